	.target	sm_90a

	.elftype	@"ET_EXEC"


//--------------------- .note.nv.tkinfo           --------------------------
	.section	.note.nv.tkinfo,"",@"SHT_NOTE"
	.sectionflags	@"SHF_NOTE_NV_TKINFO"
	.tkinfo
        /*0018*/ 	.word	0x00000002
        /*0030*/ 	.string	""
        /*0030*/ 	.string	"ptxas"
        /*0030*/ 	.string	"Cuda compilation tools, release 13.0, V13.0.88"
        /*0030*/ 	.string	"Build cuda_13.0.r13.0/compiler.36424714_0"
        /*0030*/ 	.string	"-arch sm_90a -m 64 "



//--------------------- .note.nv.cuinfo           --------------------------
	.section	.note.nv.cuinfo,"",@"SHT_NOTE"
	.sectionflags	@"SHF_NOTE_NV_CUINFO"
        /*0018*/ 	.short	0x0002
        /*001a*/ 	.short	0x005a
        /*001c*/ 	.short	0x0082
	.zero		2


//--------------------- .nv.info                  --------------------------
	.section	.nv.info,"",@"SHT_CUDA_INFO"
	.align	4


	//----- nvinfo : EIATTR_REGCOUNT
	.align		4
        /*0000*/ 	.byte	0x04, 0x2f
        /*0002*/ 	.short	(.L_12 - .L_11)
	.align		4
.L_11:
        /*0004*/ 	.word	index@(_ZN7cutlass13device_kernelIN5flash19enable_sm80_to_sm89INS1_16FlashAttnFwdSm80INS1_25CollectiveMainloopFwdSm80ILi8ELi2ELb0EN4cute5tupleIJNS5_1CILi128EEENS7_ILi64EEENS7_ILi192EEEEEELi192ENS_10bfloat16_tEfNS_4arch4Sm80ELb1ELb0ELb0ELb1ELb1ELb1ELb1ELb0EEENS1_21CollectiveEpilogueFwdINS6_IJS8_SA_S9_EEENS6_IJNS7_ILi1EEESI_SI_EEESC_SE_Li256ELb1ELb1ELb0ELb0EEENS1_19SingleTileSchedulerILb1ELb0ELb1ELi128EEEEEEEEEvNT_6ParamsE)
        /*0008*/ 	.word	0x00000004


	//----- nvinfo : EIATTR_FRAME_SIZE
	.align		4
.L_12:
        /*000c*/ 	.byte	0x04, 0x11
        /*000e*/ 	.short	(.L_14 - .L_13)
	.align		4
.L_13:
        /*0010*/ 	.word	index@(_ZN7cutlass13device_kernelIN5flash19enable_sm80_to_sm89INS1_16FlashAttnFwdSm80INS1_25CollectiveMainloopFwdSm80ILi8ELi2ELb0EN4cute5tupleIJNS5_1CILi128EEENS7_ILi64EEENS7_ILi192EEEEEELi192ENS_10bfloat16_tEfNS_4arch4Sm80ELb1ELb0ELb0ELb1ELb1ELb1ELb1ELb0EEENS1_21CollectiveEpilogueFwdINS6_IJS8_SA_S9_EEENS6_IJNS7_ILi1EEESI_SI_EEESC_SE_Li256ELb1ELb1ELb0ELb0EEENS1_19SingleTileSchedulerILb1ELb0ELb1ELi128EEEEEEEEEvNT_6ParamsE)
        /*0014*/ 	.word	0x00000000


	//----- nvinfo : EIATTR_REGCOUNT
	.align		4
.L_14:
        /*0018*/ 	.byte	0x04, 0x2f
        /*001a*/ 	.short	(.L_16 - .L_15)
	.align		4
.L_15:
        /*001c*/ 	.word	index@(_ZN7cutlass13device_kernelIN5flash19enable_sm80_to_sm89INS1_16FlashAttnFwdSm80INS1_25CollectiveMainloopFwdSm80ILi8ELi2ELb0EN4cute5tupleIJNS5_1CILi128EEENS7_ILi64EEENS7_ILi192EEEEEELi192ENS_10bfloat16_tEfNS_4arch4Sm80ELb1ELb0ELb0ELb1ELb1ELb0ELb1ELb0EEENS1_21CollectiveEpilogueFwdINS6_IJS8_SA_S9_EEENS6_IJNS7_ILi1EEESI_SI_EEESC_SE_Li256ELb1ELb1ELb0ELb0EEENS1_19SingleTileSchedulerILb1ELb0ELb1ELi128EEEEEEEEEvNT_6ParamsE)
        /*0020*/ 	.word	0x00000004


	//----- nvinfo : EIATTR_FRAME_SIZE
	.align		4
.L_16:
        /*0024*/ 	.byte	0x04, 0x11
        /*0026*/ 	.short	(.L_18 - .L_17)
	.align		4
.L_17:
        /*0028*/ 	.word	index@(_ZN7cutlass13device_kernelIN5flash19enable_sm80_to_sm89INS1_16FlashAttnFwdSm80INS1_25CollectiveMainloopFwdSm80ILi8ELi2ELb0EN4cute5tupleIJNS5_1CILi128EEENS7_ILi64EEENS7_ILi192EEEEEELi192ENS_10bfloat16_tEfNS_4arch4Sm80ELb1ELb0ELb0ELb1ELb1ELb0ELb1ELb0EEENS1_21CollectiveEpilogueFwdINS6_IJS8_SA_S9_EEENS6_IJNS7_ILi1EEESI_SI_EEESC_SE_Li256ELb1ELb1ELb0ELb0EEENS1_19SingleTileSchedulerILb1ELb0ELb1ELi128EEEEEEEEEvNT_6ParamsE)
        /*002c*/ 	.word	0x00000000


	//----- nvinfo : EIATTR_REGCOUNT
	.align		4
.L_18:
        /*0030*/ 	.byte	0x04, 0x2f
        /*0032*/ 	.short	(.L_20 - .L_19)
	.align		4
.L_19:
        /*0034*/ 	.word	index@(_ZN7cutlass13device_kernelIN5flash19enable_sm80_to_sm89INS1_16FlashAttnFwdSm80INS1_25CollectiveMainloopFwdSm80ILi8ELi2ELb0EN4cute5tupleIJNS5_1CILi128EEENS7_ILi64EEENS7_ILi192EEEEEELi192ENS_10bfloat16_tEfNS_4arch4Sm80ELb1ELb0ELb0ELb0ELb1ELb0ELb1ELb0EEENS1_21CollectiveEpilogueFwdINS6_IJS8_SA_S9_EEENS6_IJNS7_ILi1EEESI_SI_EEESC_SE_Li256ELb0ELb1ELb0ELb0EEENS1_30DynamicPersistentTileSchedulerILi256ELi256ELb0ELb1ELb0EEEEEEEEEvNT_6ParamsE)
        /*0038*/ 	.word	0x00000004


	//----- nvinfo : EIATTR_FRAME_SIZE
	.align		4
.L_20:
        /*003c*/ 	.byte	0x04, 0x11
        /*003e*/ 	.short	(.L_22 - .L_21)
	.align		4
.L_21:
        /*0040*/ 	.word	index@(_ZN7cutlass13device_kernelIN5flash19enable_sm80_to_sm89INS1_16FlashAttnFwdSm80INS1_25CollectiveMainloopFwdSm80ILi8ELi2ELb0EN4cute5tupleIJNS5_1CILi128EEENS7_ILi64EEENS7_ILi192EEEEEELi192ENS_10bfloat16_tEfNS_4arch4Sm80ELb1ELb0ELb0ELb0ELb1ELb0ELb1ELb0EEENS1_21CollectiveEpilogueFwdINS6_IJS8_SA_S9_EEENS6_IJNS7_ILi1EEESI_SI_EEESC_SE_Li256ELb0ELb1ELb0ELb0EEENS1_30DynamicPersistentTileSchedulerILi256ELi256ELb0ELb1ELb0EEEEEEEEEvNT_6ParamsE)
        /*0044*/ 	.word	0x00000000


	//----- nvinfo : EIATTR_REGCOUNT
	.align		4
.L_22:
        /*0048*/ 	.byte	0x04, 0x2f
        /*004a*/ 	.short	(.L_24 - .L_23)
	.align		4
.L_23:
        /*004c*/ 	.word	index@(_ZN7cutlass13device_kernelIN5flash19enable_sm80_to_sm89INS1_16FlashAttnFwdSm80INS1_25CollectiveMainloopFwdSm80ILi8ELi2ELb0EN4cute5tupleIJNS5_1CILi128EEENS7_ILi64EEENS7_ILi192EEEEEELi192ENS_10bfloat16_tEfNS_4arch4Sm80ELb0ELb1ELb0ELb1ELb1ELb1ELb1ELb0EEENS1_21CollectiveEpilogueFwdINS6_IJS8_SA_S9_EEENS6_IJNS7_ILi1EEESI_SI_EEESC_SE_Li256ELb1ELb1ELb0ELb0EEENS1_19SingleTileSchedulerILb1ELb0ELb1ELi128EEEEEEEEEvNT_6ParamsE)
        /*0050*/ 	.word	0x00000004


	//----- nvinfo : EIATTR_FRAME_SIZE
	.align		4
.L_24:
        /*0054*/ 	.byte	0x04, 0x11
        /*0056*/ 	.short	(.L_26 - .L_25)
	.align		4
.L_25:
        /*0058*/ 	.word	index@(_ZN7cutlass13device_kernelIN5flash19enable_sm80_to_sm89INS1_16FlashAttnFwdSm80INS1_25CollectiveMainloopFwdSm80ILi8ELi2ELb0EN4cute5tupleIJNS5_1CILi128EEENS7_ILi64EEENS7_ILi192EEEEEELi192ENS_10bfloat16_tEfNS_4arch4Sm80ELb0ELb1ELb0ELb1ELb1ELb1ELb1ELb0EEENS1_21CollectiveEpilogueFwdINS6_IJS8_SA_S9_EEENS6_IJNS7_ILi1EEESI_SI_EEESC_SE_Li256ELb1ELb1ELb0ELb0EEENS1_19SingleTileSchedulerILb1ELb0ELb1ELi128EEEEEEEEEvNT_6ParamsE)
        /*005c*/ 	.word	0x00000000


	//----- nvinfo : EIATTR_REGCOUNT
	.align		4
.L_26:
        /*0060*/ 	.byte	0x04, 0x2f
        /*0062*/ 	.short	(.L_28 - .L_27)
	.align		4
.L_27:
        /*0064*/ 	.word	index@(_ZN7cutlass13device_kernelIN5flash19enable_sm80_to_sm89INS1_16FlashAttnFwdSm80INS1_25CollectiveMainloopFwdSm80ILi8ELi2ELb0EN4cute5tupleIJNS5_1CILi128EEENS7_ILi64EEENS7_ILi192EEEEEELi192ENS_10bfloat16_tEfNS_4arch4Sm80ELb0ELb1ELb0ELb1ELb1ELb0ELb1ELb0EEENS1_21CollectiveEpilogueFwdINS6_IJS8_SA_S9_EEENS6_IJNS7_ILi1EEESI_SI_EEESC_SE_Li256ELb1ELb1ELb0ELb0EEENS1_19SingleTileSchedulerILb1ELb0ELb1ELi128EEEEEEEEEvNT_6ParamsE)
        /*0068*/ 	.word	0x00000004


	//----- nvinfo : EIATTR_FRAME_SIZE
	.align		4
.L_28:
        /*006c*/ 	.byte	0x04, 0x11
        /*006e*/ 	.short	(.L_30 - .L_29)
	.align		4
.L_29:
        /*0070*/ 	.word	index@(_ZN7cutlass13device_kernelIN5flash19enable_sm80_to_sm89INS1_16FlashAttnFwdSm80INS1_25CollectiveMainloopFwdSm80ILi8ELi2ELb0EN4cute5tupleIJNS5_1CILi128EEENS7_ILi64EEENS7_ILi192EEEEEELi192ENS_10bfloat16_tEfNS_4arch4Sm80ELb0ELb1ELb0ELb1ELb1ELb0ELb1ELb0EEENS1_21CollectiveEpilogueFwdINS6_IJS8_SA_S9_EEENS6_IJNS7_ILi1EEESI_SI_EEESC_SE_Li256ELb1ELb1ELb0ELb0EEENS1_19SingleTileSchedulerILb1ELb0ELb1ELi128EEEEEEEEEvNT_6ParamsE)
        /*0074*/ 	.word	0x00000000


	//----- nvinfo : EIATTR_REGCOUNT
	.align		4
.L_30:
        /*0078*/ 	.byte	0x04, 0x2f
        /*007a*/ 	.short	(.L_32 - .L_31)
	.align		4
.L_31:
        /*007c*/ 	.word	index@(_ZN7cutlass13device_kernelIN5flash19enable_sm80_to_sm89INS1_16FlashAttnFwdSm80INS1_25CollectiveMainloopFwdSm80ILi8ELi2ELb0EN4cute5tupleIJNS5_1CILi128EEENS7_ILi64EEENS7_ILi192EEEEEELi192ENS_10bfloat16_tEfNS_4arch4Sm80ELb0ELb1ELb0ELb0ELb1ELb0ELb1ELb0EEENS1_21CollectiveEpilogueFwdINS6_IJS8_SA_S9_EEENS6_IJNS7_ILi1EEESI_SI_EEESC_SE_Li256ELb0ELb1ELb0ELb0EEENS1_19SingleTileSchedulerILb0ELb0ELb1ELi128EEEEEEEEEvNT_6ParamsE)
        /*0080*/ 	.word	0x00000004


	//----- nvinfo : EIATTR_FRAME_SIZE
	.align		4
.L_32:
        /*0084*/ 	.byte	0x04, 0x11
        /*0086*/ 	.short	(.L_34 - .L_33)
	.align		4
.L_33:
        /*0088*/ 	.word	index@(_ZN7cutlass13device_kernelIN5flash19enable_sm80_to_sm89INS1_16FlashAttnFwdSm80INS1_25CollectiveMainloopFwdSm80ILi8ELi2ELb0EN4cute5tupleIJNS5_1CILi128EEENS7_ILi64EEENS7_ILi192EEEEEELi192ENS_10bfloat16_tEfNS_4arch4Sm80ELb0ELb1ELb0ELb0ELb1ELb0ELb1ELb0EEENS1_21CollectiveEpilogueFwdINS6_IJS8_SA_S9_EEENS6_IJNS7_ILi1EEESI_SI_EEESC_SE_Li256ELb0ELb1ELb0ELb0EEENS1_19SingleTileSchedulerILb0ELb0ELb1ELi128EEEEEEEEEvNT_6ParamsE)
        /*008c*/ 	.word	0x00000000


	//----- nvinfo : EIATTR_REGCOUNT
	.align		4
.L_34:
        /*0090*/ 	.byte	0x04, 0x2f
        /*0092*/ 	.short	(.L_36 - .L_35)
	.align		4
.L_35:
        /*0094*/ 	.word	index@(_ZN7cutlass13device_kernelIN5flash19enable_sm80_to_sm89INS1_16FlashAttnFwdSm80INS1_25CollectiveMainloopFwdSm80ILi8ELi2ELb0EN4cute5tupleIJNS5_1CILi128EEENS7_ILi64EEENS7_ILi192EEEEEELi192ENS_10bfloat16_tEfNS_4arch4Sm80ELb0ELb0ELb0ELb1ELb1ELb1ELb1ELb0EEENS1_21CollectiveEpilogueFwdINS6_IJS8_SA_S9_EEENS6_IJNS7_ILi1EEESI_SI_EEESC_SE_Li256ELb1ELb1ELb0ELb0EEENS1_19SingleTileSchedulerILb1ELb0ELb1ELi128EEEEEEEEEvNT_6ParamsE)
        /*0098*/ 	.word	0x00000004


	//----- nvinfo : EIATTR_FRAME_SIZE
	.align		4
.L_36:
        /*009c*/ 	.byte	0x04, 0x11
        /*009e*/ 	.short	(.L_38 - .L_37)
	.align		4
.L_37:
        /*00a0*/ 	.word	index@(_ZN7cutlass13device_kernelIN5flash19enable_sm80_to_sm89INS1_16FlashAttnFwdSm80INS1_25CollectiveMainloopFwdSm80ILi8ELi2ELb0EN4cute5tupleIJNS5_1CILi128EEENS7_ILi64EEENS7_ILi192EEEEEELi192ENS_10bfloat16_tEfNS_4arch4Sm80ELb0ELb0ELb0ELb1ELb1ELb1ELb1ELb0EEENS1_21CollectiveEpilogueFwdINS6_IJS8_SA_S9_EEENS6_IJNS7_ILi1EEESI_SI_EEESC_SE_Li256ELb1ELb1ELb0ELb0EEENS1_19SingleTileSchedulerILb1ELb0ELb1ELi128EEEEEEEEEvNT_6ParamsE)
        /*00a4*/ 	.word	0x00000000


	//----- nvinfo : EIATTR_REGCOUNT
	.align		4
.L_38:
        /*00a8*/ 	.byte	0x04, 0x2f
        /*00aa*/ 	.short	(.L_40 - .L_39)
	.align		4
.L_39:
        /*00ac*/ 	.word	index@(_ZN7cutlass13device_kernelIN5flash19enable_sm80_to_sm89INS1_16FlashAttnFwdSm80INS1_25CollectiveMainloopFwdSm80ILi8ELi2ELb0EN4cute5tupleIJNS5_1CILi128EEENS7_ILi64EEENS7_ILi192EEEEEELi192ENS_10bfloat16_tEfNS_4arch4Sm80ELb0ELb0ELb0ELb1ELb1ELb0ELb1ELb0EEENS1_21CollectiveEpilogueFwdINS6_IJS8_SA_S9_EEENS6_IJNS7_ILi1EEESI_SI_EEESC_SE_Li256ELb1ELb1ELb0ELb0EEENS1_19SingleTileSchedulerILb1ELb0ELb1ELi128EEEEEEEEEvNT_6ParamsE)
        /*00b0*/ 	.word	0x00000004


	//----- nvinfo : EIATTR_FRAME_SIZE
	.align		4
.L_40:
        /*00b4*/ 	.byte	0x04, 0x11
        /*00b6*/ 	.short	(.L_42 - .L_41)
	.align		4
.L_41:
        /*00b8*/ 	.word	index@(_ZN7cutlass13device_kernelIN5flash19enable_sm80_to_sm89INS1_16FlashAttnFwdSm80INS1_25CollectiveMainloopFwdSm80ILi8ELi2ELb0EN4cute5tupleIJNS5_1CILi128EEENS7_ILi64EEENS7_ILi192EEEEEELi192ENS_10bfloat16_tEfNS_4arch4Sm80ELb0ELb0ELb0ELb1ELb1ELb0ELb1ELb0EEENS1_21CollectiveEpilogueFwdINS6_IJS8_SA_S9_EEENS6_IJNS7_ILi1EEESI_SI_EEESC_SE_Li256ELb1ELb1ELb0ELb0EEENS1_19SingleTileSchedulerILb1ELb0ELb1ELi128EEEEEEEEEvNT_6ParamsE)
        /*00bc*/ 	.word	0x00000000


	//----- nvinfo : EIATTR_REGCOUNT
	.align		4
.L_42:
        /*00c0*/ 	.byte	0x04, 0x2f
        /*00c2*/ 	.short	(.L_44 - .L_43)
	.align		4
.L_43:
        /*00c4*/ 	.word	index@(_ZN7cutlass13device_kernelIN5flash19enable_sm80_to_sm89INS1_16FlashAttnFwdSm80INS1_25CollectiveMainloopFwdSm80ILi8ELi2ELb0EN4cute5tupleIJNS5_1CILi128EEENS7_ILi64EEENS7_ILi192EEEEEELi192ENS_10bfloat16_tEfNS_4arch4Sm80ELb0ELb0ELb0ELb0ELb1ELb0ELb1ELb0EEENS1_21CollectiveEpilogueFwdINS6_IJS8_SA_S9_EEENS6_IJNS7_ILi1EEESI_SI_EEESC_SE_Li256ELb0ELb1ELb0ELb0EEENS1_19SingleTileSchedulerILb0ELb0ELb1ELi128EEEEEEEEEvNT_6ParamsE)
        /*00c8*/ 	.word	0x00000004


	//----- nvinfo : EIATTR_FRAME_SIZE
	.align		4
.L_44:
        /*00cc*/ 	.byte	0x04, 0x11
        /*00ce*/ 	.short	(.L_46 - .L_45)
	.align		4
.L_45:
        /*00d0*/ 	.word	index@(_ZN7cutlass13device_kernelIN5flash19enable_sm80_to_sm89INS1_16FlashAttnFwdSm80INS1_25CollectiveMainloopFwdSm80ILi8ELi2ELb0EN4cute5tupleIJNS5_1CILi128EEENS7_ILi64EEENS7_ILi192EEEEEELi192ENS_10bfloat16_tEfNS_4arch4Sm80ELb0ELb0ELb0ELb0ELb1ELb0ELb1ELb0EEENS1_21CollectiveEpilogueFwdINS6_IJS8_SA_S9_EEENS6_IJNS7_ILi1EEESI_SI_EEESC_SE_Li256ELb0ELb1ELb0ELb0EEENS1_19SingleTileSchedulerILb0ELb0ELb1ELi128EEEEEEEEEvNT_6ParamsE)
        /*00d4*/ 	.word	0x00000000


	//----- nvinfo : EIATTR_REGCOUNT
	.align		4
.L_46:
        /*00d8*/ 	.byte	0x04, 0x2f
        /*00da*/ 	.short	(.L_48 - .L_47)
	.align		4
.L_47:
        /*00dc*/ 	.word	index@(_ZN7cutlass13device_kernelIN5flash19enable_sm80_to_sm89INS1_16FlashAttnFwdSm80INS1_25CollectiveMainloopFwdSm80ILi8ELi1ELb0EN4cute5tupleIJNS5_1CILi128EEENS7_ILi64EEENS7_ILi192EEEEEELi192ENS_10bfloat16_tEfNS_4arch4Sm80ELb1ELb0ELb0ELb1ELb1ELb1ELb1ELb0EEENS1_21CollectiveEpilogueFwdINS6_IJS8_SA_S9_EEENS6_IJNS7_ILi1EEESI_SI_EEESC_SE_Li256ELb1ELb1ELb0ELb0EEENS1_19SingleTileSchedulerILb1ELb0ELb1ELi128EEEEEEEEEvNT_6ParamsE)
        /*00e0*/ 	.word	0x00000004


	//----- nvinfo : EIATTR_FRAME_SIZE
	.align		4
.L_48:
        /*00e4*/ 	.byte	0x04, 0x11
        /*00e6*/ 	.short	(.L_50 - .L_49)
	.align		4
.L_49:
        /*00e8*/ 	.word	index@(_ZN7cutlass13device_kernelIN5flash19enable_sm80_to_sm89INS1_16FlashAttnFwdSm80INS1_25CollectiveMainloopFwdSm80ILi8ELi1ELb0EN4cute5tupleIJNS5_1CILi128EEENS7_ILi64EEENS7_ILi192EEEEEELi192ENS_10bfloat16_tEfNS_4arch4Sm80ELb1ELb0ELb0ELb1ELb1ELb1ELb1ELb0EEENS1_21CollectiveEpilogueFwdINS6_IJS8_SA_S9_EEENS6_IJNS7_ILi1EEESI_SI_EEESC_SE_Li256ELb1ELb1ELb0ELb0EEENS1_19SingleTileSchedulerILb1ELb0ELb1ELi128EEEEEEEEEvNT_6ParamsE)
        /*00ec*/ 	.word	0x00000000


	//----- nvinfo : EIATTR_REGCOUNT
	.align		4
.L_50:
        /*00f0*/ 	.byte	0x04, 0x2f
        /*00f2*/ 	.short	(.L_52 - .L_51)
	.align		4
.L_51:
        /*00f4*/ 	.word	index@(_ZN7cutlass13device_kernelIN5flash19enable_sm80_to_sm89INS1_16FlashAttnFwdSm80INS1_25CollectiveMainloopFwdSm80ILi8ELi1ELb0EN4cute5tupleIJNS5_1CILi128EEENS7_ILi64EEENS7_ILi192EEEEEELi192ENS_10bfloat16_tEfNS_4arch4Sm80ELb1ELb0ELb0ELb1ELb1ELb0ELb1ELb0EEENS1_21CollectiveEpilogueFwdINS6_IJS8_SA_S9_EEENS6_IJNS7_ILi1EEESI_SI_EEESC_SE_Li256ELb1ELb1ELb0ELb0EEENS1_19SingleTileSchedulerILb1ELb0ELb1ELi128EEEEEEEEEvNT_6ParamsE)
        /*00f8*/ 	.word	0x00000004


	//----- nvinfo : EIATTR_FRAME_SIZE
	.align		4
.L_52:
        /*00fc*/ 	.byte	0x04, 0x11
        /*00fe*/ 	.short	(.L_54 - .L_53)
	.align		4
.L_53:
        /*0100*/ 	.word	index@(_ZN7cutlass13device_kernelIN5flash19enable_sm80_to_sm89INS1_16FlashAttnFwdSm80INS1_25CollectiveMainloopFwdSm80ILi8ELi1ELb0EN4cute5tupleIJNS5_1CILi128EEENS7_ILi64EEENS7_ILi192EEEEEELi192ENS_10bfloat16_tEfNS_4arch4Sm80ELb1ELb0ELb0ELb1ELb1ELb0ELb1ELb0EEENS1_21CollectiveEpilogueFwdINS6_IJS8_SA_S9_EEENS6_IJNS7_ILi1EEESI_SI_EEESC_SE_Li256ELb1ELb1ELb0ELb0EEENS1_19SingleTileSchedulerILb1ELb0ELb1ELi128EEEEEEEEEvNT_6ParamsE)
        /*0104*/ 	.word	0x00000000


	//----- nvinfo : EIATTR_REGCOUNT
	.align		4
.L_54:
        /*0108*/ 	.byte	0x04, 0x2f
        /*010a*/ 	.short	(.L_56 - .L_55)
	.align		4
.L_55:
        /*010c*/ 	.word	index@(_ZN7cutlass13device_kernelIN5flash19enable_sm80_to_sm89INS1_16FlashAttnFwdSm80INS1_25CollectiveMainloopFwdSm80ILi8ELi1ELb0EN4cute5tupleIJNS5_1CILi128EEENS7_ILi64EEENS7_ILi192EEEEEELi192ENS_10bfloat16_tEfNS_4arch4Sm80ELb1ELb0ELb0ELb0ELb1ELb0ELb1ELb0EEENS1_21CollectiveEpilogueFwdINS6_IJS8_SA_S9_EEENS6_IJNS7_ILi1EEESI_SI_EEESC_SE_Li256ELb0ELb1ELb0ELb0EEENS1_30DynamicPersistentTileSchedulerILi256ELi256ELb0ELb1ELb0EEEEEEEEEvNT_6ParamsE)
        /*0110*/ 	.word	0x00000004


	//----- nvinfo : EIATTR_FRAME_SIZE
	.align		4
.L_56:
        /*0114*/ 	.byte	0x04, 0x11
        /*0116*/ 	.short	(.L_58 - .L_57)
	.align		4
.L_57:
        /*0118*/ 	.word	index@(_ZN7cutlass13device_kernelIN5flash19enable_sm80_to_sm89INS1_16FlashAttnFwdSm80INS1_25CollectiveMainloopFwdSm80ILi8ELi1ELb0EN4cute5tupleIJNS5_1CILi128EEENS7_ILi64EEENS7_ILi192EEEEEELi192ENS_10bfloat16_tEfNS_4arch4Sm80ELb1ELb0ELb0ELb0ELb1ELb0ELb1ELb0EEENS1_21CollectiveEpilogueFwdINS6_IJS8_SA_S9_EEENS6_IJNS7_ILi1EEESI_SI_EEESC_SE_Li256ELb0ELb1ELb0ELb0EEENS1_30DynamicPersistentTileSchedulerILi256ELi256ELb0ELb1ELb0EEEEEEEEEvNT_6ParamsE)
        /*011c*/ 	.word	0x00000000


	//----- nvinfo : EIATTR_REGCOUNT
	.align		4
.L_58:
        /*0120*/ 	.byte	0x04, 0x2f
        /*0122*/ 	.short	(.L_60 - .L_59)
	.align		4
.L_59:
        /*0124*/ 	.word	index@(_ZN7cutlass13device_kernelIN5flash19enable_sm80_to_sm89INS1_16FlashAttnFwdSm80INS1_25CollectiveMainloopFwdSm80ILi8ELi1ELb0EN4cute5tupleIJNS5_1CILi128EEENS7_ILi64EEENS7_ILi192EEEEEELi192ENS_10bfloat16_tEfNS_4arch4Sm80ELb0ELb1ELb0ELb1ELb1ELb1ELb1ELb0EEENS1_21CollectiveEpilogueFwdINS6_IJS8_SA_S9_EEENS6_IJNS7_ILi1EEESI_SI_EEESC_SE_Li256ELb1ELb1ELb0ELb0EEENS1_19SingleTileSchedulerILb1ELb0ELb1ELi128EEEEEEEEEvNT_6ParamsE)
        /*0128*/ 	.word	0x00000004


	//----- nvinfo : EIATTR_FRAME_SIZE
	.align		4
.L_60:
        /*012c*/ 	.byte	0x04, 0x11
        /*012e*/ 	.short	(.L_62 - .L_61)
	.align		4
.L_61:
        /*0130*/ 	.word	index@(_ZN7cutlass13device_kernelIN5flash19enable_sm80_to_sm89INS1_16FlashAttnFwdSm80INS1_25CollectiveMainloopFwdSm80ILi8ELi1ELb0EN4cute5tupleIJNS5_1CILi128EEENS7_ILi64EEENS7_ILi192EEEEEELi192ENS_10bfloat16_tEfNS_4arch4Sm80ELb0ELb1ELb0ELb1ELb1ELb1ELb1ELb0EEENS1_21CollectiveEpilogueFwdINS6_IJS8_SA_S9_EEENS6_IJNS7_ILi1EEESI_SI_EEESC_SE_Li256ELb1ELb1ELb0ELb0EEENS1_19SingleTileSchedulerILb1ELb0ELb1ELi128EEEEEEEEEvNT_6ParamsE)
        /*0134*/ 	.word	0x00000000


	//----- nvinfo : EIATTR_REGCOUNT
	.align		4
.L_62:
        /*0138*/ 	.byte	0x04, 0x2f
        /*013a*/ 	.short	(.L_64 - .L_63)
	.align		4
.L_63:
        /*013c*/ 	.word	index@(_ZN7cutlass13device_kernelIN5flash19enable_sm80_to_sm89INS1_16FlashAttnFwdSm80INS1_25CollectiveMainloopFwdSm80ILi8ELi1ELb0EN4cute5tupleIJNS5_1CILi128EEENS7_ILi64EEENS7_ILi192EEEEEELi192ENS_10bfloat16_tEfNS_4arch4Sm80ELb0ELb1ELb0ELb1ELb1ELb0ELb1ELb0EEENS1_21CollectiveEpilogueFwdINS6_IJS8_SA_S9_EEENS6_IJNS7_ILi1EEESI_SI_EEESC_SE_Li256ELb1ELb1ELb0ELb0EEENS1_19SingleTileSchedulerILb1ELb0ELb1ELi128EEEEEEEEEvNT_6ParamsE)
        /*0140*/ 	.word	0x00000004


	//----- nvinfo : EIATTR_FRAME_SIZE
	.align		4
.L_64:
        /*0144*/ 	.byte	0x04, 0x11
        /*0146*/ 	.short	(.L_66 - .L_65)
	.align		4
.L_65:
        /*0148*/ 	.word	index@(_ZN7cutlass13device_kernelIN5flash19enable_sm80_to_sm89INS1_16FlashAttnFwdSm80INS1_25CollectiveMainloopFwdSm80ILi8ELi1ELb0EN4cute5tupleIJNS5_1CILi128EEENS7_ILi64EEENS7_ILi192EEEEEELi192ENS_10bfloat16_tEfNS_4arch4Sm80ELb0ELb1ELb0ELb1ELb1ELb0ELb1ELb0EEENS1_21CollectiveEpilogueFwdINS6_IJS8_SA_S9_EEENS6_IJNS7_ILi1EEESI_SI_EEESC_SE_Li256ELb1ELb1ELb0ELb0EEENS1_19SingleTileSchedulerILb1ELb0ELb1ELi128EEEEEEEEEvNT_6ParamsE)
        /*014c*/ 	.word	0x00000000


	//----- nvinfo : EIATTR_REGCOUNT
	.align		4
.L_66:
        /*0150*/ 	.byte	0x04, 0x2f
        /*0152*/ 	.short	(.L_68 - .L_67)
	.align		4
.L_67:
        /*0154*/ 	.word	index@(_ZN7cutlass13device_kernelIN5flash19enable_sm80_to_sm89INS1_16FlashAttnFwdSm80INS1_25CollectiveMainloopFwdSm80ILi8ELi1ELb0EN4cute5tupleIJNS5_1CILi128EEENS7_ILi64EEENS7_ILi192EEEEEELi192ENS_10bfloat16_tEfNS_4arch4Sm80ELb0ELb1ELb0ELb0ELb1ELb0ELb1ELb0EEENS1_21CollectiveEpilogueFwdINS6_IJS8_SA_S9_EEENS6_IJNS7_ILi1EEESI_SI_EEESC_SE_Li256ELb0ELb1ELb0ELb0EEENS1_19SingleTileSchedulerILb0ELb0ELb1ELi128EEEEEEEEEvNT_6ParamsE)
        /*0158*/ 	.word	0x00000004


	//----- nvinfo : EIATTR_FRAME_SIZE
	.align		4
.L_68:
        /*015c*/ 	.byte	0x04, 0x11
        /*015e*/ 	.short	(.L_70 - .L_69)
	.align		4
.L_69:
        /*0160*/ 	.word	index@(_ZN7cutlass13device_kernelIN5flash19enable_sm80_to_sm89INS1_16FlashAttnFwdSm80INS1_25CollectiveMainloopFwdSm80ILi8ELi1ELb0EN4cute5tupleIJNS5_1CILi128EEENS7_ILi64EEENS7_ILi192EEEEEELi192ENS_10bfloat16_tEfNS_4arch4Sm80ELb0ELb1ELb0ELb0ELb1ELb0ELb1ELb0EEENS1_21CollectiveEpilogueFwdINS6_IJS8_SA_S9_EEENS6_IJNS7_ILi1EEESI_SI_EEESC_SE_Li256ELb0ELb1ELb0ELb0EEENS1_19SingleTileSchedulerILb0ELb0ELb1ELi128EEEEEEEEEvNT_6ParamsE)
        /*0164*/ 	.word	0x00000000


	//----- nvinfo : EIATTR_REGCOUNT
	.align		4
.L_70:
        /*0168*/ 	.byte	0x04, 0x2f
        /*016a*/ 	.short	(.L_72 - .L_71)
	.align		4
.L_71:
        /*016c*/ 	.word	index@(_ZN7cutlass13device_kernelIN5flash19enable_sm80_to_sm89INS1_16FlashAttnFwdSm80INS1_25CollectiveMainloopFwdSm80ILi8ELi1ELb0EN4cute5tupleIJNS5_1CILi128EEENS7_ILi64EEENS7_ILi192EEEEEELi192ENS_10bfloat16_tEfNS_4arch4Sm80ELb0ELb0ELb0ELb1ELb1ELb1ELb1ELb0EEENS1_21CollectiveEpilogueFwdINS6_IJS8_SA_S9_EEENS6_IJNS7_ILi1EEESI_SI_EEESC_SE_Li256ELb1ELb1ELb0ELb0EEENS1_19SingleTileSchedulerILb1ELb0ELb1ELi128EEEEEEEEEvNT_6ParamsE)
        /*0170*/ 	.word	0x00000004


	//----- nvinfo : EIATTR_FRAME_SIZE
	.align		4
.L_72:
        /*0174*/ 	.byte	0x04, 0x11
        /*0176*/ 	.short	(.L_74 - .L_73)
	.align		4
.L_73:
        /*0178*/ 	.word	index@(_ZN7cutlass13device_kernelIN5flash19enable_sm80_to_sm89INS1_16FlashAttnFwdSm80INS1_25CollectiveMainloopFwdSm80ILi8ELi1ELb0EN4cute5tupleIJNS5_1CILi128EEENS7_ILi64EEENS7_ILi192EEEEEELi192ENS_10bfloat16_tEfNS_4arch4Sm80ELb0ELb0ELb0ELb1ELb1ELb1ELb1ELb0EEENS1_21CollectiveEpilogueFwdINS6_IJS8_SA_S9_EEENS6_IJNS7_ILi1EEESI_SI_EEESC_SE_Li256ELb1ELb1ELb0ELb0EEENS1_19SingleTileSchedulerILb1ELb0ELb1ELi128EEEEEEEEEvNT_6ParamsE)
        /*017c*/ 	.word	0x00000000


	//----- nvinfo : EIATTR_REGCOUNT
	.align		4
.L_74:
        /*0180*/ 	.byte	0x04, 0x2f
        /*0182*/ 	.short	(.L_76 - .L_75)
	.align		4
.L_75:
        /*0184*/ 	.word	index@(_ZN7cutlass13device_kernelIN5flash19enable_sm80_to_sm89INS1_16FlashAttnFwdSm80INS1_25CollectiveMainloopFwdSm80ILi8ELi1ELb0EN4cute5tupleIJNS5_1CILi128EEENS7_ILi64EEENS7_ILi192EEEEEELi192ENS_10bfloat16_tEfNS_4arch4Sm80ELb0ELb0ELb0ELb1ELb1ELb0ELb1ELb0EEENS1_21CollectiveEpilogueFwdINS6_IJS8_SA_S9_EEENS6_IJNS7_ILi1EEESI_SI_EEESC_SE_Li256ELb1ELb1ELb0ELb0EEENS1_19SingleTileSchedulerILb1ELb0ELb1ELi128EEEEEEEEEvNT_6ParamsE)
        /*0188*/ 	.word	0x00000004


	//----- nvinfo : EIATTR_FRAME_SIZE
	.align		4
.L_76:
        /*018c*/ 	.byte	0x04, 0x11
        /*018e*/ 	.short	(.L_78 - .L_77)
	.align		4
.L_77:
        /*0190*/ 	.word	index@(_ZN7cutlass13device_kernelIN5flash19enable_sm80_to_sm89INS1_16FlashAttnFwdSm80INS1_25CollectiveMainloopFwdSm80ILi8ELi1ELb0EN4cute5tupleIJNS5_1CILi128EEENS7_ILi64EEENS7_ILi192EEEEEELi192ENS_10bfloat16_tEfNS_4arch4Sm80ELb0ELb0ELb0ELb1ELb1ELb0ELb1ELb0EEENS1_21CollectiveEpilogueFwdINS6_IJS8_SA_S9_EEENS6_IJNS7_ILi1EEESI_SI_EEESC_SE_Li256ELb1ELb1ELb0ELb0EEENS1_19SingleTileSchedulerILb1ELb0ELb1ELi128EEEEEEEEEvNT_6ParamsE)
        /*0194*/ 	.word	0x00000000


	//----- nvinfo : EIATTR_REGCOUNT
	.align		4
.L_78:
        /*0198*/ 	.byte	0x04, 0x2f
        /*019a*/ 	.short	(.L_80 - .L_79)
	.align		4
.L_79:
        /*019c*/ 	.word	index@(_ZN7cutlass13device_kernelIN5flash19enable_sm80_to_sm89INS1_16FlashAttnFwdSm80INS1_25CollectiveMainloopFwdSm80ILi8ELi1ELb0EN4cute5tupleIJNS5_1CILi128EEENS7_ILi64EEENS7_ILi192EEEEEELi192ENS_10bfloat16_tEfNS_4arch4Sm80ELb0ELb0ELb0ELb0ELb1ELb0ELb1ELb0EEENS1_21CollectiveEpilogueFwdINS6_IJS8_SA_S9_EEENS6_IJNS7_ILi1EEESI_SI_EEESC_SE_Li256ELb0ELb1ELb0ELb0EEENS1_19SingleTileSchedulerILb0ELb0ELb1ELi128EEEEEEEEEvNT_6ParamsE)
        /*01a0*/ 	.word	0x00000004


	//----- nvinfo : EIATTR_FRAME_SIZE
	.align		4
.L_80:
        /*01a4*/ 	.byte	0x04, 0x11
        /*01a6*/ 	.short	(.L_82 - .L_81)
	.align		4
.L_81:
        /*01a8*/ 	.word	index@(_ZN7cutlass13device_kernelIN5flash19enable_sm80_to_sm89INS1_16FlashAttnFwdSm80INS1_25CollectiveMainloopFwdSm80ILi8ELi1ELb0EN4cute5tupleIJNS5_1CILi128EEENS7_ILi64EEENS7_ILi192EEEEEELi192ENS_10bfloat16_tEfNS_4arch4Sm80ELb0ELb0ELb0ELb0ELb1ELb0ELb1ELb0EEENS1_21CollectiveEpilogueFwdINS6_IJS8_SA_S9_EEENS6_IJNS7_ILi1EEESI_SI_EEESC_SE_Li256ELb0ELb1ELb0ELb0EEENS1_19SingleTileSchedulerILb0ELb0ELb1ELi128EEEEEEEEEvNT_6ParamsE)
        /*01ac*/ 	.word	0x00000000


	//----- nvinfo : EIATTR_REGCOUNT
	.align		4
.L_82:
        /*01b0*/ 	.byte	0x04, 0x2f
        /*01b2*/ 	.short	(.L_84 - .L_83)
	.align		4
.L_83:
        /*01b4*/ 	.word	index@(_ZN7cutlass13device_kernelIN5flash19enable_sm80_to_sm89INS1_16FlashAttnFwdSm80INS1_25CollectiveMainloopFwdSm80ILi8ELi2ELb0EN4cute5tupleIJNS5_1CILi128EEENS7_ILi64EEENS7_ILi192EEEEEELi192ENS_10bfloat16_tEfNS_4arch4Sm80ELb1ELb0ELb1ELb1ELb1ELb1ELb1ELb0EEENS1_21CollectiveEpilogueFwdINS6_IJS8_SA_S9_EEENS6_IJNS7_ILi1EEESI_SI_EEESC_SE_Li256ELb1ELb1ELb0ELb0EEENS1_19SingleTileSchedulerILb1ELb0ELb1ELi128EEEEEEEEEvNT_6ParamsE)
        /*01b8*/ 	.word	0x00000004


	//----- nvinfo : EIATTR_FRAME_SIZE
	.align		4
.L_84:
        /*01bc*/ 	.byte	0x04, 0x11
        /*01be*/ 	.short	(.L_86 - .L_85)
	.align		4
.L_85:
        /*01c0*/ 	.word	index@(_ZN7cutlass13device_kernelIN5flash19enable_sm80_to_sm89INS1_16FlashAttnFwdSm80INS1_25CollectiveMainloopFwdSm80ILi8ELi2ELb0EN4cute5tupleIJNS5_1CILi128EEENS7_ILi64EEENS7_ILi192EEEEEELi192ENS_10bfloat16_tEfNS_4arch4Sm80ELb1ELb0ELb1ELb1ELb1ELb1ELb1ELb0EEENS1_21CollectiveEpilogueFwdINS6_IJS8_SA_S9_EEENS6_IJNS7_ILi1EEESI_SI_EEESC_SE_Li256ELb1ELb1ELb0ELb0EEENS1_19SingleTileSchedulerILb1ELb0ELb1ELi128EEEEEEEEEvNT_6ParamsE)
        /*01c4*/ 	.word	0x00000000


	//----- nvinfo : EIATTR_REGCOUNT
	.align		4
.L_86:
        /*01c8*/ 	.byte	0x04, 0x2f
        /*01ca*/ 	.short	(.L_88 - .L_87)
	.align		4
.L_87:
        /*01cc*/ 	.word	index@(_ZN7cutlass13device_kernelIN5flash19enable_sm80_to_sm89INS1_16FlashAttnFwdSm80INS1_25CollectiveMainloopFwdSm80ILi8ELi2ELb0EN4cute5tupleIJNS5_1CILi128EEENS7_ILi64EEENS7_ILi192EEEEEELi192ENS_10bfloat16_tEfNS_4arch4Sm80ELb1ELb0ELb1ELb1ELb1ELb0ELb1ELb0EEENS1_21CollectiveEpilogueFwdINS6_IJS8_SA_S9_EEENS6_IJNS7_ILi1EEESI_SI_EEESC_SE_Li256ELb1ELb1ELb0ELb0EEENS1_19SingleTileSchedulerILb1ELb0ELb1ELi128EEEEEEEEEvNT_6ParamsE)
        /*01d0*/ 	.word	0x00000004


	//----- nvinfo : EIATTR_FRAME_SIZE
	.align		4
.L_88:
        /*01d4*/ 	.byte	0x04, 0x11
        /*01d6*/ 	.short	(.L_90 - .L_89)
	.align		4
.L_89:
        /*01d8*/ 	.word	index@(_ZN7cutlass13device_kernelIN5flash19enable_sm80_to_sm89INS1_16FlashAttnFwdSm80INS1_25CollectiveMainloopFwdSm80ILi8ELi2ELb0EN4cute5tupleIJNS5_1CILi128EEENS7_ILi64EEENS7_ILi192EEEEEELi192ENS_10bfloat16_tEfNS_4arch4Sm80ELb1ELb0ELb1ELb1ELb1ELb0ELb1ELb0EEENS1_21CollectiveEpilogueFwdINS6_IJS8_SA_S9_EEENS6_IJNS7_ILi1EEESI_SI_EEESC_SE_Li256ELb1ELb1ELb0ELb0EEENS1_19SingleTileSchedulerILb1ELb0ELb1ELi128EEEEEEEEEvNT_6ParamsE)
        /*01dc*/ 	.word	0x00000000


	//----- nvinfo : EIATTR_REGCOUNT
	.align		4
.L_90:
        /*01e0*/ 	.byte	0x04, 0x2f
        /*01e2*/ 	.short	(.L_92 - .L_91)
	.align		4
.L_91:
        /*01e4*/ 	.word	index@(_ZN7cutlass13device_kernelIN5flash19enable_sm80_to_sm89INS1_16FlashAttnFwdSm80INS1_25CollectiveMainloopFwdSm80ILi8ELi2ELb0EN4cute5tupleIJNS5_1CILi128EEENS7_ILi64EEENS7_ILi192EEEEEELi192ENS_10bfloat16_tEfNS_4arch4Sm80ELb1ELb0ELb1ELb0ELb1ELb0ELb1ELb0EEENS1_21CollectiveEpilogueFwdINS6_IJS8_SA_S9_EEENS6_IJNS7_ILi1EEESI_SI_EEESC_SE_Li256ELb0ELb1ELb0ELb0EEENS1_30DynamicPersistentTileSchedulerILi256ELi256ELb0ELb1ELb0EEEEEEEEEvNT_6ParamsE)
        /*01e8*/ 	.word	0x00000004


	//----- nvinfo : EIATTR_FRAME_SIZE
	.align		4
.L_92:
        /*01ec*/ 	.byte	0x04, 0x11
        /*01ee*/ 	.short	(.L_94 - .L_93)
	.align		4
.L_93:
        /*01f0*/ 	.word	index@(_ZN7cutlass13device_kernelIN5flash19enable_sm80_to_sm89INS1_16FlashAttnFwdSm80INS1_25CollectiveMainloopFwdSm80ILi8ELi2ELb0EN4cute5tupleIJNS5_1CILi128EEENS7_ILi64EEENS7_ILi192EEEEEELi192ENS_10bfloat16_tEfNS_4arch4Sm80ELb1ELb0ELb1ELb0ELb1ELb0ELb1ELb0EEENS1_21CollectiveEpilogueFwdINS6_IJS8_SA_S9_EEENS6_IJNS7_ILi1EEESI_SI_EEESC_SE_Li256ELb0ELb1ELb0ELb0EEENS1_30DynamicPersistentTileSchedulerILi256ELi256ELb0ELb1ELb0EEEEEEEEEvNT_6ParamsE)
        /*01f4*/ 	.word	0x00000000


	//----- nvinfo : EIATTR_REGCOUNT
	.align		4
.L_94:
        /*01f8*/ 	.byte	0x04, 0x2f
        /*01fa*/ 	.short	(.L_96 - .L_95)
	.align		4
.L_95:
        /*01fc*/ 	.word	index@(_ZN7cutlass13device_kernelIN5flash19enable_sm80_to_sm89INS1_16FlashAttnFwdSm80INS1_25CollectiveMainloopFwdSm80ILi8ELi2ELb0EN4cute5tupleIJNS5_1CILi128EEENS7_ILi64EEENS7_ILi192EEEEEELi192ENS_10bfloat16_tEfNS_4arch4Sm80ELb0ELb1ELb1ELb1ELb1ELb1ELb1ELb0EEENS1_21CollectiveEpilogueFwdINS6_IJS8_SA_S9_EEENS6_IJNS7_ILi1EEESI_SI_EEESC_SE_Li256ELb1ELb1ELb0ELb0EEENS1_19SingleTileSchedulerILb1ELb0ELb1ELi128EEEEEEEEEvNT_6ParamsE)
        /*0200*/ 	.word	0x00000004


	//----- nvinfo : EIATTR_FRAME_SIZE
	.align		4
.L_96:
        /*0204*/ 	.byte	0x04, 0x11
        /*0206*/ 	.short	(.L_98 - .L_97)
	.align		4
.L_97:
        /*0208*/ 	.word	index@(_ZN7cutlass13device_kernelIN5flash19enable_sm80_to_sm89INS1_16FlashAttnFwdSm80INS1_25CollectiveMainloopFwdSm80ILi8ELi2ELb0EN4cute5tupleIJNS5_1CILi128EEENS7_ILi64EEENS7_ILi192EEEEEELi192ENS_10bfloat16_tEfNS_4arch4Sm80ELb0ELb1ELb1ELb1ELb1ELb1ELb1ELb0EEENS1_21CollectiveEpilogueFwdINS6_IJS8_SA_S9_EEENS6_IJNS7_ILi1EEESI_SI_EEESC_SE_Li256ELb1ELb1ELb0ELb0EEENS1_19SingleTileSchedulerILb1ELb0ELb1ELi128EEEEEEEEEvNT_6ParamsE)
        /*020c*/ 	.word	0x00000000


	//----- nvinfo : EIATTR_REGCOUNT
	.align		4
.L_98:
        /*0210*/ 	.byte	0x04, 0x2f
        /*0212*/ 	.short	(.L_100 - .L_99)
	.align		4
.L_99:
        /*0214*/ 	.word	index@(_ZN7cutlass13device_kernelIN5flash19enable_sm80_to_sm89INS1_16FlashAttnFwdSm80INS1_25CollectiveMainloopFwdSm80ILi8ELi2ELb0EN4cute5tupleIJNS5_1CILi128EEENS7_ILi64EEENS7_ILi192EEEEEELi192ENS_10bfloat16_tEfNS_4arch4Sm80ELb0ELb1ELb1ELb1ELb1ELb0ELb1ELb0EEENS1_21CollectiveEpilogueFwdINS6_IJS8_SA_S9_EEENS6_IJNS7_ILi1EEESI_SI_EEESC_SE_Li256ELb1ELb1ELb0ELb0EEENS1_19SingleTileSchedulerILb1ELb0ELb1ELi128EEEEEEEEEvNT_6ParamsE)
        /*0218*/ 	.word	0x00000004


	//----- nvinfo : EIATTR_FRAME_SIZE
	.align		4
.L_100:
        /*021c*/ 	.byte	0x04, 0x11
        /*021e*/ 	.short	(.L_102 - .L_101)
	.align		4
.L_101:
        /*0220*/ 	.word	index@(_ZN7cutlass13device_kernelIN5flash19enable_sm80_to_sm89INS1_16FlashAttnFwdSm80INS1_25CollectiveMainloopFwdSm80ILi8ELi2ELb0EN4cute5tupleIJNS5_1CILi128EEENS7_ILi64EEENS7_ILi192EEEEEELi192ENS_10bfloat16_tEfNS_4arch4Sm80ELb0ELb1ELb1ELb1ELb1ELb0ELb1ELb0EEENS1_21CollectiveEpilogueFwdINS6_IJS8_SA_S9_EEENS6_IJNS7_ILi1EEESI_SI_EEESC_SE_Li256ELb1ELb1ELb0ELb0EEENS1_19SingleTileSchedulerILb1ELb0ELb1ELi128EEEEEEEEEvNT_6ParamsE)
        /*0224*/ 	.word	0x00000000


	//----- nvinfo : EIATTR_REGCOUNT
	.align		4
.L_102:
        /*0228*/ 	.byte	0x04, 0x2f
        /*022a*/ 	.short	(.L_104 - .L_103)
	.align		4
.L_103:
        /*022c*/ 	.word	index@(_ZN7cutlass13device_kernelIN5flash19enable_sm80_to_sm89INS1_16FlashAttnFwdSm80INS1_25CollectiveMainloopFwdSm80ILi8ELi2ELb0EN4cute5tupleIJNS5_1CILi128EEENS7_ILi64EEENS7_ILi192EEEEEELi192ENS_10bfloat16_tEfNS_4arch4Sm80ELb0ELb1ELb1ELb0ELb1ELb0ELb1ELb0EEENS1_21CollectiveEpilogueFwdINS6_IJS8_SA_S9_EEENS6_IJNS7_ILi1EEESI_SI_EEESC_SE_Li256ELb0ELb1ELb0ELb0EEENS1_19SingleTileSchedulerILb0ELb0ELb1ELi128EEEEEEEEEvNT_6ParamsE)
        /*0230*/ 	.word	0x00000004


	//----- nvinfo : EIATTR_FRAME_SIZE
	.align		4
.L_104:
        /*0234*/ 	.byte	0x04, 0x11
        /*0236*/ 	.short	(.L_106 - .L_105)
	.align		4
.L_105:
        /*0238*/ 	.word	index@(_ZN7cutlass13device_kernelIN5flash19enable_sm80_to_sm89INS1_16FlashAttnFwdSm80INS1_25CollectiveMainloopFwdSm80ILi8ELi2ELb0EN4cute5tupleIJNS5_1CILi128EEENS7_ILi64EEENS7_ILi192EEEEEELi192ENS_10bfloat16_tEfNS_4arch4Sm80ELb0ELb1ELb1ELb0ELb1ELb0ELb1ELb0EEENS1_21CollectiveEpilogueFwdINS6_IJS8_SA_S9_EEENS6_IJNS7_ILi1EEESI_SI_EEESC_SE_Li256ELb0ELb1ELb0ELb0EEENS1_19SingleTileSchedulerILb0ELb0ELb1ELi128EEEEEEEEEvNT_6ParamsE)
        /*023c*/ 	.word	0x00000000


	//----- nvinfo : EIATTR_REGCOUNT
	.align		4
.L_106:
        /*0240*/ 	.byte	0x04, 0x2f
        /*0242*/ 	.short	(.L_108 - .L_107)
	.align		4
.L_107:
        /*0244*/ 	.word	index@(_ZN7cutlass13device_kernelIN5flash19enable_sm80_to_sm89INS1_16FlashAttnFwdSm80INS1_25CollectiveMainloopFwdSm80ILi8ELi2ELb0EN4cute5tupleIJNS5_1CILi128EEENS7_ILi64EEENS7_ILi192EEEEEELi192ENS_10bfloat16_tEfNS_4arch4Sm80ELb0ELb0ELb1ELb1ELb1ELb1ELb1ELb0EEENS1_21CollectiveEpilogueFwdINS6_IJS8_SA_S9_EEENS6_IJNS7_ILi1EEESI_SI_EEESC_SE_Li256ELb1ELb1ELb0ELb0EEENS1_19SingleTileSchedulerILb1ELb0ELb1ELi128EEEEEEEEEvNT_6ParamsE)
        /*0248*/ 	.word	0x00000004


	//----- nvinfo : EIATTR_FRAME_SIZE
	.align		4
.L_108:
        /*024c*/ 	.byte	0x04, 0x11
        /*024e*/ 	.short	(.L_110 - .L_109)
	.align		4
.L_109:
        /*0250*/ 	.word	index@(_ZN7cutlass13device_kernelIN5flash19enable_sm80_to_sm89INS1_16FlashAttnFwdSm80INS1_25CollectiveMainloopFwdSm80ILi8ELi2ELb0EN4cute5tupleIJNS5_1CILi128EEENS7_ILi64EEENS7_ILi192EEEEEELi192ENS_10bfloat16_tEfNS_4arch4Sm80ELb0ELb0ELb1ELb1ELb1ELb1ELb1ELb0EEENS1_21CollectiveEpilogueFwdINS6_IJS8_SA_S9_EEENS6_IJNS7_ILi1EEESI_SI_EEESC_SE_Li256ELb1ELb1ELb0ELb0EEENS1_19SingleTileSchedulerILb1ELb0ELb1ELi128EEEEEEEEEvNT_6ParamsE)
        /*0254*/ 	.word	0x00000000


	//----- nvinfo : EIATTR_REGCOUNT
	.align		4
.L_110:
        /*0258*/ 	.byte	0x04, 0x2f
        /*025a*/ 	.short	(.L_112 - .L_111)
	.align		4
.L_111:
        /*025c*/ 	.word	index@(_ZN7cutlass13device_kernelIN5flash19enable_sm80_to_sm89INS1_16FlashAttnFwdSm80INS1_25CollectiveMainloopFwdSm80ILi8ELi2ELb0EN4cute5tupleIJNS5_1CILi128EEENS7_ILi64EEENS7_ILi192EEEEEELi192ENS_10bfloat16_tEfNS_4arch4Sm80ELb0ELb0ELb1ELb1ELb1ELb0ELb1ELb0EEENS1_21CollectiveEpilogueFwdINS6_IJS8_SA_S9_EEENS6_IJNS7_ILi1EEESI_SI_EEESC_SE_Li256ELb1ELb1ELb0ELb0EEENS1_19SingleTileSchedulerILb1ELb0ELb1ELi128EEEEEEEEEvNT_6ParamsE)
        /*0260*/ 	.word	0x00000004


	//----- nvinfo : EIATTR_FRAME_SIZE
	.align		4
.L_112:
        /*0264*/ 	.byte	0x04, 0x11
        /*0266*/ 	.short	(.L_114 - .L_113)
	.align		4
.L_113:
        /*0268*/ 	.word	index@(_ZN7cutlass13device_kernelIN5flash19enable_sm80_to_sm89INS1_16FlashAttnFwdSm80INS1_25CollectiveMainloopFwdSm80ILi8ELi2ELb0EN4cute5tupleIJNS5_1CILi128EEENS7_ILi64EEENS7_ILi192EEEEEELi192ENS_10bfloat16_tEfNS_4arch4Sm80ELb0ELb0ELb1ELb1ELb1ELb0ELb1ELb0EEENS1_21CollectiveEpilogueFwdINS6_IJS8_SA_S9_EEENS6_IJNS7_ILi1EEESI_SI_EEESC_SE_Li256ELb1ELb1ELb0ELb0EEENS1_19SingleTileSchedulerILb1ELb0ELb1ELi128EEEEEEEEEvNT_6ParamsE)
        /*026c*/ 	.word	0x00000000


	//----- nvinfo : EIATTR_REGCOUNT
	.align		4
.L_114:
        /*0270*/ 	.byte	0x04, 0x2f
        /*0272*/ 	.short	(.L_116 - .L_115)
	.align		4
.L_115:
        /*0274*/ 	.word	index@(_ZN7cutlass13device_kernelIN5flash19enable_sm80_to_sm89INS1_16FlashAttnFwdSm80INS1_25CollectiveMainloopFwdSm80ILi8ELi2ELb0EN4cute5tupleIJNS5_1CILi128EEENS7_ILi64EEENS7_ILi192EEEEEELi192ENS_10bfloat16_tEfNS_4arch4Sm80ELb0ELb0ELb1ELb0ELb1ELb0ELb1ELb0EEENS1_21CollectiveEpilogueFwdINS6_IJS8_SA_S9_EEENS6_IJNS7_ILi1EEESI_SI_EEESC_SE_Li256ELb0ELb1ELb0ELb0EEENS1_19SingleTileSchedulerILb0ELb0ELb1ELi128EEEEEEEEEvNT_6ParamsE)
        /*0278*/ 	.word	0x00000004


	//----- nvinfo : EIATTR_FRAME_SIZE
	.align		4
.L_116:
        /*027c*/ 	.byte	0x04, 0x11
        /*027e*/ 	.short	(.L_118 - .L_117)
	.align		4
.L_117:
        /*0280*/ 	.word	index@(_ZN7cutlass13device_kernelIN5flash19enable_sm80_to_sm89INS1_16FlashAttnFwdSm80INS1_25CollectiveMainloopFwdSm80ILi8ELi2ELb0EN4cute5tupleIJNS5_1CILi128EEENS7_ILi64EEENS7_ILi192EEEEEELi192ENS_10bfloat16_tEfNS_4arch4Sm80ELb0ELb0ELb1ELb0ELb1ELb0ELb1ELb0EEENS1_21CollectiveEpilogueFwdINS6_IJS8_SA_S9_EEENS6_IJNS7_ILi1EEESI_SI_EEESC_SE_Li256ELb0ELb1ELb0ELb0EEENS1_19SingleTileSchedulerILb0ELb0ELb1ELi128EEEEEEEEEvNT_6ParamsE)
        /*0284*/ 	.word	0x00000000


	//----- nvinfo : EIATTR_REGCOUNT
	.align		4
.L_118:
        /*0288*/ 	.byte	0x04, 0x2f
        /*028a*/ 	.short	(.L_120 - .L_119)
	.align		4
.L_119:
        /*028c*/ 	.word	index@(_ZN7cutlass13device_kernelIN5flash19enable_sm80_to_sm89INS1_16FlashAttnFwdSm80INS1_25CollectiveMainloopFwdSm80ILi8ELi1ELb0EN4cute5tupleIJNS5_1CILi128EEENS7_ILi64EEENS7_ILi192EEEEEELi192ENS_10bfloat16_tEfNS_4arch4Sm80ELb1ELb0ELb1ELb1ELb1ELb1ELb1ELb0EEENS1_21CollectiveEpilogueFwdINS6_IJS8_SA_S9_EEENS6_IJNS7_ILi1EEESI_SI_EEESC_SE_Li256ELb1ELb1ELb0ELb0EEENS1_19SingleTileSchedulerILb1ELb0ELb1ELi128EEEEEEEEEvNT_6ParamsE)
        /*0290*/ 	.word	0x00000004


	//----- nvinfo : EIATTR_FRAME_SIZE
	.align		4
.L_120:
        /*0294*/ 	.byte	0x04, 0x11
        /*0296*/ 	.short	(.L_122 - .L_121)
	.align		4
.L_121:
        /*0298*/ 	.word	index@(_ZN7cutlass13device_kernelIN5flash19enable_sm80_to_sm89INS1_16FlashAttnFwdSm80INS1_25CollectiveMainloopFwdSm80ILi8ELi1ELb0EN4cute5tupleIJNS5_1CILi128EEENS7_ILi64EEENS7_ILi192EEEEEELi192ENS_10bfloat16_tEfNS_4arch4Sm80ELb1ELb0ELb1ELb1ELb1ELb1ELb1ELb0EEENS1_21CollectiveEpilogueFwdINS6_IJS8_SA_S9_EEENS6_IJNS7_ILi1EEESI_SI_EEESC_SE_Li256ELb1ELb1ELb0ELb0EEENS1_19SingleTileSchedulerILb1ELb0ELb1ELi128EEEEEEEEEvNT_6ParamsE)
        /*029c*/ 	.word	0x00000000


	//----- nvinfo : EIATTR_REGCOUNT
	.align		4
.L_122:
        /*02a0*/ 	.byte	0x04, 0x2f
        /*02a2*/ 	.short	(.L_124 - .L_123)
	.align		4
.L_123:
        /*02a4*/ 	.word	index@(_ZN7cutlass13device_kernelIN5flash19enable_sm80_to_sm89INS1_16FlashAttnFwdSm80INS1_25CollectiveMainloopFwdSm80ILi8ELi1ELb0EN4cute5tupleIJNS5_1CILi128EEENS7_ILi64EEENS7_ILi192EEEEEELi192ENS_10bfloat16_tEfNS_4arch4Sm80ELb1ELb0ELb1ELb1ELb1ELb0ELb1ELb0EEENS1_21CollectiveEpilogueFwdINS6_IJS8_SA_S9_EEENS6_IJNS7_ILi1EEESI_SI_EEESC_SE_Li256ELb1ELb1ELb0ELb0EEENS1_19SingleTileSchedulerILb1ELb0ELb1ELi128EEEEEEEEEvNT_6ParamsE)
        /*02a8*/ 	.word	0x00000004


	//----- nvinfo : EIATTR_FRAME_SIZE
	.align		4
.L_124:
        /*02ac*/ 	.byte	0x04, 0x11
        /*02ae*/ 	.short	(.L_126 - .L_125)
	.align		4
.L_125:
        /*02b0*/ 	.word	index@(_ZN7cutlass13device_kernelIN5flash19enable_sm80_to_sm89INS1_16FlashAttnFwdSm80INS1_25CollectiveMainloopFwdSm80ILi8ELi1ELb0EN4cute5tupleIJNS5_1CILi128EEENS7_ILi64EEENS7_ILi192EEEEEELi192ENS_10bfloat16_tEfNS_4arch4Sm80ELb1ELb0ELb1ELb1ELb1ELb0ELb1ELb0EEENS1_21CollectiveEpilogueFwdINS6_IJS8_SA_S9_EEENS6_IJNS7_ILi1EEESI_SI_EEESC_SE_Li256ELb1ELb1ELb0ELb0EEENS1_19SingleTileSchedulerILb1ELb0ELb1ELi128EEEEEEEEEvNT_6ParamsE)
        /*02b4*/ 	.word	0x00000000


	//----- nvinfo : EIATTR_REGCOUNT
	.align		4
.L_126:
        /*02b8*/ 	.byte	0x04, 0x2f
        /*02ba*/ 	.short	(.L_128 - .L_127)
	.align		4
.L_127:
        /*02bc*/ 	.word	index@(_ZN7cutlass13device_kernelIN5flash19enable_sm80_to_sm89INS1_16FlashAttnFwdSm80INS1_25CollectiveMainloopFwdSm80ILi8ELi1ELb0EN4cute5tupleIJNS5_1CILi128EEENS7_ILi64EEENS7_ILi192EEEEEELi192ENS_10bfloat16_tEfNS_4arch4Sm80ELb1ELb0ELb1ELb0ELb1ELb0ELb1ELb0EEENS1_21CollectiveEpilogueFwdINS6_IJS8_SA_S9_EEENS6_IJNS7_ILi1EEESI_SI_EEESC_SE_Li256ELb0ELb1ELb0ELb0EEENS1_30DynamicPersistentTileSchedulerILi256ELi256ELb0ELb1ELb0EEEEEEEEEvNT_6ParamsE)
        /*02c0*/ 	.word	0x00000004


	//----- nvinfo : EIATTR_FRAME_SIZE
	.align		4
.L_128:
        /*02c4*/ 	.byte	0x04, 0x11
        /*02c6*/ 	.short	(.L_130 - .L_129)
	.align		4
.L_129:
        /*02c8*/ 	.word	index@(_ZN7cutlass13device_kernelIN5flash19enable_sm80_to_sm89INS1_16FlashAttnFwdSm80INS1_25CollectiveMainloopFwdSm80ILi8ELi1ELb0EN4cute5tupleIJNS5_1CILi128EEENS7_ILi64EEENS7_ILi192EEEEEELi192ENS_10bfloat16_tEfNS_4arch4Sm80ELb1ELb0ELb1ELb0ELb1ELb0ELb1ELb0EEENS1_21CollectiveEpilogueFwdINS6_IJS8_SA_S9_EEENS6_IJNS7_ILi1EEESI_SI_EEESC_SE_Li256ELb0ELb1ELb0ELb0EEENS1_30DynamicPersistentTileSchedulerILi256ELi256ELb0ELb1ELb0EEEEEEEEEvNT_6ParamsE)
        /*02cc*/ 	.word	0x00000000


	//----- nvinfo : EIATTR_REGCOUNT
	.align		4
.L_130:
        /*02d0*/ 	.byte	0x04, 0x2f
        /*02d2*/ 	.short	(.L_132 - .L_131)
	.align		4
.L_131:
        /*02d4*/ 	.word	index@(_ZN7cutlass13device_kernelIN5flash19enable_sm80_to_sm89INS1_16FlashAttnFwdSm80INS1_25CollectiveMainloopFwdSm80ILi8ELi1ELb0EN4cute5tupleIJNS5_1CILi128EEENS7_ILi64EEENS7_ILi192EEEEEELi192ENS_10bfloat16_tEfNS_4arch4Sm80ELb0ELb1ELb1ELb1ELb1ELb1ELb1ELb0EEENS1_21CollectiveEpilogueFwdINS6_IJS8_SA_S9_EEENS6_IJNS7_ILi1EEESI_SI_EEESC_SE_Li256ELb1ELb1ELb0ELb0EEENS1_19SingleTileSchedulerILb1ELb0ELb1ELi128EEEEEEEEEvNT_6ParamsE)
        /*02d8*/ 	.word	0x00000004


	//----- nvinfo : EIATTR_FRAME_SIZE
	.align		4
.L_132:
        /*02dc*/ 	.byte	0x04, 0x11
        /*02de*/ 	.short	(.L_134 - .L_133)
	.align		4
.L_133:
        /*02e0*/ 	.word	index@(_ZN7cutlass13device_kernelIN5flash19enable_sm80_to_sm89INS1_16FlashAttnFwdSm80INS1_25CollectiveMainloopFwdSm80ILi8ELi1ELb0EN4cute5tupleIJNS5_1CILi128EEENS7_ILi64EEENS7_ILi192EEEEEELi192ENS_10bfloat16_tEfNS_4arch4Sm80ELb0ELb1ELb1ELb1ELb1ELb1ELb1ELb0EEENS1_21CollectiveEpilogueFwdINS6_IJS8_SA_S9_EEENS6_IJNS7_ILi1EEESI_SI_EEESC_SE_Li256ELb1ELb1ELb0ELb0EEENS1_19SingleTileSchedulerILb1ELb0ELb1ELi128EEEEEEEEEvNT_6ParamsE)
        /*02e4*/ 	.word	0x00000000


	//----- nvinfo : EIATTR_REGCOUNT
	.align		4
.L_134:
        /*02e8*/ 	.byte	0x04, 0x2f
        /*02ea*/ 	.short	(.L_136 - .L_135)
	.align		4
.L_135:
        /*02ec*/ 	.word	index@(_ZN7cutlass13device_kernelIN5flash19enable_sm80_to_sm89INS1_16FlashAttnFwdSm80INS1_25CollectiveMainloopFwdSm80ILi8ELi1ELb0EN4cute5tupleIJNS5_1CILi128EEENS7_ILi64EEENS7_ILi192EEEEEELi192ENS_10bfloat16_tEfNS_4arch4Sm80ELb0ELb1ELb1ELb1ELb1ELb0ELb1ELb0EEENS1_21CollectiveEpilogueFwdINS6_IJS8_SA_S9_EEENS6_IJNS7_ILi1EEESI_SI_EEESC_SE_Li256ELb1ELb1ELb0ELb0EEENS1_19SingleTileSchedulerILb1ELb0ELb1ELi128EEEEEEEEEvNT_6ParamsE)
        /*02f0*/ 	.word	0x00000004


	//----- nvinfo : EIATTR_FRAME_SIZE
	.align		4
.L_136:
        /*02f4*/ 	.byte	0x04, 0x11
        /*02f6*/ 	.short	(.L_138 - .L_137)
	.align		4
.L_137:
        /*02f8*/ 	.word	index@(_ZN7cutlass13device_kernelIN5flash19enable_sm80_to_sm89INS1_16FlashAttnFwdSm80INS1_25CollectiveMainloopFwdSm80ILi8ELi1ELb0EN4cute5tupleIJNS5_1CILi128EEENS7_ILi64EEENS7_ILi192EEEEEELi192ENS_10bfloat16_tEfNS_4arch4Sm80ELb0ELb1ELb1ELb1ELb1ELb0ELb1ELb0EEENS1_21CollectiveEpilogueFwdINS6_IJS8_SA_S9_EEENS6_IJNS7_ILi1EEESI_SI_EEESC_SE_Li256ELb1ELb1ELb0ELb0EEENS1_19SingleTileSchedulerILb1ELb0ELb1ELi128EEEEEEEEEvNT_6ParamsE)
        /*02fc*/ 	.word	0x00000000


	//----- nvinfo : EIATTR_REGCOUNT
	.align		4
.L_138:
        /*0300*/ 	.byte	0x04, 0x2f
        /*0302*/ 	.short	(.L_140 - .L_139)
	.align		4
.L_139:
        /*0304*/ 	.word	index@(_ZN7cutlass13device_kernelIN5flash19enable_sm80_to_sm89INS1_16FlashAttnFwdSm80INS1_25CollectiveMainloopFwdSm80ILi8ELi1ELb0EN4cute5tupleIJNS5_1CILi128EEENS7_ILi64EEENS7_ILi192EEEEEELi192ENS_10bfloat16_tEfNS_4arch4Sm80ELb0ELb1ELb1ELb0ELb1ELb0ELb1ELb0EEENS1_21CollectiveEpilogueFwdINS6_IJS8_SA_S9_EEENS6_IJNS7_ILi1EEESI_SI_EEESC_SE_Li256ELb0ELb1ELb0ELb0EEENS1_19SingleTileSchedulerILb0ELb0ELb1ELi128EEEEEEEEEvNT_6ParamsE)
        /*0308*/ 	.word	0x00000004


	//----- nvinfo : EIATTR_FRAME_SIZE
	.align		4
.L_140:
        /*030c*/ 	.byte	0x04, 0x11
        /*030e*/ 	.short	(.L_142 - .L_141)
	.align		4
.L_141:
        /*0310*/ 	.word	index@(_ZN7cutlass13device_kernelIN5flash19enable_sm80_to_sm89INS1_16FlashAttnFwdSm80INS1_25CollectiveMainloopFwdSm80ILi8ELi1ELb0EN4cute5tupleIJNS5_1CILi128EEENS7_ILi64EEENS7_ILi192EEEEEELi192ENS_10bfloat16_tEfNS_4arch4Sm80ELb0ELb1ELb1ELb0ELb1ELb0ELb1ELb0EEENS1_21CollectiveEpilogueFwdINS6_IJS8_SA_S9_EEENS6_IJNS7_ILi1EEESI_SI_EEESC_SE_Li256ELb0ELb1ELb0ELb0EEENS1_19SingleTileSchedulerILb0ELb0ELb1ELi128EEEEEEEEEvNT_6ParamsE)
        /*0314*/ 	.word	0x00000000


	//----- nvinfo : EIATTR_REGCOUNT
	.align		4
.L_142:
        /*0318*/ 	.byte	0x04, 0x2f
        /*031a*/ 	.short	(.L_144 - .L_143)
	.align		4
.L_143:
        /*031c*/ 	.word	index@(_ZN7cutlass13device_kernelIN5flash19enable_sm80_to_sm89INS1_16FlashAttnFwdSm80INS1_25CollectiveMainloopFwdSm80ILi8ELi1ELb0EN4cute5tupleIJNS5_1CILi128EEENS7_ILi64EEENS7_ILi192EEEEEELi192ENS_10bfloat16_tEfNS_4arch4Sm80ELb0ELb0ELb1ELb1ELb1ELb1ELb1ELb0EEENS1_21CollectiveEpilogueFwdINS6_IJS8_SA_S9_EEENS6_IJNS7_ILi1EEESI_SI_EEESC_SE_Li256ELb1ELb1ELb0ELb0EEENS1_19SingleTileSchedulerILb1ELb0ELb1ELi128EEEEEEEEEvNT_6ParamsE)
        /*0320*/ 	.word	0x00000004


	//----- nvinfo : EIATTR_FRAME_SIZE
	.align		4
.L_144:
        /*0324*/ 	.byte	0x04, 0x11
        /*0326*/ 	.short	(.L_146 - .L_145)
	.align		4
.L_145:
        /*0328*/ 	.word	index@(_ZN7cutlass13device_kernelIN5flash19enable_sm80_to_sm89INS1_16FlashAttnFwdSm80INS1_25CollectiveMainloopFwdSm80ILi8ELi1ELb0EN4cute5tupleIJNS5_1CILi128EEENS7_ILi64EEENS7_ILi192EEEEEELi192ENS_10bfloat16_tEfNS_4arch4Sm80ELb0ELb0ELb1ELb1ELb1ELb1ELb1ELb0EEENS1_21CollectiveEpilogueFwdINS6_IJS8_SA_S9_EEENS6_IJNS7_ILi1EEESI_SI_EEESC_SE_Li256ELb1ELb1ELb0ELb0EEENS1_19SingleTileSchedulerILb1ELb0ELb1ELi128EEEEEEEEEvNT_6ParamsE)
        /*032c*/ 	.word	0x00000000


	//----- nvinfo : EIATTR_REGCOUNT
	.align		4
.L_146:
        /*0330*/ 	.byte	0x04, 0x2f
        /*0332*/ 	.short	(.L_148 - .L_147)
	.align		4
.L_147:
        /*0334*/ 	.word	index@(_ZN7cutlass13device_kernelIN5flash19enable_sm80_to_sm89INS1_16FlashAttnFwdSm80INS1_25CollectiveMainloopFwdSm80ILi8ELi1ELb0EN4cute5tupleIJNS5_1CILi128EEENS7_ILi64EEENS7_ILi192EEEEEELi192ENS_10bfloat16_tEfNS_4arch4Sm80ELb0ELb0ELb1ELb1ELb1ELb0ELb1ELb0EEENS1_21CollectiveEpilogueFwdINS6_IJS8_SA_S9_EEENS6_IJNS7_ILi1EEESI_SI_EEESC_SE_Li256ELb1ELb1ELb0ELb0EEENS1_19SingleTileSchedulerILb1ELb0ELb1ELi128EEEEEEEEEvNT_6ParamsE)
        /*0338*/ 	.word	0x00000004


	//----- nvinfo : EIATTR_FRAME_SIZE
	.align		4
.L_148:
        /*033c*/ 	.byte	0x04, 0x11
        /*033e*/ 	.short	(.L_150 - .L_149)
	.align		4
.L_149:
        /*0340*/ 	.word	index@(_ZN7cutlass13device_kernelIN5flash19enable_sm80_to_sm89INS1_16FlashAttnFwdSm80INS1_25CollectiveMainloopFwdSm80ILi8ELi1ELb0EN4cute5tupleIJNS5_1CILi128EEENS7_ILi64EEENS7_ILi192EEEEEELi192ENS_10bfloat16_tEfNS_4arch4Sm80ELb0ELb0ELb1ELb1ELb1ELb0ELb1ELb0EEENS1_21CollectiveEpilogueFwdINS6_IJS8_SA_S9_EEENS6_IJNS7_ILi1EEESI_SI_EEESC_SE_Li256ELb1ELb1ELb0ELb0EEENS1_19SingleTileSchedulerILb1ELb0ELb1ELi128EEEEEEEEEvNT_6ParamsE)
        /*0344*/ 	.word	0x00000000


	//----- nvinfo : EIATTR_REGCOUNT
	.align		4
.L_150:
        /*0348*/ 	.byte	0x04, 0x2f
        /*034a*/ 	.short	(.L_152 - .L_151)
	.align		4
.L_151:
        /*034c*/ 	.word	index@(_ZN7cutlass13device_kernelIN5flash19enable_sm80_to_sm89INS1_16FlashAttnFwdSm80INS1_25CollectiveMainloopFwdSm80ILi8ELi1ELb0EN4cute5tupleIJNS5_1CILi128EEENS7_ILi64EEENS7_ILi192EEEEEELi192ENS_10bfloat16_tEfNS_4arch4Sm80ELb0ELb0ELb1ELb0ELb1ELb0ELb1ELb0EEENS1_21CollectiveEpilogueFwdINS6_IJS8_SA_S9_EEENS6_IJNS7_ILi1EEESI_SI_EEESC_SE_Li256ELb0ELb1ELb0ELb0EEENS1_19SingleTileSchedulerILb0ELb0ELb1ELi128EEEEEEEEEvNT_6ParamsE)
        /*0350*/ 	.word	0x00000004


	//----- nvinfo : EIATTR_FRAME_SIZE
	.align		4
.L_152:
        /*0354*/ 	.byte	0x04, 0x11
        /*0356*/ 	.short	(.L_154 - .L_153)
	.align		4
.L_153:
        /*0358*/ 	.word	index@(_ZN7cutlass13device_kernelIN5flash19enable_sm80_to_sm89INS1_16FlashAttnFwdSm80INS1_25CollectiveMainloopFwdSm80ILi8ELi1ELb0EN4cute5tupleIJNS5_1CILi128EEENS7_ILi64EEENS7_ILi192EEEEEELi192ENS_10bfloat16_tEfNS_4arch4Sm80ELb0ELb0ELb1ELb0ELb1ELb0ELb1ELb0EEENS1_21CollectiveEpilogueFwdINS6_IJS8_SA_S9_EEENS6_IJNS7_ILi1EEESI_SI_EEESC_SE_Li256ELb0ELb1ELb0ELb0EEENS1_19SingleTileSchedulerILb0ELb0ELb1ELi128EEEEEEEEEvNT_6ParamsE)
        /*035c*/ 	.word	0x00000000


	//----- nvinfo : EIATTR_MIN_STACK_SIZE
	.align		4
.L_154:
        /*0360*/ 	.byte	0x04, 0x12
        /*0362*/ 	.short	(.L_156 - .L_155)
	.align		4
.L_155:
        /*0364*/ 	.word	index@(_ZN7cutlass13device_kernelIN5flash19enable_sm80_to_sm89INS1_16FlashAttnFwdSm80INS1_25CollectiveMainloopFwdSm80ILi8ELi1ELb0EN4cute5tupleIJNS5_1CILi128EEENS7_ILi64EEENS7_ILi192EEEEEELi192ENS_10bfloat16_tEfNS_4arch4Sm80ELb0ELb0ELb1ELb0ELb1ELb0ELb1ELb0EEENS1_21CollectiveEpilogueFwdINS6_IJS8_SA_S9_EEENS6_IJNS7_ILi1EEESI_SI_EEESC_SE_Li256ELb0ELb1ELb0ELb0EEENS1_19SingleTileSchedulerILb0ELb0ELb1ELi128EEEEEEEEEvNT_6ParamsE)
        /*0368*/ 	.word	0x00000000


	//----- nvinfo : EIATTR_MIN_STACK_SIZE
	.align		4
.L_156:
        /*036c*/ 	.byte	0x04, 0x12
        /*036e*/ 	.short	(.L_158 - .L_157)
	.align		4
.L_157:
        /*0370*/ 	.word	index@(_ZN7cutlass13device_kernelIN5flash19enable_sm80_to_sm89INS1_16FlashAttnFwdSm80INS1_25CollectiveMainloopFwdSm80ILi8ELi1ELb0EN4cute5tupleIJNS5_1CILi128EEENS7_ILi64EEENS7_ILi192EEEEEELi192ENS_10bfloat16_tEfNS_4arch4Sm80ELb0ELb0ELb1ELb1ELb1ELb0ELb1ELb0EEENS1_21CollectiveEpilogueFwdINS6_IJS8_SA_S9_EEENS6_IJNS7_ILi1EEESI_SI_EEESC_SE_Li256ELb1ELb1ELb0ELb0EEENS1_19SingleTileSchedulerILb1ELb0ELb1ELi128EEEEEEEEEvNT_6ParamsE)
        /*0374*/ 	.word	0x00000000


	//----- nvinfo : EIATTR_MIN_STACK_SIZE
	.align		4
.L_158:
        /*0378*/ 	.byte	0x04, 0x12
        /*037a*/ 	.short	(.L_160 - .L_159)
	.align		4
.L_159:
        /*037c*/ 	.word	index@(_ZN7cutlass13device_kernelIN5flash19enable_sm80_to_sm89INS1_16FlashAttnFwdSm80INS1_25CollectiveMainloopFwdSm80ILi8ELi1ELb0EN4cute5tupleIJNS5_1CILi128EEENS7_ILi64EEENS7_ILi192EEEEEELi192ENS_10bfloat16_tEfNS_4arch4Sm80ELb0ELb0ELb1ELb1ELb1ELb1ELb1ELb0EEENS1_21CollectiveEpilogueFwdINS6_IJS8_SA_S9_EEENS6_IJNS7_ILi1EEESI_SI_EEESC_SE_Li256ELb1ELb1ELb0ELb0EEENS1_19SingleTileSchedulerILb1ELb0ELb1ELi128EEEEEEEEEvNT_6ParamsE)
        /*0380*/ 	.word	0x00000000


	//----- nvinfo : EIATTR_MIN_STACK_SIZE
	.align		4
.L_160:
        /*0384*/ 	.byte	0x04, 0x12
        /*0386*/ 	.short	(.L_162 - .L_161)
	.align		4
.L_161:
        /*0388*/ 	.word	index@(_ZN7cutlass13device_kernelIN5flash19enable_sm80_to_sm89INS1_16FlashAttnFwdSm80INS1_25CollectiveMainloopFwdSm80ILi8ELi1ELb0EN4cute5tupleIJNS5_1CILi128EEENS7_ILi64EEENS7_ILi192EEEEEELi192ENS_10bfloat16_tEfNS_4arch4Sm80ELb0ELb1ELb1ELb0ELb1ELb0ELb1ELb0EEENS1_21CollectiveEpilogueFwdINS6_IJS8_SA_S9_EEENS6_IJNS7_ILi1EEESI_SI_EEESC_SE_Li256ELb0ELb1ELb0ELb0EEENS1_19SingleTileSchedulerILb0ELb0ELb1ELi128EEEEEEEEEvNT_6ParamsE)
        /*038c*/ 	.word	0x00000000


	//----- nvinfo : EIATTR_MIN_STACK_SIZE
	.align		4
.L_162:
        /*0390*/ 	.byte	0x04, 0x12
        /*0392*/ 	.short	(.L_164 - .L_163)
	.align		4
.L_163:
        /*0394*/ 	.word	index@(_ZN7cutlass13device_kernelIN5flash19enable_sm80_to_sm89INS1_16FlashAttnFwdSm80INS1_25CollectiveMainloopFwdSm80ILi8ELi1ELb0EN4cute5tupleIJNS5_1CILi128EEENS7_ILi64EEENS7_ILi192EEEEEELi192ENS_10bfloat16_tEfNS_4arch4Sm80ELb0ELb1ELb1ELb1ELb1ELb0ELb1ELb0EEENS1_21CollectiveEpilogueFwdINS6_IJS8_SA_S9_EEENS6_IJNS7_ILi1EEESI_SI_EEESC_SE_Li256ELb1ELb1ELb0ELb0EEENS1_19SingleTileSchedulerILb1ELb0ELb1ELi128EEEEEEEEEvNT_6ParamsE)
        /*0398*/ 	.word	0x00000000


	//----- nvinfo : EIATTR_MIN_STACK_SIZE
	.align		4
.L_164:
        /*039c*/ 	.byte	0x04, 0x12
        /*039e*/ 	.short	(.L_166 - .L_165)
	.align		4
.L_165:
        /*03a0*/ 	.word	index@(_ZN7cutlass13device_kernelIN5flash19enable_sm80_to_sm89INS1_16FlashAttnFwdSm80INS1_25CollectiveMainloopFwdSm80ILi8ELi1ELb0EN4cute5tupleIJNS5_1CILi128EEENS7_ILi64EEENS7_ILi192EEEEEELi192ENS_10bfloat16_tEfNS_4arch4Sm80ELb0ELb1ELb1ELb1ELb1ELb1ELb1ELb0EEENS1_21CollectiveEpilogueFwdINS6_IJS8_SA_S9_EEENS6_IJNS7_ILi1EEESI_SI_EEESC_SE_Li256ELb1ELb1ELb0ELb0EEENS1_19SingleTileSchedulerILb1ELb0ELb1ELi128EEEEEEEEEvNT_6ParamsE)
        /*03a4*/ 	.word	0x00000000


	//----- nvinfo : EIATTR_MIN_STACK_SIZE
	.align		4
.L_166:
        /*03a8*/ 	.byte	0x04, 0x12
        /*03aa*/ 	.short	(.L_168 - .L_167)
	.align		4
.L_167:
        /*03ac*/ 	.word	index@(_ZN7cutlass13device_kernelIN5flash19enable_sm80_to_sm89INS1_16FlashAttnFwdSm80INS1_25CollectiveMainloopFwdSm80ILi8ELi1ELb0EN4cute5tupleIJNS5_1CILi128EEENS7_ILi64EEENS7_ILi192EEEEEELi192ENS_10bfloat16_tEfNS_4arch4Sm80ELb1ELb0ELb1ELb0ELb1ELb0ELb1ELb0EEENS1_21CollectiveEpilogueFwdINS6_IJS8_SA_S9_EEENS6_IJNS7_ILi1EEESI_SI_EEESC_SE_Li256ELb0ELb1ELb0ELb0EEENS1_30DynamicPersistentTileSchedulerILi256ELi256ELb0ELb1ELb0EEEEEEEEEvNT_6ParamsE)
        /*03b0*/ 	.word	0x00000000


	//----- nvinfo : EIATTR_MIN_STACK_SIZE
	.align		4
.L_168:
        /*03b4*/ 	.byte	0x04, 0x12
        /*03b6*/ 	.short	(.L_170 - .L_169)
	.align		4
.L_169:
        /*03b8*/ 	.word	index@(_ZN7cutlass13device_kernelIN5flash19enable_sm80_to_sm89INS1_16FlashAttnFwdSm80INS1_25CollectiveMainloopFwdSm80ILi8ELi1ELb0EN4cute5tupleIJNS5_1CILi128EEENS7_ILi64EEENS7_ILi192EEEEEELi192ENS_10bfloat16_tEfNS_4arch4Sm80ELb1ELb0ELb1ELb1ELb1ELb0ELb1ELb0EEENS1_21CollectiveEpilogueFwdINS6_IJS8_SA_S9_EEENS6_IJNS7_ILi1EEESI_SI_EEESC_SE_Li256ELb1ELb1ELb0ELb0EEENS1_19SingleTileSchedulerILb1ELb0ELb1ELi128EEEEEEEEEvNT_6ParamsE)
        /*03bc*/ 	.word	0x00000000


	//----- nvinfo : EIATTR_MIN_STACK_SIZE
	.align		4
.L_170:
        /*03c0*/ 	.byte	0x04, 0x12
        /*03c2*/ 	.short	(.L_172 - .L_171)
	.align		4
.L_171:
        /*03c4*/ 	.word	index@(_ZN7cutlass13device_kernelIN5flash19enable_sm80_to_sm89INS1_16FlashAttnFwdSm80INS1_25CollectiveMainloopFwdSm80ILi8ELi1ELb0EN4cute5tupleIJNS5_1CILi128EEENS7_ILi64EEENS7_ILi192EEEEEELi192ENS_10bfloat16_tEfNS_4arch4Sm80ELb1ELb0ELb1ELb1ELb1ELb1ELb1ELb0EEENS1_21CollectiveEpilogueFwdINS6_IJS8_SA_S9_EEENS6_IJNS7_ILi1EEESI_SI_EEESC_SE_Li256ELb1ELb1ELb0ELb0EEENS1_19SingleTileSchedulerILb1ELb0ELb1ELi128EEEEEEEEEvNT_6ParamsE)
        /*03c8*/ 	.word	0x00000000


	//----- nvinfo : EIATTR_MIN_STACK_SIZE
	.align		4
.L_172:
        /*03cc*/ 	.byte	0x04, 0x12
        /*03ce*/ 	.short	(.L_174 - .L_173)
	.align		4
.L_173:
        /*03d0*/ 	.word	index@(_ZN7cutlass13device_kernelIN5flash19enable_sm80_to_sm89INS1_16FlashAttnFwdSm80INS1_25CollectiveMainloopFwdSm80ILi8ELi2ELb0EN4cute5tupleIJNS5_1CILi128EEENS7_ILi64EEENS7_ILi192EEEEEELi192ENS_10bfloat16_tEfNS_4arch4Sm80ELb0ELb0ELb1ELb0ELb1ELb0ELb1ELb0EEENS1_21CollectiveEpilogueFwdINS6_IJS8_SA_S9_EEENS6_IJNS7_ILi1EEESI_SI_EEESC_SE_Li256ELb0ELb1ELb0ELb0EEENS1_19SingleTileSchedulerILb0ELb0ELb1ELi128EEEEEEEEEvNT_6ParamsE)
        /*03d4*/ 	.word	0x00000000


	//----- nvinfo : EIATTR_MIN_STACK_SIZE
	.align		4
.L_174:
        /*03d8*/ 	.byte	0x04, 0x12
        /*03da*/ 	.short	(.L_176 - .L_175)
	.align		4
.L_175:
        /*03dc*/ 	.word	index@(_ZN7cutlass13device_kernelIN5flash19enable_sm80_to_sm89INS1_16FlashAttnFwdSm80INS1_25CollectiveMainloopFwdSm80ILi8ELi2ELb0EN4cute5tupleIJNS5_1CILi128EEENS7_ILi64EEENS7_ILi192EEEEEELi192ENS_10bfloat16_tEfNS_4arch4Sm80ELb0ELb0ELb1ELb1ELb1ELb0ELb1ELb0EEENS1_21CollectiveEpilogueFwdINS6_IJS8_SA_S9_EEENS6_IJNS7_ILi1EEESI_SI_EEESC_SE_Li256ELb1ELb1ELb0ELb0EEENS1_19SingleTileSchedulerILb1ELb0ELb1ELi128EEEEEEEEEvNT_6ParamsE)
        /*03e0*/ 	.word	0x00000000


	//----- nvinfo : EIATTR_MIN_STACK_SIZE
	.align		4
.L_176:
        /*03e4*/ 	.byte	0x04, 0x12
        /*03e6*/ 	.short	(.L_178 - .L_177)
	.align		4
.L_177:
        /*03e8*/ 	.word	index@(_ZN7cutlass13device_kernelIN5flash19enable_sm80_to_sm89INS1_16FlashAttnFwdSm80INS1_25CollectiveMainloopFwdSm80ILi8ELi2ELb0EN4cute5tupleIJNS5_1CILi128EEENS7_ILi64EEENS7_ILi192EEEEEELi192ENS_10bfloat16_tEfNS_4arch4Sm80ELb0ELb0ELb1ELb1ELb1ELb1ELb1ELb0EEENS1_21CollectiveEpilogueFwdINS6_IJS8_SA_S9_EEENS6_IJNS7_ILi1EEESI_SI_EEESC_SE_Li256ELb1ELb1ELb0ELb0EEENS1_19SingleTileSchedulerILb1ELb0ELb1ELi128EEEEEEEEEvNT_6ParamsE)
        /*03ec*/ 	.word	0x00000000


	//----- nvinfo : EIATTR_MIN_STACK_SIZE
	.align		4
.L_178:
        /*03f0*/ 	.byte	0x04, 0x12
        /*03f2*/ 	.short	(.L_180 - .L_179)
	.align		4
.L_179:
        /*03f4*/ 	.word	index@(_ZN7cutlass13device_kernelIN5flash19enable_sm80_to_sm89INS1_16FlashAttnFwdSm80INS1_25CollectiveMainloopFwdSm80ILi8ELi2ELb0EN4cute5tupleIJNS5_1CILi128EEENS7_ILi64EEENS7_ILi192EEEEEELi192ENS_10bfloat16_tEfNS_4arch4Sm80ELb0ELb1ELb1ELb0ELb1ELb0ELb1ELb0EEENS1_21CollectiveEpilogueFwdINS6_IJS8_SA_S9_EEENS6_IJNS7_ILi1EEESI_SI_EEESC_SE_Li256ELb0ELb1ELb0ELb0EEENS1_19SingleTileSchedulerILb0ELb0ELb1ELi128EEEEEEEEEvNT_6ParamsE)
        /*03f8*/ 	.word	0x00000000


	//----- nvinfo : EIATTR_MIN_STACK_SIZE
	.align		4
.L_180:
        /*03fc*/ 	.byte	0x04, 0x12
        /*03fe*/ 	.short	(.L_182 - .L_181)
	.align		4
.L_181:
        /*0400*/ 	.word	index@(_ZN7cutlass13device_kernelIN5flash19enable_sm80_to_sm89INS1_16FlashAttnFwdSm80INS1_25CollectiveMainloopFwdSm80ILi8ELi2ELb0EN4cute5tupleIJNS5_1CILi128EEENS7_ILi64EEENS7_ILi192EEEEEELi192ENS_10bfloat16_tEfNS_4arch4Sm80ELb0ELb1ELb1ELb1ELb1ELb0ELb1ELb0EEENS1_21CollectiveEpilogueFwdINS6_IJS8_SA_S9_EEENS6_IJNS7_ILi1EEESI_SI_EEESC_SE_Li256ELb1ELb1ELb0ELb0EEENS1_19SingleTileSchedulerILb1ELb0ELb1ELi128EEEEEEEEEvNT_6ParamsE)
        /*0404*/ 	.word	0x00000000


	//----- nvinfo : EIATTR_MIN_STACK_SIZE
	.align		4
.L_182:
        /*0408*/ 	.byte	0x04, 0x12
        /*040a*/ 	.short	(.L_184 - .L_183)
	.align		4
.L_183:
        /*040c*/ 	.word	index@(_ZN7cutlass13device_kernelIN5flash19enable_sm80_to_sm89INS1_16FlashAttnFwdSm80INS1_25CollectiveMainloopFwdSm80ILi8ELi2ELb0EN4cute5tupleIJNS5_1CILi128EEENS7_ILi64EEENS7_ILi192EEEEEELi192ENS_10bfloat16_tEfNS_4arch4Sm80ELb0ELb1ELb1ELb1ELb1ELb1ELb1ELb0EEENS1_21CollectiveEpilogueFwdINS6_IJS8_SA_S9_EEENS6_IJNS7_ILi1EEESI_SI_EEESC_SE_Li256ELb1ELb1ELb0ELb0EEENS1_19SingleTileSchedulerILb1ELb0ELb1ELi128EEEEEEEEEvNT_6ParamsE)
        /*0410*/ 	.word	0x00000000


	//----- nvinfo : EIATTR_MIN_STACK_SIZE
	.align		4
.L_184:
        /*0414*/ 	.byte	0x04, 0x12
        /*0416*/ 	.short	(.L_186 - .L_185)
	.align		4
.L_185:
        /*0418*/ 	.word	index@(_ZN7cutlass13device_kernelIN5flash19enable_sm80_to_sm89INS1_16FlashAttnFwdSm80INS1_25CollectiveMainloopFwdSm80ILi8ELi2ELb0EN4cute5tupleIJNS5_1CILi128EEENS7_ILi64EEENS7_ILi192EEEEEELi192ENS_10bfloat16_tEfNS_4arch4Sm80ELb1ELb0ELb1ELb0ELb1ELb0ELb1ELb0EEENS1_21CollectiveEpilogueFwdINS6_IJS8_SA_S9_EEENS6_IJNS7_ILi1EEESI_SI_EEESC_SE_Li256ELb0ELb1ELb0ELb0EEENS1_30DynamicPersistentTileSchedulerILi256ELi256ELb0ELb1ELb0EEEEEEEEEvNT_6ParamsE)
        /*041c*/ 	.word	0x00000000


	//----- nvinfo : EIATTR_MIN_STACK_SIZE
	.align		4
.L_186:
        /*0420*/ 	.byte	0x04, 0x12
        /*0422*/ 	.short	(.L_188 - .L_187)
	.align		4
.L_187:
        /*0424*/ 	.word	index@(_ZN7cutlass13device_kernelIN5flash19enable_sm80_to_sm89INS1_16FlashAttnFwdSm80INS1_25CollectiveMainloopFwdSm80ILi8ELi2ELb0EN4cute5tupleIJNS5_1CILi128EEENS7_ILi64EEENS7_ILi192EEEEEELi192ENS_10bfloat16_tEfNS_4arch4Sm80ELb1ELb0ELb1ELb1ELb1ELb0ELb1ELb0EEENS1_21CollectiveEpilogueFwdINS6_IJS8_SA_S9_EEENS6_IJNS7_ILi1EEESI_SI_EEESC_SE_Li256ELb1ELb1ELb0ELb0EEENS1_19SingleTileSchedulerILb1ELb0ELb1ELi128EEEEEEEEEvNT_6ParamsE)
        /*0428*/ 	.word	0x00000000


	//----- nvinfo : EIATTR_MIN_STACK_SIZE
	.align		4
.L_188:
        /*042c*/ 	.byte	0x04, 0x12
        /*042e*/ 	.short	(.L_190 - .L_189)
	.align		4
.L_189:
        /*0430*/ 	.word	index@(_ZN7cutlass13device_kernelIN5flash19enable_sm80_to_sm89INS1_16FlashAttnFwdSm80INS1_25CollectiveMainloopFwdSm80ILi8ELi2ELb0EN4cute5tupleIJNS5_1CILi128EEENS7_ILi64EEENS7_ILi192EEEEEELi192ENS_10bfloat16_tEfNS_4arch4Sm80ELb1ELb0ELb1ELb1ELb1ELb1ELb1ELb0EEENS1_21CollectiveEpilogueFwdINS6_IJS8_SA_S9_EEENS6_IJNS7_ILi1EEESI_SI_EEESC_SE_Li256ELb1ELb1ELb0ELb0EEENS1_19SingleTileSchedulerILb1ELb0ELb1ELi128EEEEEEEEEvNT_6ParamsE)
        /*0434*/ 	.word	0x00000000


	//----- nvinfo : EIATTR_MIN_STACK_SIZE
	.align		4
.L_190:
        /*0438*/ 	.byte	0x04, 0x12
        /*043a*/ 	.short	(.L_192 - .L_191)
	.align		4
.L_191:
        /*043c*/ 	.word	index@(_ZN7cutlass13device_kernelIN5flash19enable_sm80_to_sm89INS1_16FlashAttnFwdSm80INS1_25CollectiveMainloopFwdSm80ILi8ELi1ELb0EN4cute5tupleIJNS5_1CILi128EEENS7_ILi64EEENS7_ILi192EEEEEELi192ENS_10bfloat16_tEfNS_4arch4Sm80ELb0ELb0ELb0ELb0ELb1ELb0ELb1ELb0EEENS1_21CollectiveEpilogueFwdINS6_IJS8_SA_S9_EEENS6_IJNS7_ILi1EEESI_SI_EEESC_SE_Li256ELb0ELb1ELb0ELb0EEENS1_19SingleTileSchedulerILb0ELb0ELb1ELi128EEEEEEEEEvNT_6ParamsE)
        /*0440*/ 	.word	0x00000000


	//----- nvinfo : EIATTR_MIN_STACK_SIZE
	.align		4
.L_192:
        /*0444*/ 	.byte	0x04, 0x12
        /*0446*/ 	.short	(.L_194 - .L_193)
	.align		4
.L_193:
        /*0448*/ 	.word	index@(_ZN7cutlass13device_kernelIN5flash19enable_sm80_to_sm89INS1_16FlashAttnFwdSm80INS1_25CollectiveMainloopFwdSm80ILi8ELi1ELb0EN4cute5tupleIJNS5_1CILi128EEENS7_ILi64EEENS7_ILi192EEEEEELi192ENS_10bfloat16_tEfNS_4arch4Sm80ELb0ELb0ELb0ELb1ELb1ELb0ELb1ELb0EEENS1_21CollectiveEpilogueFwdINS6_IJS8_SA_S9_EEENS6_IJNS7_ILi1EEESI_SI_EEESC_SE_Li256ELb1ELb1ELb0ELb0EEENS1_19SingleTileSchedulerILb1ELb0ELb1ELi128EEEEEEEEEvNT_6ParamsE)
        /*044c*/ 	.word	0x00000000


	//----- nvinfo : EIATTR_MIN_STACK_SIZE
	.align		4
.L_194:
        /*0450*/ 	.byte	0x04, 0x12
        /*0452*/ 	.short	(.L_196 - .L_195)
	.align		4
.L_195:
        /*0454*/ 	.word	index@(_ZN7cutlass13device_kernelIN5flash19enable_sm80_to_sm89INS1_16FlashAttnFwdSm80INS1_25CollectiveMainloopFwdSm80ILi8ELi1ELb0EN4cute5tupleIJNS5_1CILi128EEENS7_ILi64EEENS7_ILi192EEEEEELi192ENS_10bfloat16_tEfNS_4arch4Sm80ELb0ELb0ELb0ELb1ELb1ELb1ELb1ELb0EEENS1_21CollectiveEpilogueFwdINS6_IJS8_SA_S9_EEENS6_IJNS7_ILi1EEESI_SI_EEESC_SE_Li256ELb1ELb1ELb0ELb0EEENS1_19SingleTileSchedulerILb1ELb0ELb1ELi128EEEEEEEEEvNT_6ParamsE)
        /*0458*/ 	.word	0x00000000


	//----- nvinfo : EIATTR_MIN_STACK_SIZE
	.align		4
.L_196:
        /*045c*/ 	.byte	0x04, 0x12
        /*045e*/ 	.short	(.L_198 - .L_197)
	.align		4
.L_197:
        /*0460*/ 	.word	index@(_ZN7cutlass13device_kernelIN5flash19enable_sm80_to_sm89INS1_16FlashAttnFwdSm80INS1_25CollectiveMainloopFwdSm80ILi8ELi1ELb0EN4cute5tupleIJNS5_1CILi128EEENS7_ILi64EEENS7_ILi192EEEEEELi192ENS_10bfloat16_tEfNS_4arch4Sm80ELb0ELb1ELb0ELb0ELb1ELb0ELb1ELb0EEENS1_21CollectiveEpilogueFwdINS6_IJS8_SA_S9_EEENS6_IJNS7_ILi1EEESI_SI_EEESC_SE_Li256ELb0ELb1ELb0ELb0EEENS1_19SingleTileSchedulerILb0ELb0ELb1ELi128EEEEEEEEEvNT_6ParamsE)
        /*0464*/ 	.word	0x00000000


	//----- nvinfo : EIATTR_MIN_STACK_SIZE
	.align		4
.L_198:
        /*0468*/ 	.byte	0x04, 0x12
        /*046a*/ 	.short	(.L_200 - .L_199)
	.align		4
.L_199:
        /*046c*/ 	.word	index@(_ZN7cutlass13device_kernelIN5flash19enable_sm80_to_sm89INS1_16FlashAttnFwdSm80INS1_25CollectiveMainloopFwdSm80ILi8ELi1ELb0EN4cute5tupleIJNS5_1CILi128EEENS7_ILi64EEENS7_ILi192EEEEEELi192ENS_10bfloat16_tEfNS_4arch4Sm80ELb0ELb1ELb0ELb1ELb1ELb0ELb1ELb0EEENS1_21CollectiveEpilogueFwdINS6_IJS8_SA_S9_EEENS6_IJNS7_ILi1EEESI_SI_EEESC_SE_Li256ELb1ELb1ELb0ELb0EEENS1_19SingleTileSchedulerILb1ELb0ELb1ELi128EEEEEEEEEvNT_6ParamsE)
        /*0470*/ 	.word	0x00000000


	//----- nvinfo : EIATTR_MIN_STACK_SIZE
	.align		4
.L_200:
        /*0474*/ 	.byte	0x04, 0x12
        /*0476*/ 	.short	(.L_202 - .L_201)
	.align		4
.L_201:
        /*0478*/ 	.word	index@(_ZN7cutlass13device_kernelIN5flash19enable_sm80_to_sm89INS1_16FlashAttnFwdSm80INS1_25CollectiveMainloopFwdSm80ILi8ELi1ELb0EN4cute5tupleIJNS5_1CILi128EEENS7_ILi64EEENS7_ILi192EEEEEELi192ENS_10bfloat16_tEfNS_4arch4Sm80ELb0ELb1ELb0ELb1ELb1ELb1ELb1ELb0EEENS1_21CollectiveEpilogueFwdINS6_IJS8_SA_S9_EEENS6_IJNS7_ILi1EEESI_SI_EEESC_SE_Li256ELb1ELb1ELb0ELb0EEENS1_19SingleTileSchedulerILb1ELb0ELb1ELi128EEEEEEEEEvNT_6ParamsE)
        /*047c*/ 	.word	0x00000000


	//----- nvinfo : EIATTR_MIN_STACK_SIZE
	.align		4
.L_202:
        /*0480*/ 	.byte	0x04, 0x12
        /*0482*/ 	.short	(.L_204 - .L_203)
	.align		4
.L_203:
        /*0484*/ 	.word	index@(_ZN7cutlass13device_kernelIN5flash19enable_sm80_to_sm89INS1_16FlashAttnFwdSm80INS1_25CollectiveMainloopFwdSm80ILi8ELi1ELb0EN4cute5tupleIJNS5_1CILi128EEENS7_ILi64EEENS7_ILi192EEEEEELi192ENS_10bfloat16_tEfNS_4arch4Sm80ELb1ELb0ELb0ELb0ELb1ELb0ELb1ELb0EEENS1_21CollectiveEpilogueFwdINS6_IJS8_SA_S9_EEENS6_IJNS7_ILi1EEESI_SI_EEESC_SE_Li256ELb0ELb1ELb0ELb0EEENS1_30DynamicPersistentTileSchedulerILi256ELi256ELb0ELb1ELb0EEEEEEEEEvNT_6ParamsE)
        /*0488*/ 	.word	0x00000000


	//----- nvinfo : EIATTR_MIN_STACK_SIZE
	.align		4
.L_204:
        /*048c*/ 	.byte	0x04, 0x12
        /*048e*/ 	.short	(.L_206 - .L_205)
	.align		4
.L_205:
        /*0490*/ 	.word	index@(_ZN7cutlass13device_kernelIN5flash19enable_sm80_to_sm89INS1_16FlashAttnFwdSm80INS1_25CollectiveMainloopFwdSm80ILi8ELi1ELb0EN4cute5tupleIJNS5_1CILi128EEENS7_ILi64EEENS7_ILi192EEEEEELi192ENS_10bfloat16_tEfNS_4arch4Sm80ELb1ELb0ELb0ELb1ELb1ELb0ELb1ELb0EEENS1_21CollectiveEpilogueFwdINS6_IJS8_SA_S9_EEENS6_IJNS7_ILi1EEESI_SI_EEESC_SE_Li256ELb1ELb1ELb0ELb0EEENS1_19SingleTileSchedulerILb1ELb0ELb1ELi128EEEEEEEEEvNT_6ParamsE)
        /*0494*/ 	.word	0x00000000


	//----- nvinfo : EIATTR_MIN_STACK_SIZE
	.align		4
.L_206:
        /*0498*/ 	.byte	0x04, 0x12
        /*049a*/ 	.short	(.L_208 - .L_207)
	.align		4
.L_207:
        /*049c*/ 	.word	index@(_ZN7cutlass13device_kernelIN5flash19enable_sm80_to_sm89INS1_16FlashAttnFwdSm80INS1_25CollectiveMainloopFwdSm80ILi8ELi1ELb0EN4cute5tupleIJNS5_1CILi128EEENS7_ILi64EEENS7_ILi192EEEEEELi192ENS_10bfloat16_tEfNS_4arch4Sm80ELb1ELb0ELb0ELb1ELb1ELb1ELb1ELb0EEENS1_21CollectiveEpilogueFwdINS6_IJS8_SA_S9_EEENS6_IJNS7_ILi1EEESI_SI_EEESC_SE_Li256ELb1ELb1ELb0ELb0EEENS1_19SingleTileSchedulerILb1ELb0ELb1ELi128EEEEEEEEEvNT_6ParamsE)
        /*04a0*/ 	.word	0x00000000


	//----- nvinfo : EIATTR_MIN_STACK_SIZE
	.align		4
.L_208:
        /*04a4*/ 	.byte	0x04, 0x12
        /*04a6*/ 	.short	(.L_210 - .L_209)
	.align		4
.L_209:
        /*04a8*/ 	.word	index@(_ZN7cutlass13device_kernelIN5flash19enable_sm80_to_sm89INS1_16FlashAttnFwdSm80INS1_25CollectiveMainloopFwdSm80ILi8ELi2ELb0EN4cute5tupleIJNS5_1CILi128EEENS7_ILi64EEENS7_ILi192EEEEEELi192ENS_10bfloat16_tEfNS_4arch4Sm80ELb0ELb0ELb0ELb0ELb1ELb0ELb1ELb0EEENS1_21CollectiveEpilogueFwdINS6_IJS8_SA_S9_EEENS6_IJNS7_ILi1EEESI_SI_EEESC_SE_Li256ELb0ELb1ELb0ELb0EEENS1_19SingleTileSchedulerILb0ELb0ELb1ELi128EEEEEEEEEvNT_6ParamsE)
        /*04ac*/ 	.word	0x00000000


	//----- nvinfo : EIATTR_MIN_STACK_SIZE
	.align		4
.L_210:
        /*04b0*/ 	.byte	0x04, 0x12
        /*04b2*/ 	.short	(.L_212 - .L_211)
	.align		4
.L_211:
        /*04b4*/ 	.word	index@(_ZN7cutlass13device_kernelIN5flash19enable_sm80_to_sm89INS1_16FlashAttnFwdSm80INS1_25CollectiveMainloopFwdSm80ILi8ELi2ELb0EN4cute5tupleIJNS5_1CILi128EEENS7_ILi64EEENS7_ILi192EEEEEELi192ENS_10bfloat16_tEfNS_4arch4Sm80ELb0ELb0ELb0ELb1ELb1ELb0ELb1ELb0EEENS1_21CollectiveEpilogueFwdINS6_IJS8_SA_S9_EEENS6_IJNS7_ILi1EEESI_SI_EEESC_SE_Li256ELb1ELb1ELb0ELb0EEENS1_19SingleTileSchedulerILb1ELb0ELb1ELi128EEEEEEEEEvNT_6ParamsE)
        /*04b8*/ 	.word	0x00000000


	//----- nvinfo : EIATTR_MIN_STACK_SIZE
	.align		4
.L_212:
        /*04bc*/ 	.byte	0x04, 0x12
        /*04be*/ 	.short	(.L_214 - .L_213)
	.align		4
.L_213:
        /*04c0*/ 	.word	index@(_ZN7cutlass13device_kernelIN5flash19enable_sm80_to_sm89INS1_16FlashAttnFwdSm80INS1_25CollectiveMainloopFwdSm80ILi8ELi2ELb0EN4cute5tupleIJNS5_1CILi128EEENS7_ILi64EEENS7_ILi192EEEEEELi192ENS_10bfloat16_tEfNS_4arch4Sm80ELb0ELb0ELb0ELb1ELb1ELb1ELb1ELb0EEENS1_21CollectiveEpilogueFwdINS6_IJS8_SA_S9_EEENS6_IJNS7_ILi1EEESI_SI_EEESC_SE_Li256ELb1ELb1ELb0ELb0EEENS1_19SingleTileSchedulerILb1ELb0ELb1ELi128EEEEEEEEEvNT_6ParamsE)
        /*04c4*/ 	.word	0x00000000


	//----- nvinfo : EIATTR_MIN_STACK_SIZE
	.align		4
.L_214:
        /*04c8*/ 	.byte	0x04, 0x12
        /*04ca*/ 	.short	(.L_216 - .L_215)
	.align		4
.L_215:
        /*04cc*/ 	.word	index@(_ZN7cutlass13device_kernelIN5flash19enable_sm80_to_sm89INS1_16FlashAttnFwdSm80INS1_25CollectiveMainloopFwdSm80ILi8ELi2ELb0EN4cute5tupleIJNS5_1CILi128EEENS7_ILi64EEENS7_ILi192EEEEEELi192ENS_10bfloat16_tEfNS_4arch4Sm80ELb0ELb1ELb0ELb0ELb1ELb0ELb1ELb0EEENS1_21CollectiveEpilogueFwdINS6_IJS8_SA_S9_EEENS6_IJNS7_ILi1EEESI_SI_EEESC_SE_Li256ELb0ELb1ELb0ELb0EEENS1_19SingleTileSchedulerILb0ELb0ELb1ELi128EEEEEEEEEvNT_6ParamsE)
        /*04d0*/ 	.word	0x00000000


	//----- nvinfo : EIATTR_MIN_STACK_SIZE
	.align		4
.L_216:
        /*04d4*/ 	.byte	0x04, 0x12
        /*04d6*/ 	.short	(.L_218 - .L_217)
	.align		4
.L_217:
        /*04d8*/ 	.word	index@(_ZN7cutlass13device_kernelIN5flash19enable_sm80_to_sm89INS1_16FlashAttnFwdSm80INS1_25CollectiveMainloopFwdSm80ILi8ELi2ELb0EN4cute5tupleIJNS5_1CILi128EEENS7_ILi64EEENS7_ILi192EEEEEELi192ENS_10bfloat16_tEfNS_4arch4Sm80ELb0ELb1ELb0ELb1ELb1ELb0ELb1ELb0EEENS1_21CollectiveEpilogueFwdINS6_IJS8_SA_S9_EEENS6_IJNS7_ILi1EEESI_SI_EEESC_SE_Li256ELb1ELb1ELb0ELb0EEENS1_19SingleTileSchedulerILb1ELb0ELb1ELi128EEEEEEEEEvNT_6ParamsE)
        /*04dc*/ 	.word	0x00000000


	//----- nvinfo : EIATTR_MIN_STACK_SIZE
	.align		4
.L_218:
        /*04e0*/ 	.byte	0x04, 0x12
        /*04e2*/ 	.short	(.L_220 - .L_219)
	.align		4
.L_219:
        /*04e4*/ 	.word	index@(_ZN7cutlass13device_kernelIN5flash19enable_sm80_to_sm89INS1_16FlashAttnFwdSm80INS1_25CollectiveMainloopFwdSm80ILi8ELi2ELb0EN4cute5tupleIJNS5_1CILi128EEENS7_ILi64EEENS7_ILi192EEEEEELi192ENS_10bfloat16_tEfNS_4arch4Sm80ELb0ELb1ELb0ELb1ELb1ELb1ELb1ELb0EEENS1_21CollectiveEpilogueFwdINS6_IJS8_SA_S9_EEENS6_IJNS7_ILi1EEESI_SI_EEESC_SE_Li256ELb1ELb1ELb0ELb0EEENS1_19SingleTileSchedulerILb1ELb0ELb1ELi128EEEEEEEEEvNT_6ParamsE)
        /*04e8*/ 	.word	0x00000000


	//----- nvinfo : EIATTR_MIN_STACK_SIZE
	.align		4
.L_220:
        /*04ec*/ 	.byte	0x04, 0x12
        /*04ee*/ 	.short	(.L_222 - .L_221)
	.align		4
.L_221:
        /*04f0*/ 	.word	index@(_ZN7cutlass13device_kernelIN5flash19enable_sm80_to_sm89INS1_16FlashAttnFwdSm80INS1_25CollectiveMainloopFwdSm80ILi8ELi2ELb0EN4cute5tupleIJNS5_1CILi128EEENS7_ILi64EEENS7_ILi192EEEEEELi192ENS_10bfloat16_tEfNS_4arch4Sm80ELb1ELb0ELb0ELb0ELb1ELb0ELb1ELb0EEENS1_21CollectiveEpilogueFwdINS6_IJS8_SA_S9_EEENS6_IJNS7_ILi1EEESI_SI_EEESC_SE_Li256ELb0ELb1ELb0ELb0EEENS1_30DynamicPersistentTileSchedulerILi256ELi256ELb0ELb1ELb0EEEEEEEEEvNT_6ParamsE)
        /*04f4*/ 	.word	0x00000000


	//----- nvinfo : EIATTR_MIN_STACK_SIZE
	.align		4
.L_222:
        /*04f8*/ 	.byte	0x04, 0x12
        /*04fa*/ 	.short	(.L_224 - .L_223)
	.align		4
.L_223:
        /*04fc*/ 	.word	index@(_ZN7cutlass13device_kernelIN5flash19enable_sm80_to_sm89INS1_16FlashAttnFwdSm80INS1_25CollectiveMainloopFwdSm80ILi8ELi2ELb0EN4cute5tupleIJNS5_1CILi128EEENS7_ILi64EEENS7_ILi192EEEEEELi192ENS_10bfloat16_tEfNS_4arch4Sm80ELb1ELb0ELb0ELb1ELb1ELb0ELb1ELb0EEENS1_21CollectiveEpilogueFwdINS6_IJS8_SA_S9_EEENS6_IJNS7_ILi1EEESI_SI_EEESC_SE_Li256ELb1ELb1ELb0ELb0EEENS1_19SingleTileSchedulerILb1ELb0ELb1ELi128EEEEEEEEEvNT_6ParamsE)
        /*0500*/ 	.word	0x00000000


	//----- nvinfo : EIATTR_MIN_STACK_SIZE
	.align		4
.L_224:
        /*0504*/ 	.byte	0x04, 0x12
        /*0506*/ 	.short	(.L_226 - .L_225)
	.align		4
.L_225:
        /*0508*/ 	.word	index@(_ZN7cutlass13device_kernelIN5flash19enable_sm80_to_sm89INS1_16FlashAttnFwdSm80INS1_25CollectiveMainloopFwdSm80ILi8ELi2ELb0EN4cute5tupleIJNS5_1CILi128EEENS7_ILi64EEENS7_ILi192EEEEEELi192ENS_10bfloat16_tEfNS_4arch4Sm80ELb1ELb0ELb0ELb1ELb1ELb1ELb1ELb0EEENS1_21CollectiveEpilogueFwdINS6_IJS8_SA_S9_EEENS6_IJNS7_ILi1EEESI_SI_EEESC_SE_Li256ELb1ELb1ELb0ELb0EEENS1_19SingleTileSchedulerILb1ELb0ELb1ELi128EEEEEEEEEvNT_6ParamsE)
        /*050c*/ 	.word	0x00000000
.L_226:


//--------------------- .nv.compat                --------------------------
	.section	.nv.compat,"",@"SHT_CUDA_COMPAT_INFO"
	.align	4
        /*0000*/ 	.byte	0x02, 0x09, 0x01, 0x00, 0x02, 0x02, 0x01, 0x00, 0x02, 0x05, 0x05, 0x00, 0x03, 0x07, 0x01, 0x01
        /*0010*/ 	.byte	0x02, 0x03, 0x00, 0x00, 0x02, 0x06, 0x01, 0x00, 0x04, 0x0b, 0x08, 0x00, 0x00, 0x00, 0x00, 0x00
        /*0020*/ 	.byte	0x00, 0x00, 0x00, 0x00


//--------------------- .nv.info._ZN7cutlass13device_kernelIN5flash19enable_sm80_to_sm89INS1_16FlashAttnFwdSm80INS1_25CollectiveMainloopFwdSm80ILi8ELi1ELb0EN4cute5tupleIJNS5_1CILi128EEENS7_ILi64EEENS7_ILi192EEEEEELi192ENS_10bfloat16_tEfNS_4arch4Sm80ELb0ELb0ELb1ELb0ELb1ELb0ELb1ELb0EEENS1_21CollectiveEpilogueFwdINS6_IJS8_SA_S9_EEENS6_IJNS7_ILi1EEESI_SI_EEESC_SE_Li256ELb0ELb1ELb0ELb0EEENS1_19SingleTileSchedulerILb0ELb0ELb1ELi128EEEEEEEEEvNT_6ParamsE --------------------------
	.section	.nv.info._ZN7cutlass13device_kernelIN5flash19enable_sm80_to_sm89INS1_16FlashAttnFwdSm80INS1_25CollectiveMainloopFwdSm80ILi8ELi1ELb0EN4cute5tupleIJNS5_1CILi128EEENS7_ILi64EEENS7_ILi192EEEEEELi192ENS_10bfloat16_tEfNS_4arch4Sm80ELb0ELb0ELb1ELb0ELb1ELb0ELb1ELb0EEENS1_21CollectiveEpilogueFwdINS6_IJS8_SA_S9_EEENS6_IJNS7_ILi1EEESI_SI_EEESC_SE_Li256ELb0ELb1ELb0ELb0EEENS1_19SingleTileSchedulerILb0ELb0ELb1ELi128EEEEEEEEEvNT_6ParamsE,"",@"SHT_CUDA_INFO"
	.sectionflags	@""
	.align	4


	//----- nvinfo : EIATTR_CUDA_API_VERSION
	.align		4
        /*0000*/ 	.byte	0x04, 0x37
        /*0002*/ 	.short	(.L_228 - .L_227)
.L_227:
        /*0004*/ 	.word	0x00000082


	//----- nvinfo : EIATTR_KPARAM_INFO
	.align		4
.L_228:
        /*0008*/ 	.byte	0x04, 0x17
        /*000a*/ 	.short	(.L_230 - .L_229)
.L_229:
        /*000c*/ 	.word	0x00000000
        /*0010*/ 	.short	0x0000
        /*0012*/ 	.short	0x0000
        /*0014*/ 	.byte	0x00, 0xf0, 0x61, 0x10


	//----- nvinfo : EIATTR_SPARSE_MMA_MASK
	.align		4
.L_230:
        /*0018*/ 	.byte	0x03, 0x50
        /*001a*/ 	.short	0x0000


	//----- nvinfo : EIATTR_MAXREG_COUNT
	.align		4
        /*001c*/ 	.byte	0x03, 0x1b
        /*001e*/ 	.short	0x00ff


	//----- nvinfo : EIATTR_MERCURY_ISA_VERSION
	.align		4
        /*0020*/ 	.byte	0x03, 0x5f
        /*0022*/ 	.short	0x0101


	//----- nvinfo : EIATTR_EXIT_INSTR_OFFSETS
	.align		4
        /*0024*/ 	.byte	0x04, 0x1c
        /*0026*/ 	.short	(.L_232 - .L_231)


	//   ....[0]....
.L_231:
        /*0028*/ 	.word	0x00000010


	//----- nvinfo : EIATTR_MAX_THREADS
	.align		4
.L_232:
        /*002c*/ 	.byte	0x04, 0x05
        /*002e*/ 	.short	(.L_234 - .L_233)
.L_233:
        /*0030*/ 	.word	0x00000100
        /*0034*/ 	.word	0x00000001
        /*0038*/ 	.word	0x00000001


	//----- nvinfo : EIATTR_CBANK_PARAM_SIZE
	.align		4
.L_234:
        /*003c*/ 	.byte	0x03, 0x19
        /*003e*/ 	.short	0x0418


	//----- nvinfo : EIATTR_PARAM_CBANK
	.align		4
        /*0040*/ 	.byte	0x04, 0x0a
        /*0042*/ 	.short	(.L_236 - .L_235)
	.align		4
.L_235:
        /*0044*/ 	.word	index@(.nv.constant0._ZN7cutlass13device_kernelIN5flash19enable_sm80_to_sm89INS1_16FlashAttnFwdSm80INS1_25CollectiveMainloopFwdSm80ILi8ELi1ELb0EN4cute5tupleIJNS5_1CILi128EEENS7_ILi64EEENS7_ILi192EEEEEELi192ENS_10bfloat16_tEfNS_4arch4Sm80ELb0ELb0ELb1ELb0ELb1ELb0ELb1ELb0EEENS1_21CollectiveEpilogueFwdINS6_IJS8_SA_S9_EEENS6_IJNS7_ILi1EEESI_SI_EEESC_SE_Li256ELb0ELb1ELb0ELb0EEENS1_19SingleTileSchedulerILb0ELb0ELb1ELi128EEEEEEEEEvNT_6ParamsE)
        /*0048*/ 	.short	0x0210
        /*004a*/ 	.short	0x0418


	//----- nvinfo : EIATTR_SW_WAR
	.align		4
.L_236:
        /*004c*/ 	.byte	0x04, 0x36
        /*004e*/ 	.short	(.L_238 - .L_237)
.L_237:
        /*0050*/ 	.word	0x00000008
.L_238:


//--------------------- .nv.info._ZN7cutlass13device_kernelIN5flash19enable_sm80_to_sm89INS1_16FlashAttnFwdSm80INS1_25CollectiveMainloopFwdSm80ILi8ELi1ELb0EN4cute5tupleIJNS5_1CILi128EEENS7_ILi64EEENS7_ILi192EEEEEELi192ENS_10bfloat16_tEfNS_4arch4Sm80ELb0ELb0ELb1ELb1ELb1ELb0ELb1ELb0EEENS1_21CollectiveEpilogueFwdINS6_IJS8_SA_S9_EEENS6_IJNS7_ILi1EEESI_SI_EEESC_SE_Li256ELb1ELb1ELb0ELb0EEENS1_19SingleTileSchedulerILb1ELb0ELb1ELi128EEEEEEEEEvNT_6ParamsE --------------------------
	.section	.nv.info._ZN7cutlass13device_kernelIN5flash19enable_sm80_to_sm89INS1_16FlashAttnFwdSm80INS1_25CollectiveMainloopFwdSm80ILi8ELi1ELb0EN4cute5tupleIJNS5_1CILi128EEENS7_ILi64EEENS7_ILi192EEEEEELi192ENS_10bfloat16_tEfNS_4arch4Sm80ELb0ELb0ELb1ELb1ELb1ELb0ELb1ELb0EEENS1_21CollectiveEpilogueFwdINS6_IJS8_SA_S9_EEENS6_IJNS7_ILi1EEESI_SI_EEESC_SE_Li256ELb1ELb1ELb0ELb0EEENS1_19SingleTileSchedulerILb1ELb0ELb1ELi128EEEEEEEEEvNT_6ParamsE,"",@"SHT_CUDA_INFO"
	.sectionflags	@""
	.align	4


	//----- nvinfo : EIATTR_CUDA_API_VERSION
	.align		4
        /*0000*/ 	.byte	0x04, 0x37
        /*0002*/ 	.short	(.L_240 - .L_239)
.L_239:
        /*0004*/ 	.word	0x00000082


	//----- nvinfo : EIATTR_KPARAM_INFO
	.align		4
.L_240:
        /*0008*/ 	.byte	0x04, 0x17
        /*000a*/ 	.short	(.L_242 - .L_241)
.L_241:
        /*000c*/ 	.word	0x00000000
        /*0010*/ 	.short	0x0000
        /*0012*/ 	.short	0x0000
        /*0014*/ 	.byte	0x00, 0xf0, 0x61, 0x10


	//----- nvinfo : EIATTR_SPARSE_MMA_MASK
	.align		4
.L_242:
        /*0018*/ 	.byte	0x03, 0x50
        /*001a*/ 	.short	0x0000


	//----- nvinfo : EIATTR_MAXREG_COUNT
	.align		4
        /*001c*/ 	.byte	0x03, 0x1b
        /*001e*/ 	.short	0x00ff


	//----- nvinfo : EIATTR_MERCURY_ISA_VERSION
	.align		4
        /*0020*/ 	.byte	0x03, 0x5f
        /*0022*/ 	.short	0x0101


	//----- nvinfo : EIATTR_EXIT_INSTR_OFFSETS
	.align		4
        /*0024*/ 	.byte	0x04, 0x1c
        /*0026*/ 	.short	(.L_244 - .L_243)


	//   ....[0]....
.L_243:
        /*0028*/ 	.word	0x00000010


	//----- nvinfo : EIATTR_MAX_THREADS
	.align		4
.L_244:
        /*002c*/ 	.byte	0x04, 0x05
        /*002e*/ 	.short	(.L_246 - .L_245)
.L_245:
        /*0030*/ 	.word	0x00000100
        /*0034*/ 	.word	0x00000001
        /*0038*/ 	.word	0x00000001


	//----- nvinfo : EIATTR_CBANK_PARAM_SIZE
	.align		4
.L_246:
        /*003c*/ 	.byte	0x03, 0x19
        /*003e*/ 	.short	0x0418


	//----- nvinfo : EIATTR_PARAM_CBANK
	.align		4
        /*0040*/ 	.byte	0x04, 0x0a
        /*0042*/ 	.short	(.L_248 - .L_247)
	.align		4
.L_247:
        /*0044*/ 	.word	index@(.nv.constant0._ZN7cutlass13device_kernelIN5flash19enable_sm80_to_sm89INS1_16FlashAttnFwdSm80INS1_25CollectiveMainloopFwdSm80ILi8ELi1ELb0EN4cute5tupleIJNS5_1CILi128EEENS7_ILi64EEENS7_ILi192EEEEEELi192ENS_10bfloat16_tEfNS_4arch4Sm80ELb0ELb0ELb1ELb1ELb1ELb0ELb1ELb0EEENS1_21CollectiveEpilogueFwdINS6_IJS8_SA_S9_EEENS6_IJNS7_ILi1EEESI_SI_EEESC_SE_Li256ELb1ELb1ELb0ELb0EEENS1_19SingleTileSchedulerILb1ELb0ELb1ELi128EEEEEEEEEvNT_6ParamsE)
        /*0048*/ 	.short	0x0210
        /*004a*/ 	.short	0x0418


	//----- nvinfo : EIATTR_SW_WAR
	.align		4
.L_248:
        /*004c*/ 	.byte	0x04, 0x36
        /*004e*/ 	.short	(.L_250 - .L_249)
.L_249:
        /*0050*/ 	.word	0x00000008
.L_250:


//--------------------- .nv.info._ZN7cutlass13device_kernelIN5flash19enable_sm80_to_sm89INS1_16FlashAttnFwdSm80INS1_25CollectiveMainloopFwdSm80ILi8ELi1ELb0EN4cute5tupleIJNS5_1CILi128EEENS7_ILi64EEENS7_ILi192EEEEEELi192ENS_10bfloat16_tEfNS_4arch4Sm80ELb0ELb0ELb1ELb1ELb1ELb1ELb1ELb0EEENS1_21CollectiveEpilogueFwdINS6_IJS8_SA_S9_EEENS6_IJNS7_ILi1EEESI_SI_EEESC_SE_Li256ELb1ELb1ELb0ELb0EEENS1_19SingleTileSchedulerILb1ELb0ELb1ELi128EEEEEEEEEvNT_6ParamsE --------------------------
	.section	.nv.info._ZN7cutlass13device_kernelIN5flash19enable_sm80_to_sm89INS1_16FlashAttnFwdSm80INS1_25CollectiveMainloopFwdSm80ILi8ELi1ELb0EN4cute5tupleIJNS5_1CILi128EEENS7_ILi64EEENS7_ILi192EEEEEELi192ENS_10bfloat16_tEfNS_4arch4Sm80ELb0ELb0ELb1ELb1ELb1ELb1ELb1ELb0EEENS1_21CollectiveEpilogueFwdINS6_IJS8_SA_S9_EEENS6_IJNS7_ILi1EEESI_SI_EEESC_SE_Li256ELb1ELb1ELb0ELb0EEENS1_19SingleTileSchedulerILb1ELb0ELb1ELi128EEEEEEEEEvNT_6ParamsE,"",@"SHT_CUDA_INFO"
	.sectionflags	@""
	.align	4


	//----- nvinfo : EIATTR_CUDA_API_VERSION
	.align		4
        /*0000*/ 	.byte	0x04, 0x37
        /*0002*/ 	.short	(.L_252 - .L_251)
.L_251:
        /*0004*/ 	.word	0x00000082


	//----- nvinfo : EIATTR_KPARAM_INFO
	.align		4
.L_252:
        /*0008*/ 	.byte	0x04, 0x17
        /*000a*/ 	.short	(.L_254 - .L_253)
.L_253:
        /*000c*/ 	.word	0x00000000
        /*0010*/ 	.short	0x0000
        /*0012*/ 	.short	0x0000
        /*0014*/ 	.byte	0x00, 0xf0, 0x61, 0x10


	//----- nvinfo : EIATTR_SPARSE_MMA_MASK
	.align		4
.L_254:
        /*0018*/ 	.byte	0x03, 0x50
        /*001a*/ 	.short	0x0000


	//----- nvinfo : EIATTR_MAXREG_COUNT
	.align		4
        /*001c*/ 	.byte	0x03, 0x1b
        /*001e*/ 	.short	0x00ff


	//----- nvinfo : EIATTR_MERCURY_ISA_VERSION
	.align		4
        /*0020*/ 	.byte	0x03, 0x5f
        /*0022*/ 	.short	0x0101


	//----- nvinfo : EIATTR_EXIT_INSTR_OFFSETS
	.align		4
        /*0024*/ 	.byte	0x04, 0x1c
        /*0026*/ 	.short	(.L_256 - .L_255)


	//   ....[0]....
.L_255:
        /*0028*/ 	.word	0x00000010


	//----- nvinfo : EIATTR_MAX_THREADS
	.align		4
.L_256:
        /*002c*/ 	.byte	0x04, 0x05
        /*002e*/ 	.short	(.L_258 - .L_257)
.L_257:
        /*0030*/ 	.word	0x00000100
        /*0034*/ 	.word	0x00000001
        /*0038*/ 	.word	0x00000001


	//----- nvinfo : EIATTR_CBANK_PARAM_SIZE
	.align		4
.L_258:
        /*003c*/ 	.byte	0x03, 0x19
        /*003e*/ 	.short	0x0418


	//----- nvinfo : EIATTR_PARAM_CBANK
	.align		4
        /*0040*/ 	.byte	0x04, 0x0a
        /*0042*/ 	.short	(.L_260 - .L_259)
	.align		4
.L_259:
        /*0044*/ 	.word	index@(.nv.constant0._ZN7cutlass13device_kernelIN5flash19enable_sm80_to_sm89INS1_16FlashAttnFwdSm80INS1_25CollectiveMainloopFwdSm80ILi8ELi1ELb0EN4cute5tupleIJNS5_1CILi128EEENS7_ILi64EEENS7_ILi192EEEEEELi192ENS_10bfloat16_tEfNS_4arch4Sm80ELb0ELb0ELb1ELb1ELb1ELb1ELb1ELb0EEENS1_21CollectiveEpilogueFwdINS6_IJS8_SA_S9_EEENS6_IJNS7_ILi1EEESI_SI_EEESC_SE_Li256ELb1ELb1ELb0ELb0EEENS1_19SingleTileSchedulerILb1ELb0ELb1ELi128EEEEEEEEEvNT_6ParamsE)
        /*0048*/ 	.short	0x0210
        /*004a*/ 	.short	0x0418


	//----- nvinfo : EIATTR_SW_WAR
	.align		4
.L_260:
        /*004c*/ 	.byte	0x04, 0x36
        /*004e*/ 	.short	(.L_262 - .L_261)
.L_261:
        /*0050*/ 	.word	0x00000008
.L_262:


//--------------------- .nv.info._ZN7cutlass13device_kernelIN5flash19enable_sm80_to_sm89INS1_16FlashAttnFwdSm80INS1_25CollectiveMainloopFwdSm80ILi8ELi1ELb0EN4cute5tupleIJNS5_1CILi128EEENS7_ILi64EEENS7_ILi192EEEEEELi192ENS_10bfloat16_tEfNS_4arch4Sm80ELb0ELb1ELb1ELb0ELb1ELb0ELb1ELb0EEENS1_21CollectiveEpilogueFwdINS6_IJS8_SA_S9_EEENS6_IJNS7_ILi1EEESI_SI_EEESC_SE_Li256ELb0ELb1ELb0ELb0EEENS1_19SingleTileSchedulerILb0ELb0ELb1ELi128EEEEEEEEEvNT_6ParamsE --------------------------
	.section	.nv.info._ZN7cutlass13device_kernelIN5flash19enable_sm80_to_sm89INS1_16FlashAttnFwdSm80INS1_25CollectiveMainloopFwdSm80ILi8ELi1ELb0EN4cute5tupleIJNS5_1CILi128EEENS7_ILi64EEENS7_ILi192EEEEEELi192ENS_10bfloat16_tEfNS_4arch4Sm80ELb0ELb1ELb1ELb0ELb1ELb0ELb1ELb0EEENS1_21CollectiveEpilogueFwdINS6_IJS8_SA_S9_EEENS6_IJNS7_ILi1EEESI_SI_EEESC_SE_Li256ELb0ELb1ELb0ELb0EEENS1_19SingleTileSchedulerILb0ELb0ELb1ELi128EEEEEEEEEvNT_6ParamsE,"",@"SHT_CUDA_INFO"
	.sectionflags	@""
	.align	4


	//----- nvinfo : EIATTR_CUDA_API_VERSION
	.align		4
        /*0000*/ 	.byte	0x04, 0x37
        /*0002*/ 	.short	(.L_264 - .L_263)
.L_263:
        /*0004*/ 	.word	0x00000082


	//----- nvinfo : EIATTR_KPARAM_INFO
	.align		4
.L_264:
        /*0008*/ 	.byte	0x04, 0x17
        /*000a*/ 	.short	(.L_266 - .L_265)
.L_265:
        /*000c*/ 	.word	0x00000000
        /*0010*/ 	.short	0x0000
        /*0012*/ 	.short	0x0000
        /*0014*/ 	.byte	0x00, 0xf0, 0x61, 0x10


	//----- nvinfo : EIATTR_SPARSE_MMA_MASK
	.align		4
.L_266:
        /*0018*/ 	.byte	0x03, 0x50
        /*001a*/ 	.short	0x0000


	//----- nvinfo : EIATTR_MAXREG_COUNT
	.align		4
        /*001c*/ 	.byte	0x03, 0x1b
        /*001e*/ 	.short	0x00ff


	//----- nvinfo : EIATTR_MERCURY_ISA_VERSION
	.align		4
        /*0020*/ 	.byte	0x03, 0x5f
        /*0022*/ 	.short	0x0101


	//----- nvinfo : EIATTR_EXIT_INSTR_OFFSETS
	.align		4
        /*0024*/ 	.byte	0x04, 0x1c
        /*0026*/ 	.short	(.L_268 - .L_267)


	//   ....[0]....
.L_267:
        /*0028*/ 	.word	0x00000010


	//----- nvinfo : EIATTR_MAX_THREADS
	.align		4
.L_268:
        /*002c*/ 	.byte	0x04, 0x05
        /*002e*/ 	.short	(.L_270 - .L_269)
.L_269:
        /*0030*/ 	.word	0x00000100
        /*0034*/ 	.word	0x00000001
        /*0038*/ 	.word	0x00000001


	//----- nvinfo : EIATTR_CBANK_PARAM_SIZE
	.align		4
.L_270:
        /*003c*/ 	.byte	0x03, 0x19
        /*003e*/ 	.short	0x0418


	//----- nvinfo : EIATTR_PARAM_CBANK
	.align		4
        /*0040*/ 	.byte	0x04, 0x0a
        /*0042*/ 	.short	(.L_272 - .L_271)
	.align		4
.L_271:
        /*0044*/ 	.word	index@(.nv.constant0._ZN7cutlass13device_kernelIN5flash19enable_sm80_to_sm89INS1_16FlashAttnFwdSm80INS1_25CollectiveMainloopFwdSm80ILi8ELi1ELb0EN4cute5tupleIJNS5_1CILi128EEENS7_ILi64EEENS7_ILi192EEEEEELi192ENS_10bfloat16_tEfNS_4arch4Sm80ELb0ELb1ELb1ELb0ELb1ELb0ELb1ELb0EEENS1_21CollectiveEpilogueFwdINS6_IJS8_SA_S9_EEENS6_IJNS7_ILi1EEESI_SI_EEESC_SE_Li256ELb0ELb1ELb0ELb0EEENS1_19SingleTileSchedulerILb0ELb0ELb1ELi128EEEEEEEEEvNT_6ParamsE)
        /*0048*/ 	.short	0x0210
        /*004a*/ 	.short	0x0418


	//----- nvinfo : EIATTR_SW_WAR
	.align		4
.L_272:
        /*004c*/ 	.byte	0x04, 0x36
        /*004e*/ 	.short	(.L_274 - .L_273)
.L_273:
        /*0050*/ 	.word	0x00000008
.L_274:


//--------------------- .nv.info._ZN7cutlass13device_kernelIN5flash19enable_sm80_to_sm89INS1_16FlashAttnFwdSm80INS1_25CollectiveMainloopFwdSm80ILi8ELi1ELb0EN4cute5tupleIJNS5_1CILi128EEENS7_ILi64EEENS7_ILi192EEEEEELi192ENS_10bfloat16_tEfNS_4arch4Sm80ELb0ELb1ELb1ELb1ELb1ELb0ELb1ELb0EEENS1_21CollectiveEpilogueFwdINS6_IJS8_SA_S9_EEENS6_IJNS7_ILi1EEESI_SI_EEESC_SE_Li256ELb1ELb1ELb0ELb0EEENS1_19SingleTileSchedulerILb1ELb0ELb1ELi128EEEEEEEEEvNT_6ParamsE --------------------------
	.section	.nv.info._ZN7cutlass13device_kernelIN5flash19enable_sm80_to_sm89INS1_16FlashAttnFwdSm80INS1_25CollectiveMainloopFwdSm80ILi8ELi1ELb0EN4cute5tupleIJNS5_1CILi128EEENS7_ILi64EEENS7_ILi192EEEEEELi192ENS_10bfloat16_tEfNS_4arch4Sm80ELb0ELb1ELb1ELb1ELb1ELb0ELb1ELb0EEENS1_21CollectiveEpilogueFwdINS6_IJS8_SA_S9_EEENS6_IJNS7_ILi1EEESI_SI_EEESC_SE_Li256ELb1ELb1ELb0ELb0EEENS1_19SingleTileSchedulerILb1ELb0ELb1ELi128EEEEEEEEEvNT_6ParamsE,"",@"SHT_CUDA_INFO"
	.sectionflags	@""
	.align	4


	//----- nvinfo : EIATTR_CUDA_API_VERSION
	.align		4
        /*0000*/ 	.byte	0x04, 0x37
        /*0002*/ 	.short	(.L_276 - .L_275)
.L_275:
        /*0004*/ 	.word	0x00000082


	//----- nvinfo : EIATTR_KPARAM_INFO
	.align		4
.L_276:
        /*0008*/ 	.byte	0x04, 0x17
        /*000a*/ 	.short	(.L_278 - .L_277)
.L_277:
        /*000c*/ 	.word	0x00000000
        /*0010*/ 	.short	0x0000
        /*0012*/ 	.short	0x0000
        /*0014*/ 	.byte	0x00, 0xf0, 0x61, 0x10


	//----- nvinfo : EIATTR_SPARSE_MMA_MASK
	.align		4
.L_278:
        /*0018*/ 	.byte	0x03, 0x50
        /*001a*/ 	.short	0x0000


	//----- nvinfo : EIATTR_MAXREG_COUNT
	.align		4
        /*001c*/ 	.byte	0x03, 0x1b
        /*001e*/ 	.short	0x00ff


	//----- nvinfo : EIATTR_MERCURY_ISA_VERSION
	.align		4
        /*0020*/ 	.byte	0x03, 0x5f
        /*0022*/ 	.short	0x0101


	//----- nvinfo : EIATTR_EXIT_INSTR_OFFSETS
	.align		4
        /*0024*/ 	.byte	0x04, 0x1c
        /*0026*/ 	.short	(.L_280 - .L_279)


	//   ....[0]....
.L_279:
        /*0028*/ 	.word	0x00000010


	//----- nvinfo : EIATTR_MAX_THREADS
	.align		4
.L_280:
        /*002c*/ 	.byte	0x04, 0x05
        /*002e*/ 	.short	(.L_282 - .L_281)
.L_281:
        /*0030*/ 	.word	0x00000100
        /*0034*/ 	.word	0x00000001
        /*0038*/ 	.word	0x00000001


	//----- nvinfo : EIATTR_CBANK_PARAM_SIZE
	.align		4
.L_282:
        /*003c*/ 	.byte	0x03, 0x19
        /*003e*/ 	.short	0x0418


	//----- nvinfo : EIATTR_PARAM_CBANK
	.align		4
        /*0040*/ 	.byte	0x04, 0x0a
        /*0042*/ 	.short	(.L_284 - .L_283)
	.align		4
.L_283:
        /*0044*/ 	.word	index@(.nv.constant0._ZN7cutlass13device_kernelIN5flash19enable_sm80_to_sm89INS1_16FlashAttnFwdSm80INS1_25CollectiveMainloopFwdSm80ILi8ELi1ELb0EN4cute5tupleIJNS5_1CILi128EEENS7_ILi64EEENS7_ILi192EEEEEELi192ENS_10bfloat16_tEfNS_4arch4Sm80ELb0ELb1ELb1ELb1ELb1ELb0ELb1ELb0EEENS1_21CollectiveEpilogueFwdINS6_IJS8_SA_S9_EEENS6_IJNS7_ILi1EEESI_SI_EEESC_SE_Li256ELb1ELb1ELb0ELb0EEENS1_19SingleTileSchedulerILb1ELb0ELb1ELi128EEEEEEEEEvNT_6ParamsE)
        /*0048*/ 	.short	0x0210
        /*004a*/ 	.short	0x0418


	//----- nvinfo : EIATTR_SW_WAR
	.align		4
.L_284:
        /*004c*/ 	.byte	0x04, 0x36
        /*004e*/ 	.short	(.L_286 - .L_285)
.L_285:
        /*0050*/ 	.word	0x00000008
.L_286:


//--------------------- .nv.info._ZN7cutlass13device_kernelIN5flash19enable_sm80_to_sm89INS1_16FlashAttnFwdSm80INS1_25CollectiveMainloopFwdSm80ILi8ELi1ELb0EN4cute5tupleIJNS5_1CILi128EEENS7_ILi64EEENS7_ILi192EEEEEELi192ENS_10bfloat16_tEfNS_4arch4Sm80ELb0ELb1ELb1ELb1ELb1ELb1ELb1ELb0EEENS1_21CollectiveEpilogueFwdINS6_IJS8_SA_S9_EEENS6_IJNS7_ILi1EEESI_SI_EEESC_SE_Li256ELb1ELb1ELb0ELb0EEENS1_19SingleTileSchedulerILb1ELb0ELb1ELi128EEEEEEEEEvNT_6ParamsE --------------------------
	.section	.nv.info._ZN7cutlass13device_kernelIN5flash19enable_sm80_to_sm89INS1_16FlashAttnFwdSm80INS1_25CollectiveMainloopFwdSm80ILi8ELi1ELb0EN4cute5tupleIJNS5_1CILi128EEENS7_ILi64EEENS7_ILi192EEEEEELi192ENS_10bfloat16_tEfNS_4arch4Sm80ELb0ELb1ELb1ELb1ELb1ELb1ELb1ELb0EEENS1_21CollectiveEpilogueFwdINS6_IJS8_SA_S9_EEENS6_IJNS7_ILi1EEESI_SI_EEESC_SE_Li256ELb1ELb1ELb0ELb0EEENS1_19SingleTileSchedulerILb1ELb0ELb1ELi128EEEEEEEEEvNT_6ParamsE,"",@"SHT_CUDA_INFO"
	.sectionflags	@""
	.align	4


	//----- nvinfo : EIATTR_CUDA_API_VERSION
	.align		4
        /*0000*/ 	.byte	0x04, 0x37
        /*0002*/ 	.short	(.L_288 - .L_287)
.L_287:
        /*0004*/ 	.word	0x00000082


	//----- nvinfo : EIATTR_KPARAM_INFO
	.align		4
.L_288:
        /*0008*/ 	.byte	0x04, 0x17
        /*000a*/ 	.short	(.L_290 - .L_289)
.L_289:
        /*000c*/ 	.word	0x00000000
        /*0010*/ 	.short	0x0000
        /*0012*/ 	.short	0x0000
        /*0014*/ 	.byte	0x00, 0xf0, 0x61, 0x10


	//----- nvinfo : EIATTR_SPARSE_MMA_MASK
	.align		4
.L_290:
        /*0018*/ 	.byte	0x03, 0x50
        /*001a*/ 	.short	0x0000


	//----- nvinfo : EIATTR_MAXREG_COUNT
	.align		4
        /*001c*/ 	.byte	0x03, 0x1b
        /*001e*/ 	.short	0x00ff


	//----- nvinfo : EIATTR_MERCURY_ISA_VERSION
	.align		4
        /*0020*/ 	.byte	0x03, 0x5f
        /*0022*/ 	.short	0x0101


	//----- nvinfo : EIATTR_EXIT_INSTR_OFFSETS
	.align		4
        /*0024*/ 	.byte	0x04, 0x1c
        /*0026*/ 	.short	(.L_292 - .L_291)


	//   ....[0]....
.L_291:
        /*0028*/ 	.word	0x00000010


	//----- nvinfo : EIATTR_MAX_THREADS
	.align		4
.L_292:
        /*002c*/ 	.byte	0x04, 0x05
        /*002e*/ 	.short	(.L_294 - .L_293)
.L_293:
        /*0030*/ 	.word	0x00000100
        /*0034*/ 	.word	0x00000001
        /*0038*/ 	.word	0x00000001


	//----- nvinfo : EIATTR_CBANK_PARAM_SIZE
	.align		4
.L_294:
        /*003c*/ 	.byte	0x03, 0x19
        /*003e*/ 	.short	0x0418


	//----- nvinfo : EIATTR_PARAM_CBANK
	.align		4
        /*0040*/ 	.byte	0x04, 0x0a
        /*0042*/ 	.short	(.L_296 - .L_295)
	.align		4
.L_295:
        /*0044*/ 	.word	index@(.nv.constant0._ZN7cutlass13device_kernelIN5flash19enable_sm80_to_sm89INS1_16FlashAttnFwdSm80INS1_25CollectiveMainloopFwdSm80ILi8ELi1ELb0EN4cute5tupleIJNS5_1CILi128EEENS7_ILi64EEENS7_ILi192EEEEEELi192ENS_10bfloat16_tEfNS_4arch4Sm80ELb0ELb1ELb1ELb1ELb1ELb1ELb1ELb0EEENS1_21CollectiveEpilogueFwdINS6_IJS8_SA_S9_EEENS6_IJNS7_ILi1EEESI_SI_EEESC_SE_Li256ELb1ELb1ELb0ELb0EEENS1_19SingleTileSchedulerILb1ELb0ELb1ELi128EEEEEEEEEvNT_6ParamsE)
        /*0048*/ 	.short	0x0210
        /*004a*/ 	.short	0x0418


	//----- nvinfo : EIATTR_SW_WAR
	.align		4
.L_296:
        /*004c*/ 	.byte	0x04, 0x36
        /*004e*/ 	.short	(.L_298 - .L_297)
.L_297:
        /*0050*/ 	.word	0x00000008
.L_298:


//--------------------- .nv.info._ZN7cutlass13device_kernelIN5flash19enable_sm80_to_sm89INS1_16FlashAttnFwdSm80INS1_25CollectiveMainloopFwdSm80ILi8ELi1ELb0EN4cute5tupleIJNS5_1CILi128EEENS7_ILi64EEENS7_ILi192EEEEEELi192ENS_10bfloat16_tEfNS_4arch4Sm80ELb1ELb0ELb1ELb0ELb1ELb0ELb1ELb0EEENS1_21CollectiveEpilogueFwdINS6_IJS8_SA_S9_EEENS6_IJNS7_ILi1EEESI_SI_EEESC_SE_Li256ELb0ELb1ELb0ELb0EEENS1_30DynamicPersistentTileSchedulerILi256ELi256ELb0ELb1ELb0EEEEEEEEEvNT_6ParamsE --------------------------
	.section	.nv.info._ZN7cutlass13device_kernelIN5flash19enable_sm80_to_sm89INS1_16FlashAttnFwdSm80INS1_25CollectiveMainloopFwdSm80ILi8ELi1ELb0EN4cute5tupleIJNS5_1CILi128EEENS7_ILi64EEENS7_ILi192EEEEEELi192ENS_10bfloat16_tEfNS_4arch4Sm80ELb1ELb0ELb1ELb0ELb1ELb0ELb1ELb0EEENS1_21CollectiveEpilogueFwdINS6_IJS8_SA_S9_EEENS6_IJNS7_ILi1EEESI_SI_EEESC_SE_Li256ELb0ELb1ELb0ELb0EEENS1_30DynamicPersistentTileSchedulerILi256ELi256ELb0ELb1ELb0EEEEEEEEEvNT_6ParamsE,"",@"SHT_CUDA_INFO"
	.sectionflags	@""
	.align	4


	//----- nvinfo : EIATTR_CUDA_API_VERSION
	.align		4
        /*0000*/ 	.byte	0x04, 0x37
        /*0002*/ 	.short	(.L_300 - .L_299)
.L_299:
        /*0004*/ 	.word	0x00000082


	//----- nvinfo : EIATTR_KPARAM_INFO
	.align		4
.L_300:
        /*0008*/ 	.byte	0x04, 0x17
        /*000a*/ 	.short	(.L_302 - .L_301)
.L_301:
        /*000c*/ 	.word	0x00000000
        /*0010*/ 	.short	0x0000
        /*0012*/ 	.short	0x0000
        /*0014*/ 	.byte	0x00, 0xf0, 0xa1, 0x10


	//----- nvinfo : EIATTR_SPARSE_MMA_MASK
	.align		4
.L_302:
        /*0018*/ 	.byte	0x03, 0x50
        /*001a*/ 	.short	0x0000


	//----- nvinfo : EIATTR_MAXREG_COUNT
	.align		4
        /*001c*/ 	.byte	0x03, 0x1b
        /*001e*/ 	.short	0x00ff


	//----- nvinfo : EIATTR_MERCURY_ISA_VERSION
	.align		4
        /*0020*/ 	.byte	0x03, 0x5f
        /*0022*/ 	.short	0x0101


	//----- nvinfo : EIATTR_EXIT_INSTR_OFFSETS
	.align		4
        /*0024*/ 	.byte	0x04, 0x1c
        /*0026*/ 	.short	(.L_304 - .L_303)


	//   ....[0]....
.L_303:
        /*0028*/ 	.word	0x00000010


	//----- nvinfo : EIATTR_MAX_THREADS
	.align		4
.L_304:
        /*002c*/ 	.byte	0x04, 0x05
        /*002e*/ 	.short	(.L_306 - .L_305)
.L_305:
        /*0030*/ 	.word	0x00000100
        /*0034*/ 	.word	0x00000001
        /*0038*/ 	.word	0x00000001


	//----- nvinfo : EIATTR_CBANK_PARAM_SIZE
	.align		4
.L_306:
        /*003c*/ 	.byte	0x03, 0x19
        /*003e*/ 	.short	0x0428


	//----- nvinfo : EIATTR_PARAM_CBANK
	.align		4
        /*0040*/ 	.byte	0x04, 0x0a
        /*0042*/ 	.short	(.L_308 - .L_307)
	.align		4
.L_307:
        /*0044*/ 	.word	index@(.nv.constant0._ZN7cutlass13device_kernelIN5flash19enable_sm80_to_sm89INS1_16FlashAttnFwdSm80INS1_25CollectiveMainloopFwdSm80ILi8ELi1ELb0EN4cute5tupleIJNS5_1CILi128EEENS7_ILi64EEENS7_ILi192EEEEEELi192ENS_10bfloat16_tEfNS_4arch4Sm80ELb1ELb0ELb1ELb0ELb1ELb0ELb1ELb0EEENS1_21CollectiveEpilogueFwdINS6_IJS8_SA_S9_EEENS6_IJNS7_ILi1EEESI_SI_EEESC_SE_Li256ELb0ELb1ELb0ELb0EEENS1_30DynamicPersistentTileSchedulerILi256ELi256ELb0ELb1ELb0EEEEEEEEEvNT_6ParamsE)
        /*0048*/ 	.short	0x0210
        /*004a*/ 	.short	0x0428


	//----- nvinfo : EIATTR_SW_WAR
	.align		4
.L_308:
        /*004c*/ 	.byte	0x04, 0x36
        /*004e*/ 	.short	(.L_310 - .L_309)
.L_309:
        /*0050*/ 	.word	0x00000008
.L_310:


//--------------------- .nv.info._ZN7cutlass13device_kernelIN5flash19enable_sm80_to_sm89INS1_16FlashAttnFwdSm80INS1_25CollectiveMainloopFwdSm80ILi8ELi1ELb0EN4cute5tupleIJNS5_1CILi128EEENS7_ILi64EEENS7_ILi192EEEEEELi192ENS_10bfloat16_tEfNS_4arch4Sm80ELb1ELb0ELb1ELb1ELb1ELb0ELb1ELb0EEENS1_21CollectiveEpilogueFwdINS6_IJS8_SA_S9_EEENS6_IJNS7_ILi1EEESI_SI_EEESC_SE_Li256ELb1ELb1ELb0ELb0EEENS1_19SingleTileSchedulerILb1ELb0ELb1ELi128EEEEEEEEEvNT_6ParamsE --------------------------
	.section	.nv.info._ZN7cutlass13device_kernelIN5flash19enable_sm80_to_sm89INS1_16FlashAttnFwdSm80INS1_25CollectiveMainloopFwdSm80ILi8ELi1ELb0EN4cute5tupleIJNS5_1CILi128EEENS7_ILi64EEENS7_ILi192EEEEEELi192ENS_10bfloat16_tEfNS_4arch4Sm80ELb1ELb0ELb1ELb1ELb1ELb0ELb1ELb0EEENS1_21CollectiveEpilogueFwdINS6_IJS8_SA_S9_EEENS6_IJNS7_ILi1EEESI_SI_EEESC_SE_Li256ELb1ELb1ELb0ELb0EEENS1_19SingleTileSchedulerILb1ELb0ELb1ELi128EEEEEEEEEvNT_6ParamsE,"",@"SHT_CUDA_INFO"
	.sectionflags	@""
	.align	4


	//----- nvinfo : EIATTR_CUDA_API_VERSION
	.align		4
        /*0000*/ 	.byte	0x04, 0x37
        /*0002*/ 	.short	(.L_312 - .L_311)
.L_311:
        /*0004*/ 	.word	0x00000082


	//----- nvinfo : EIATTR_KPARAM_INFO
	.align		4
.L_312:
        /*0008*/ 	.byte	0x04, 0x17
        /*000a*/ 	.short	(.L_314 - .L_313)
.L_313:
        /*000c*/ 	.word	0x00000000
        /*0010*/ 	.short	0x0000
        /*0012*/ 	.short	0x0000
        /*0014*/ 	.byte	0x00, 0xf0, 0x61, 0x10


	//----- nvinfo : EIATTR_SPARSE_MMA_MASK
	.align		4
.L_314:
        /*0018*/ 	.byte	0x03, 0x50
        /*001a*/ 	.short	0x0000


	//----- nvinfo : EIATTR_MAXREG_COUNT
	.align		4
        /*001c*/ 	.byte	0x03, 0x1b
        /*001e*/ 	.short	0x00ff


	//----- nvinfo : EIATTR_MERCURY_ISA_VERSION
	.align		4
        /*0020*/ 	.byte	0x03, 0x5f
        /*0022*/ 	.short	0x0101


	//----- nvinfo : EIATTR_EXIT_INSTR_OFFSETS
	.align		4
        /*0024*/ 	.byte	0x04, 0x1c
        /*0026*/ 	.short	(.L_316 - .L_315)


	//   ....[0]....
.L_315:
        /*0028*/ 	.word	0x00000010


	//----- nvinfo : EIATTR_MAX_THREADS
	.align		4
.L_316:
        /*002c*/ 	.byte	0x04, 0x05
        /*002e*/ 	.short	(.L_318 - .L_317)
.L_317:
        /*0030*/ 	.word	0x00000100
        /*0034*/ 	.word	0x00000001
        /*0038*/ 	.word	0x00000001


	//----- nvinfo : EIATTR_CBANK_PARAM_SIZE
	.align		4
.L_318:
        /*003c*/ 	.byte	0x03, 0x19
        /*003e*/ 	.short	0x0418


	//----- nvinfo : EIATTR_PARAM_CBANK
	.align		4
        /*0040*/ 	.byte	0x04, 0x0a
        /*0042*/ 	.short	(.L_320 - .L_319)
	.align		4
.L_319:
        /*0044*/ 	.word	index@(.nv.constant0._ZN7cutlass13device_kernelIN5flash19enable_sm80_to_sm89INS1_16FlashAttnFwdSm80INS1_25CollectiveMainloopFwdSm80ILi8ELi1ELb0EN4cute5tupleIJNS5_1CILi128EEENS7_ILi64EEENS7_ILi192EEEEEELi192ENS_10bfloat16_tEfNS_4arch4Sm80ELb1ELb0ELb1ELb1ELb1ELb0ELb1ELb0EEENS1_21CollectiveEpilogueFwdINS6_IJS8_SA_S9_EEENS6_IJNS7_ILi1EEESI_SI_EEESC_SE_Li256ELb1ELb1ELb0ELb0EEENS1_19SingleTileSchedulerILb1ELb0ELb1ELi128EEEEEEEEEvNT_6ParamsE)
        /*0048*/ 	.short	0x0210
        /*004a*/ 	.short	0x0418


	//----- nvinfo : EIATTR_SW_WAR
	.align		4
.L_320:
        /*004c*/ 	.byte	0x04, 0x36
        /*004e*/ 	.short	(.L_322 - .L_321)
.L_321:
        /*0050*/ 	.word	0x00000008
.L_322:


//--------------------- .nv.info._ZN7cutlass13device_kernelIN5flash19enable_sm80_to_sm89INS1_16FlashAttnFwdSm80INS1_25CollectiveMainloopFwdSm80ILi8ELi1ELb0EN4cute5tupleIJNS5_1CILi128EEENS7_ILi64EEENS7_ILi192EEEEEELi192ENS_10bfloat16_tEfNS_4arch4Sm80ELb1ELb0ELb1ELb1ELb1ELb1ELb1ELb0EEENS1_21CollectiveEpilogueFwdINS6_IJS8_SA_S9_EEENS6_IJNS7_ILi1EEESI_SI_EEESC_SE_Li256ELb1ELb1ELb0ELb0EEENS1_19SingleTileSchedulerILb1ELb0ELb1ELi128EEEEEEEEEvNT_6ParamsE --------------------------
	.section	.nv.info._ZN7cutlass13device_kernelIN5flash19enable_sm80_to_sm89INS1_16FlashAttnFwdSm80INS1_25CollectiveMainloopFwdSm80ILi8ELi1ELb0EN4cute5tupleIJNS5_1CILi128EEENS7_ILi64EEENS7_ILi192EEEEEELi192ENS_10bfloat16_tEfNS_4arch4Sm80ELb1ELb0ELb1ELb1ELb1ELb1ELb1ELb0EEENS1_21CollectiveEpilogueFwdINS6_IJS8_SA_S9_EEENS6_IJNS7_ILi1EEESI_SI_EEESC_SE_Li256ELb1ELb1ELb0ELb0EEENS1_19SingleTileSchedulerILb1ELb0ELb1ELi128EEEEEEEEEvNT_6ParamsE,"",@"SHT_CUDA_INFO"
	.sectionflags	@""
	.align	4


	//----- nvinfo : EIATTR_CUDA_API_VERSION
	.align		4
        /*0000*/ 	.byte	0x04, 0x37
        /*0002*/ 	.short	(.L_324 - .L_323)
.L_323:
        /*0004*/ 	.word	0x00000082


	//----- nvinfo : EIATTR_KPARAM_INFO
	.align		4
.L_324:
        /*0008*/ 	.byte	0x04, 0x17
        /*000a*/ 	.short	(.L_326 - .L_325)
.L_325:
        /*000c*/ 	.word	0x00000000
        /*0010*/ 	.short	0x0000
        /*0012*/ 	.short	0x0000
        /*0014*/ 	.byte	0x00, 0xf0, 0x61, 0x10


	//----- nvinfo : EIATTR_SPARSE_MMA_MASK
	.align		4
.L_326:
        /*0018*/ 	.byte	0x03, 0x50
        /*001a*/ 	.short	0x0000


	//----- nvinfo : EIATTR_MAXREG_COUNT
	.align		4
        /*001c*/ 	.byte	0x03, 0x1b
        /*001e*/ 	.short	0x00ff


	//----- nvinfo : EIATTR_MERCURY_ISA_VERSION
	.align		4
        /*0020*/ 	.byte	0x03, 0x5f
        /*0022*/ 	.short	0x0101


	//----- nvinfo : EIATTR_EXIT_INSTR_OFFSETS
	.align		4
        /*0024*/ 	.byte	0x04, 0x1c
        /*0026*/ 	.short	(.L_328 - .L_327)


	//   ....[0]....
.L_327:
        /*0028*/ 	.word	0x00000010


	//----- nvinfo : EIATTR_MAX_THREADS
	.align		4
.L_328:
        /*002c*/ 	.byte	0x04, 0x05
        /*002e*/ 	.short	(.L_330 - .L_329)
.L_329:
        /*0030*/ 	.word	0x00000100
        /*0034*/ 	.word	0x00000001
        /*0038*/ 	.word	0x00000001


	//----- nvinfo : EIATTR_CBANK_PARAM_SIZE
	.align		4
.L_330:
        /*003c*/ 	.byte	0x03, 0x19
        /*003e*/ 	.short	0x0418


	//----- nvinfo : EIATTR_PARAM_CBANK
	.align		4
        /*0040*/ 	.byte	0x04, 0x0a
        /*0042*/ 	.short	(.L_332 - .L_331)
	.align		4
.L_331:
        /*0044*/ 	.word	index@(.nv.constant0._ZN7cutlass13device_kernelIN5flash19enable_sm80_to_sm89INS1_16FlashAttnFwdSm80INS1_25CollectiveMainloopFwdSm80ILi8ELi1ELb0EN4cute5tupleIJNS5_1CILi128EEENS7_ILi64EEENS7_ILi192EEEEEELi192ENS_10bfloat16_tEfNS_4arch4Sm80ELb1ELb0ELb1ELb1ELb1ELb1ELb1ELb0EEENS1_21CollectiveEpilogueFwdINS6_IJS8_SA_S9_EEENS6_IJNS7_ILi1EEESI_SI_EEESC_SE_Li256ELb1ELb1ELb0ELb0EEENS1_19SingleTileSchedulerILb1ELb0ELb1ELi128EEEEEEEEEvNT_6ParamsE)
        /*0048*/ 	.short	0x0210
        /*004a*/ 	.short	0x0418


	//----- nvinfo : EIATTR_SW_WAR
	.align		4
.L_332:
        /*004c*/ 	.byte	0x04, 0x36
        /*004e*/ 	.short	(.L_334 - .L_333)
.L_333:
        /*0050*/ 	.word	0x00000008
.L_334:


//--------------------- .nv.info._ZN7cutlass13device_kernelIN5flash19enable_sm80_to_sm89INS1_16FlashAttnFwdSm80INS1_25CollectiveMainloopFwdSm80ILi8ELi2ELb0EN4cute5tupleIJNS5_1CILi128EEENS7_ILi64EEENS7_ILi192EEEEEELi192ENS_10bfloat16_tEfNS_4arch4Sm80ELb0ELb0ELb1ELb0ELb1ELb0ELb1ELb0EEENS1_21CollectiveEpilogueFwdINS6_IJS8_SA_S9_EEENS6_IJNS7_ILi1EEESI_SI_EEESC_SE_Li256ELb0ELb1ELb0ELb0EEENS1_19SingleTileSchedulerILb0ELb0ELb1ELi128EEEEEEEEEvNT_6ParamsE --------------------------
	.section	.nv.info._ZN7cutlass13device_kernelIN5flash19enable_sm80_to_sm89INS1_16FlashAttnFwdSm80INS1_25CollectiveMainloopFwdSm80ILi8ELi2ELb0EN4cute5tupleIJNS5_1CILi128EEENS7_ILi64EEENS7_ILi192EEEEEELi192ENS_10bfloat16_tEfNS_4arch4Sm80ELb0ELb0ELb1ELb0ELb1ELb0ELb1ELb0EEENS1_21CollectiveEpilogueFwdINS6_IJS8_SA_S9_EEENS6_IJNS7_ILi1EEESI_SI_EEESC_SE_Li256ELb0ELb1ELb0ELb0EEENS1_19SingleTileSchedulerILb0ELb0ELb1ELi128EEEEEEEEEvNT_6ParamsE,"",@"SHT_CUDA_INFO"
	.sectionflags	@""
	.align	4


	//----- nvinfo : EIATTR_CUDA_API_VERSION
	.align		4
        /*0000*/ 	.byte	0x04, 0x37
        /*0002*/ 	.short	(.L_336 - .L_335)
.L_335:
        /*0004*/ 	.word	0x00000082


	//----- nvinfo : EIATTR_KPARAM_INFO
	.align		4
.L_336:
        /*0008*/ 	.byte	0x04, 0x17
        /*000a*/ 	.short	(.L_338 - .L_337)
.L_337:
        /*000c*/ 	.word	0x00000000
        /*0010*/ 	.short	0x0000
        /*0012*/ 	.short	0x0000
        /*0014*/ 	.byte	0x00, 0xf0, 0x61, 0x10


	//----- nvinfo : EIATTR_SPARSE_MMA_MASK
	.align		4
.L_338:
        /*0018*/ 	.byte	0x03, 0x50
        /*001a*/ 	.short	0x0000


	//----- nvinfo : EIATTR_MAXREG_COUNT
	.align		4
        /*001c*/ 	.byte	0x03, 0x1b
        /*001e*/ 	.short	0x00ff


	//----- nvinfo : EIATTR_MERCURY_ISA_VERSION
	.align		4
        /*0020*/ 	.byte	0x03, 0x5f
        /*0022*/ 	.short	0x0101


	//----- nvinfo : EIATTR_EXIT_INSTR_OFFSETS
	.align		4
        /*0024*/ 	.byte	0x04, 0x1c
        /*0026*/ 	.short	(.L_340 - .L_339)


	//   ....[0]....
.L_339:
        /*0028*/ 	.word	0x00000010


	//----- nvinfo : EIATTR_MAX_THREADS
	.align		4
.L_340:
        /*002c*/ 	.byte	0x04, 0x05
        /*002e*/ 	.short	(.L_342 - .L_341)
.L_341:
        /*0030*/ 	.word	0x00000100
        /*0034*/ 	.word	0x00000001
        /*0038*/ 	.word	0x00000001


	//----- nvinfo : EIATTR_CBANK_PARAM_SIZE
	.align		4
.L_342:
        /*003c*/ 	.byte	0x03, 0x19
        /*003e*/ 	.short	0x0418


	//----- nvinfo : EIATTR_PARAM_CBANK
	.align		4
        /*0040*/ 	.byte	0x04, 0x0a
        /*0042*/ 	.short	(.L_344 - .L_343)
	.align		4
.L_343:
        /*0044*/ 	.word	index@(.nv.constant0._ZN7cutlass13device_kernelIN5flash19enable_sm80_to_sm89INS1_16FlashAttnFwdSm80INS1_25CollectiveMainloopFwdSm80ILi8ELi2ELb0EN4cute5tupleIJNS5_1CILi128EEENS7_ILi64EEENS7_ILi192EEEEEELi192ENS_10bfloat16_tEfNS_4arch4Sm80ELb0ELb0ELb1ELb0ELb1ELb0ELb1ELb0EEENS1_21CollectiveEpilogueFwdINS6_IJS8_SA_S9_EEENS6_IJNS7_ILi1EEESI_SI_EEESC_SE_Li256ELb0ELb1ELb0ELb0EEENS1_19SingleTileSchedulerILb0ELb0ELb1ELi128EEEEEEEEEvNT_6ParamsE)
        /*0048*/ 	.short	0x0210
        /*004a*/ 	.short	0x0418


	//----- nvinfo : EIATTR_SW_WAR
	.align		4
.L_344:
        /*004c*/ 	.byte	0x04, 0x36
        /*004e*/ 	.short	(.L_346 - .L_345)
.L_345:
        /*0050*/ 	.word	0x00000008
.L_346:


//--------------------- .nv.info._ZN7cutlass13device_kernelIN5flash19enable_sm80_to_sm89INS1_16FlashAttnFwdSm80INS1_25CollectiveMainloopFwdSm80ILi8ELi2ELb0EN4cute5tupleIJNS5_1CILi128EEENS7_ILi64EEENS7_ILi192EEEEEELi192ENS_10bfloat16_tEfNS_4arch4Sm80ELb0ELb0ELb1ELb1ELb1ELb0ELb1ELb0EEENS1_21CollectiveEpilogueFwdINS6_IJS8_SA_S9_EEENS6_IJNS7_ILi1EEESI_SI_EEESC_SE_Li256ELb1ELb1ELb0ELb0EEENS1_19SingleTileSchedulerILb1ELb0ELb1ELi128EEEEEEEEEvNT_6ParamsE --------------------------
	.section	.nv.info._ZN7cutlass13device_kernelIN5flash19enable_sm80_to_sm89INS1_16FlashAttnFwdSm80INS1_25CollectiveMainloopFwdSm80ILi8ELi2ELb0EN4cute5tupleIJNS5_1CILi128EEENS7_ILi64EEENS7_ILi192EEEEEELi192ENS_10bfloat16_tEfNS_4arch4Sm80ELb0ELb0ELb1ELb1ELb1ELb0ELb1ELb0EEENS1_21CollectiveEpilogueFwdINS6_IJS8_SA_S9_EEENS6_IJNS7_ILi1EEESI_SI_EEESC_SE_Li256ELb1ELb1ELb0ELb0EEENS1_19SingleTileSchedulerILb1ELb0ELb1ELi128EEEEEEEEEvNT_6ParamsE,"",@"SHT_CUDA_INFO"
	.sectionflags	@""
	.align	4


	//----- nvinfo : EIATTR_CUDA_API_VERSION
	.align		4
        /*0000*/ 	.byte	0x04, 0x37
        /*0002*/ 	.short	(.L_348 - .L_347)
.L_347:
        /*0004*/ 	.word	0x00000082


	//----- nvinfo : EIATTR_KPARAM_INFO
	.align		4
.L_348:
        /*0008*/ 	.byte	0x04, 0x17
        /*000a*/ 	.short	(.L_350 - .L_349)
.L_349:
        /*000c*/ 	.word	0x00000000
        /*0010*/ 	.short	0x0000
        /*0012*/ 	.short	0x0000
        /*0014*/ 	.byte	0x00, 0xf0, 0x61, 0x10


	//----- nvinfo : EIATTR_SPARSE_MMA_MASK
	.align		4
.L_350:
        /*0018*/ 	.byte	0x03, 0x50
        /*001a*/ 	.short	0x0000


	//----- nvinfo : EIATTR_MAXREG_COUNT
	.align		4
        /*001c*/ 	.byte	0x03, 0x1b
        /*001e*/ 	.short	0x00ff


	//----- nvinfo : EIATTR_MERCURY_ISA_VERSION
	.align		4
        /*0020*/ 	.byte	0x03, 0x5f
        /*0022*/ 	.short	0x0101


	//----- nvinfo : EIATTR_EXIT_INSTR_OFFSETS
	.align		4
        /*0024*/ 	.byte	0x04, 0x1c
        /*0026*/ 	.short	(.L_352 - .L_351)


	//   ....[0]....
.L_351:
        /*0028*/ 	.word	0x00000010


	//----- nvinfo : EIATTR_MAX_THREADS
	.align		4
.L_352:
        /*002c*/ 	.byte	0x04, 0x05
        /*002e*/ 	.short	(.L_354 - .L_353)
.L_353:
        /*0030*/ 	.word	0x00000100
        /*0034*/ 	.word	0x00000001
        /*0038*/ 	.word	0x00000001


	//----- nvinfo : EIATTR_CBANK_PARAM_SIZE
	.align		4
.L_354:
        /*003c*/ 	.byte	0x03, 0x19
        /*003e*/ 	.short	0x0418


	//----- nvinfo : EIATTR_PARAM_CBANK
	.align		4
        /*0040*/ 	.byte	0x04, 0x0a
        /*0042*/ 	.short	(.L_356 - .L_355)
	.align		4
.L_355:
        /*0044*/ 	.word	index@(.nv.constant0._ZN7cutlass13device_kernelIN5flash19enable_sm80_to_sm89INS1_16FlashAttnFwdSm80INS1_25CollectiveMainloopFwdSm80ILi8ELi2ELb0EN4cute5tupleIJNS5_1CILi128EEENS7_ILi64EEENS7_ILi192EEEEEELi192ENS_10bfloat16_tEfNS_4arch4Sm80ELb0ELb0ELb1ELb1ELb1ELb0ELb1ELb0EEENS1_21CollectiveEpilogueFwdINS6_IJS8_SA_S9_EEENS6_IJNS7_ILi1EEESI_SI_EEESC_SE_Li256ELb1ELb1ELb0ELb0EEENS1_19SingleTileSchedulerILb1ELb0ELb1ELi128EEEEEEEEEvNT_6ParamsE)
        /*0048*/ 	.short	0x0210
        /*004a*/ 	.short	0x0418


	//----- nvinfo : EIATTR_SW_WAR
	.align		4
.L_356:
        /*004c*/ 	.byte	0x04, 0x36
        /*004e*/ 	.short	(.L_358 - .L_357)
.L_357:
        /*0050*/ 	.word	0x00000008
.L_358:


//--------------------- .nv.info._ZN7cutlass13device_kernelIN5flash19enable_sm80_to_sm89INS1_16FlashAttnFwdSm80INS1_25CollectiveMainloopFwdSm80ILi8ELi2ELb0EN4cute5tupleIJNS5_1CILi128EEENS7_ILi64EEENS7_ILi192EEEEEELi192ENS_10bfloat16_tEfNS_4arch4Sm80ELb0ELb0ELb1ELb1ELb1ELb1ELb1ELb0EEENS1_21CollectiveEpilogueFwdINS6_IJS8_SA_S9_EEENS6_IJNS7_ILi1EEESI_SI_EEESC_SE_Li256ELb1ELb1ELb0ELb0EEENS1_19SingleTileSchedulerILb1ELb0ELb1ELi128EEEEEEEEEvNT_6ParamsE --------------------------
	.section	.nv.info._ZN7cutlass13device_kernelIN5flash19enable_sm80_to_sm89INS1_16FlashAttnFwdSm80INS1_25CollectiveMainloopFwdSm80ILi8ELi2ELb0EN4cute5tupleIJNS5_1CILi128EEENS7_ILi64EEENS7_ILi192EEEEEELi192ENS_10bfloat16_tEfNS_4arch4Sm80ELb0ELb0ELb1ELb1ELb1ELb1ELb1ELb0EEENS1_21CollectiveEpilogueFwdINS6_IJS8_SA_S9_EEENS6_IJNS7_ILi1EEESI_SI_EEESC_SE_Li256ELb1ELb1ELb0ELb0EEENS1_19SingleTileSchedulerILb1ELb0ELb1ELi128EEEEEEEEEvNT_6ParamsE,"",@"SHT_CUDA_INFO"
	.sectionflags	@""
	.align	4


	//----- nvinfo : EIATTR_CUDA_API_VERSION
	.align		4
        /*0000*/ 	.byte	0x04, 0x37
        /*0002*/ 	.short	(.L_360 - .L_359)
.L_359:
        /*0004*/ 	.word	0x00000082


	//----- nvinfo : EIATTR_KPARAM_INFO
	.align		4
.L_360:
        /*0008*/ 	.byte	0x04, 0x17
        /*000a*/ 	.short	(.L_362 - .L_361)
.L_361:
        /*000c*/ 	.word	0x00000000
        /*0010*/ 	.short	0x0000
        /*0012*/ 	.short	0x0000
        /*0014*/ 	.byte	0x00, 0xf0, 0x61, 0x10


	//----- nvinfo : EIATTR_SPARSE_MMA_MASK
	.align		4
.L_362:
        /*0018*/ 	.byte	0x03, 0x50
        /*001a*/ 	.short	0x0000


	//----- nvinfo : EIATTR_MAXREG_COUNT
	.align		4
        /*001c*/ 	.byte	0x03, 0x1b
        /*001e*/ 	.short	0x00ff


	//----- nvinfo : EIATTR_MERCURY_ISA_VERSION
	.align		4
        /*0020*/ 	.byte	0x03, 0x5f
        /*0022*/ 	.short	0x0101


	//----- nvinfo : EIATTR_EXIT_INSTR_OFFSETS
	.align		4
        /*0024*/ 	.byte	0x04, 0x1c
        /*0026*/ 	.short	(.L_364 - .L_363)


	//   ....[0]....
.L_363:
        /*0028*/ 	.word	0x00000010


	//----- nvinfo : EIATTR_MAX_THREADS
	.align		4
.L_364:
        /*002c*/ 	.byte	0x04, 0x05
        /*002e*/ 	.short	(.L_366 - .L_365)
.L_365:
        /*0030*/ 	.word	0x00000100
        /*0034*/ 	.word	0x00000001
        /*0038*/ 	.word	0x00000001


	//----- nvinfo : EIATTR_CBANK_PARAM_SIZE
	.align		4
.L_366:
        /*003c*/ 	.byte	0x03, 0x19
        /*003e*/ 	.short	0x0418


	//----- nvinfo : EIATTR_PARAM_CBANK
	.align		4
        /*0040*/ 	.byte	0x04, 0x0a
        /*0042*/ 	.short	(.L_368 - .L_367)
	.align		4
.L_367:
        /*0044*/ 	.word	index@(.nv.constant0._ZN7cutlass13device_kernelIN5flash19enable_sm80_to_sm89INS1_16FlashAttnFwdSm80INS1_25CollectiveMainloopFwdSm80ILi8ELi2ELb0EN4cute5tupleIJNS5_1CILi128EEENS7_ILi64EEENS7_ILi192EEEEEELi192ENS_10bfloat16_tEfNS_4arch4Sm80ELb0ELb0ELb1ELb1ELb1ELb1ELb1ELb0EEENS1_21CollectiveEpilogueFwdINS6_IJS8_SA_S9_EEENS6_IJNS7_ILi1EEESI_SI_EEESC_SE_Li256ELb1ELb1ELb0ELb0EEENS1_19SingleTileSchedulerILb1ELb0ELb1ELi128EEEEEEEEEvNT_6ParamsE)
        /*0048*/ 	.short	0x0210
        /*004a*/ 	.short	0x0418


	//----- nvinfo : EIATTR_SW_WAR
	.align		4
.L_368:
        /*004c*/ 	.byte	0x04, 0x36
        /*004e*/ 	.short	(.L_370 - .L_369)
.L_369:
        /*0050*/ 	.word	0x00000008
.L_370:


//--------------------- .nv.info._ZN7cutlass13device_kernelIN5flash19enable_sm80_to_sm89INS1_16FlashAttnFwdSm80INS1_25CollectiveMainloopFwdSm80ILi8ELi2ELb0EN4cute5tupleIJNS5_1CILi128EEENS7_ILi64EEENS7_ILi192EEEEEELi192ENS_10bfloat16_tEfNS_4arch4Sm80ELb0ELb1ELb1ELb0ELb1ELb0ELb1ELb0EEENS1_21CollectiveEpilogueFwdINS6_IJS8_SA_S9_EEENS6_IJNS7_ILi1EEESI_SI_EEESC_SE_Li256ELb0ELb1ELb0ELb0EEENS1_19SingleTileSchedulerILb0ELb0ELb1ELi128EEEEEEEEEvNT_6ParamsE --------------------------
	.section	.nv.info._ZN7cutlass13device_kernelIN5flash19enable_sm80_to_sm89INS1_16FlashAttnFwdSm80INS1_25CollectiveMainloopFwdSm80ILi8ELi2ELb0EN4cute5tupleIJNS5_1CILi128EEENS7_ILi64EEENS7_ILi192EEEEEELi192ENS_10bfloat16_tEfNS_4arch4Sm80ELb0ELb1ELb1ELb0ELb1ELb0ELb1ELb0EEENS1_21CollectiveEpilogueFwdINS6_IJS8_SA_S9_EEENS6_IJNS7_ILi1EEESI_SI_EEESC_SE_Li256ELb0ELb1ELb0ELb0EEENS1_19SingleTileSchedulerILb0ELb0ELb1ELi128EEEEEEEEEvNT_6ParamsE,"",@"SHT_CUDA_INFO"
	.sectionflags	@""
	.align	4


	//----- nvinfo : EIATTR_CUDA_API_VERSION
	.align		4
        /*0000*/ 	.byte	0x04, 0x37
        /*0002*/ 	.short	(.L_372 - .L_371)
.L_371:
        /*0004*/ 	.word	0x00000082


	//----- nvinfo : EIATTR_KPARAM_INFO
	.align		4
.L_372:
        /*0008*/ 	.byte	0x04, 0x17
        /*000a*/ 	.short	(.L_374 - .L_373)
.L_373:
        /*000c*/ 	.word	0x00000000
        /*0010*/ 	.short	0x0000
        /*0012*/ 	.short	0x0000
        /*0014*/ 	.byte	0x00, 0xf0, 0x61, 0x10


	//----- nvinfo : EIATTR_SPARSE_MMA_MASK
	.align		4
.L_374:
        /*0018*/ 	.byte	0x03, 0x50
        /*001a*/ 	.short	0x0000


	//----- nvinfo : EIATTR_MAXREG_COUNT
	.align		4
        /*001c*/ 	.byte	0x03, 0x1b
        /*001e*/ 	.short	0x00ff


	//----- nvinfo : EIATTR_MERCURY_ISA_VERSION
	.align		4
        /*0020*/ 	.byte	0x03, 0x5f
        /*0022*/ 	.short	0x0101


	//----- nvinfo : EIATTR_EXIT_INSTR_OFFSETS
	.align		4
        /*0024*/ 	.byte	0x04, 0x1c
        /*0026*/ 	.short	(.L_376 - .L_375)


	//   ....[0]....
.L_375:
        /*0028*/ 	.word	0x00000010


	//----- nvinfo : EIATTR_MAX_THREADS
	.align		4
.L_376:
        /*002c*/ 	.byte	0x04, 0x05
        /*002e*/ 	.short	(.L_378 - .L_377)
.L_377:
        /*0030*/ 	.word	0x00000100
        /*0034*/ 	.word	0x00000001
        /*0038*/ 	.word	0x00000001


	//----- nvinfo : EIATTR_CBANK_PARAM_SIZE
	.align		4
.L_378:
        /*003c*/ 	.byte	0x03, 0x19
        /*003e*/ 	.short	0x0418


	//----- nvinfo : EIATTR_PARAM_CBANK
	.align		4
        /*0040*/ 	.byte	0x04, 0x0a
        /*0042*/ 	.short	(.L_380 - .L_379)
	.align		4
.L_379:
        /*0044*/ 	.word	index@(.nv.constant0._ZN7cutlass13device_kernelIN5flash19enable_sm80_to_sm89INS1_16FlashAttnFwdSm80INS1_25CollectiveMainloopFwdSm80ILi8ELi2ELb0EN4cute5tupleIJNS5_1CILi128EEENS7_ILi64EEENS7_ILi192EEEEEELi192ENS_10bfloat16_tEfNS_4arch4Sm80ELb0ELb1ELb1ELb0ELb1ELb0ELb1ELb0EEENS1_21CollectiveEpilogueFwdINS6_IJS8_SA_S9_EEENS6_IJNS7_ILi1EEESI_SI_EEESC_SE_Li256ELb0ELb1ELb0ELb0EEENS1_19SingleTileSchedulerILb0ELb0ELb1ELi128EEEEEEEEEvNT_6ParamsE)
        /*0048*/ 	.short	0x0210
        /*004a*/ 	.short	0x0418


	//----- nvinfo : EIATTR_SW_WAR
	.align		4
.L_380:
        /*004c*/ 	.byte	0x04, 0x36
        /*004e*/ 	.short	(.L_382 - .L_381)
.L_381:
        /*0050*/ 	.word	0x00000008
.L_382:


//--------------------- .nv.info._ZN7cutlass13device_kernelIN5flash19enable_sm80_to_sm89INS1_16FlashAttnFwdSm80INS1_25CollectiveMainloopFwdSm80ILi8ELi2ELb0EN4cute5tupleIJNS5_1CILi128EEENS7_ILi64EEENS7_ILi192EEEEEELi192ENS_10bfloat16_tEfNS_4arch4Sm80ELb0ELb1ELb1ELb1ELb1ELb0ELb1ELb0EEENS1_21CollectiveEpilogueFwdINS6_IJS8_SA_S9_EEENS6_IJNS7_ILi1EEESI_SI_EEESC_SE_Li256ELb1ELb1ELb0ELb0EEENS1_19SingleTileSchedulerILb1ELb0ELb1ELi128EEEEEEEEEvNT_6ParamsE --------------------------
	.section	.nv.info._ZN7cutlass13device_kernelIN5flash19enable_sm80_to_sm89INS1_16FlashAttnFwdSm80INS1_25CollectiveMainloopFwdSm80ILi8ELi2ELb0EN4cute5tupleIJNS5_1CILi128EEENS7_ILi64EEENS7_ILi192EEEEEELi192ENS_10bfloat16_tEfNS_4arch4Sm80ELb0ELb1ELb1ELb1ELb1ELb0ELb1ELb0EEENS1_21CollectiveEpilogueFwdINS6_IJS8_SA_S9_EEENS6_IJNS7_ILi1EEESI_SI_EEESC_SE_Li256ELb1ELb1ELb0ELb0EEENS1_19SingleTileSchedulerILb1ELb0ELb1ELi128EEEEEEEEEvNT_6ParamsE,"",@"SHT_CUDA_INFO"
	.sectionflags	@""
	.align	4


	//----- nvinfo : EIATTR_CUDA_API_VERSION
	.align		4
        /*0000*/ 	.byte	0x04, 0x37
        /*0002*/ 	.short	(.L_384 - .L_383)
.L_383:
        /*0004*/ 	.word	0x00000082


	//----- nvinfo : EIATTR_KPARAM_INFO
	.align		4
.L_384:
        /*0008*/ 	.byte	0x04, 0x17
        /*000a*/ 	.short	(.L_386 - .L_385)
.L_385:
        /*000c*/ 	.word	0x00000000
        /*0010*/ 	.short	0x0000
        /*0012*/ 	.short	0x0000
        /*0014*/ 	.byte	0x00, 0xf0, 0x61, 0x10


	//----- nvinfo : EIATTR_SPARSE_MMA_MASK
	.align		4
.L_386:
        /*0018*/ 	.byte	0x03, 0x50
        /*001a*/ 	.short	0x0000


	//----- nvinfo : EIATTR_MAXREG_COUNT
	.align		4
        /*001c*/ 	.byte	0x03, 0x1b
        /*001e*/ 	.short	0x00ff


	//----- nvinfo : EIATTR_MERCURY_ISA_VERSION
	.align		4
        /*0020*/ 	.byte	0x03, 0x5f
        /*0022*/ 	.short	0x0101


	//----- nvinfo : EIATTR_EXIT_INSTR_OFFSETS
	.align		4
        /*0024*/ 	.byte	0x04, 0x1c
        /*0026*/ 	.short	(.L_388 - .L_387)


	//   ....[0]....
.L_387:
        /*0028*/ 	.word	0x00000010


	//----- nvinfo : EIATTR_MAX_THREADS
	.align		4
.L_388:
        /*002c*/ 	.byte	0x04, 0x05
        /*002e*/ 	.short	(.L_390 - .L_389)
.L_389:
        /*0030*/ 	.word	0x00000100
        /*0034*/ 	.word	0x00000001
        /*0038*/ 	.word	0x00000001


	//----- nvinfo : EIATTR_CBANK_PARAM_SIZE
	.align		4
.L_390:
        /*003c*/ 	.byte	0x03, 0x19
        /*003e*/ 	.short	0x0418


	//----- nvinfo : EIATTR_PARAM_CBANK
	.align		4
        /*0040*/ 	.byte	0x04, 0x0a
        /*0042*/ 	.short	(.L_392 - .L_391)
	.align		4
.L_391:
        /*0044*/ 	.word	index@(.nv.constant0._ZN7cutlass13device_kernelIN5flash19enable_sm80_to_sm89INS1_16FlashAttnFwdSm80INS1_25CollectiveMainloopFwdSm80ILi8ELi2ELb0EN4cute5tupleIJNS5_1CILi128EEENS7_ILi64EEENS7_ILi192EEEEEELi192ENS_10bfloat16_tEfNS_4arch4Sm80ELb0ELb1ELb1ELb1ELb1ELb0ELb1ELb0EEENS1_21CollectiveEpilogueFwdINS6_IJS8_SA_S9_EEENS6_IJNS7_ILi1EEESI_SI_EEESC_SE_Li256ELb1ELb1ELb0ELb0EEENS1_19SingleTileSchedulerILb1ELb0ELb1ELi128EEEEEEEEEvNT_6ParamsE)
        /*0048*/ 	.short	0x0210
        /*004a*/ 	.short	0x0418


	//----- nvinfo : EIATTR_SW_WAR
	.align		4
.L_392:
        /*004c*/ 	.byte	0x04, 0x36
        /*004e*/ 	.short	(.L_394 - .L_393)
.L_393:
        /*0050*/ 	.word	0x00000008
.L_394:


//--------------------- .nv.info._ZN7cutlass13device_kernelIN5flash19enable_sm80_to_sm89INS1_16FlashAttnFwdSm80INS1_25CollectiveMainloopFwdSm80ILi8ELi2ELb0EN4cute5tupleIJNS5_1CILi128EEENS7_ILi64EEENS7_ILi192EEEEEELi192ENS_10bfloat16_tEfNS_4arch4Sm80ELb0ELb1ELb1ELb1ELb1ELb1ELb1ELb0EEENS1_21CollectiveEpilogueFwdINS6_IJS8_SA_S9_EEENS6_IJNS7_ILi1EEESI_SI_EEESC_SE_Li256ELb1ELb1ELb0ELb0EEENS1_19SingleTileSchedulerILb1ELb0ELb1ELi128EEEEEEEEEvNT_6ParamsE --------------------------
	.section	.nv.info._ZN7cutlass13device_kernelIN5flash19enable_sm80_to_sm89INS1_16FlashAttnFwdSm80INS1_25CollectiveMainloopFwdSm80ILi8ELi2ELb0EN4cute5tupleIJNS5_1CILi128EEENS7_ILi64EEENS7_ILi192EEEEEELi192ENS_10bfloat16_tEfNS_4arch4Sm80ELb0ELb1ELb1ELb1ELb1ELb1ELb1ELb0EEENS1_21CollectiveEpilogueFwdINS6_IJS8_SA_S9_EEENS6_IJNS7_ILi1EEESI_SI_EEESC_SE_Li256ELb1ELb1ELb0ELb0EEENS1_19SingleTileSchedulerILb1ELb0ELb1ELi128EEEEEEEEEvNT_6ParamsE,"",@"SHT_CUDA_INFO"
	.sectionflags	@""
	.align	4


	//----- nvinfo : EIATTR_CUDA_API_VERSION
	.align		4
        /*0000*/ 	.byte	0x04, 0x37
        /*0002*/ 	.short	(.L_396 - .L_395)
.L_395:
        /*0004*/ 	.word	0x00000082


	//----- nvinfo : EIATTR_KPARAM_INFO
	.align		4
.L_396:
        /*0008*/ 	.byte	0x04, 0x17
        /*000a*/ 	.short	(.L_398 - .L_397)
.L_397:
        /*000c*/ 	.word	0x00000000
        /*0010*/ 	.short	0x0000
        /*0012*/ 	.short	0x0000
        /*0014*/ 	.byte	0x00, 0xf0, 0x61, 0x10


	//----- nvinfo : EIATTR_SPARSE_MMA_MASK
	.align		4
.L_398:
        /*0018*/ 	.byte	0x03, 0x50
        /*001a*/ 	.short	0x0000


	//----- nvinfo : EIATTR_MAXREG_COUNT
	.align		4
        /*001c*/ 	.byte	0x03, 0x1b
        /*001e*/ 	.short	0x00ff


	//----- nvinfo : EIATTR_MERCURY_ISA_VERSION
	.align		4
        /*0020*/ 	.byte	0x03, 0x5f
        /*0022*/ 	.short	0x0101


	//----- nvinfo : EIATTR_EXIT_INSTR_OFFSETS
	.align		4
        /*0024*/ 	.byte	0x04, 0x1c
        /*0026*/ 	.short	(.L_400 - .L_399)


	//   ....[0]....
.L_399:
        /*0028*/ 	.word	0x00000010


	//----- nvinfo : EIATTR_MAX_THREADS
	.align		4
.L_400:
        /*002c*/ 	.byte	0x04, 0x05
        /*002e*/ 	.short	(.L_402 - .L_401)
.L_401:
        /*0030*/ 	.word	0x00000100
        /*0034*/ 	.word	0x00000001
        /*0038*/ 	.word	0x00000001


	//----- nvinfo : EIATTR_CBANK_PARAM_SIZE
	.align		4
.L_402:
        /*003c*/ 	.byte	0x03, 0x19
        /*003e*/ 	.short	0x0418


	//----- nvinfo : EIATTR_PARAM_CBANK
	.align		4
        /*0040*/ 	.byte	0x04, 0x0a
        /*0042*/ 	.short	(.L_404 - .L_403)
	.align		4
.L_403:
        /*0044*/ 	.word	index@(.nv.constant0._ZN7cutlass13device_kernelIN5flash19enable_sm80_to_sm89INS1_16FlashAttnFwdSm80INS1_25CollectiveMainloopFwdSm80ILi8ELi2ELb0EN4cute5tupleIJNS5_1CILi128EEENS7_ILi64EEENS7_ILi192EEEEEELi192ENS_10bfloat16_tEfNS_4arch4Sm80ELb0ELb1ELb1ELb1ELb1ELb1ELb1ELb0EEENS1_21CollectiveEpilogueFwdINS6_IJS8_SA_S9_EEENS6_IJNS7_ILi1EEESI_SI_EEESC_SE_Li256ELb1ELb1ELb0ELb0EEENS1_19SingleTileSchedulerILb1ELb0ELb1ELi128EEEEEEEEEvNT_6ParamsE)
        /*0048*/ 	.short	0x0210
        /*004a*/ 	.short	0x0418


	//----- nvinfo : EIATTR_SW_WAR
	.align		4
.L_404:
        /*004c*/ 	.byte	0x04, 0x36
        /*004e*/ 	.short	(.L_406 - .L_405)
.L_405:
        /*0050*/ 	.word	0x00000008
.L_406:


//--------------------- .nv.info._ZN7cutlass13device_kernelIN5flash19enable_sm80_to_sm89INS1_16FlashAttnFwdSm80INS1_25CollectiveMainloopFwdSm80ILi8ELi2ELb0EN4cute5tupleIJNS5_1CILi128EEENS7_ILi64EEENS7_ILi192EEEEEELi192ENS_10bfloat16_tEfNS_4arch4Sm80ELb1ELb0ELb1ELb0ELb1ELb0ELb1ELb0EEENS1_21CollectiveEpilogueFwdINS6_IJS8_SA_S9_EEENS6_IJNS7_ILi1EEESI_SI_EEESC_SE_Li256ELb0ELb1ELb0ELb0EEENS1_30DynamicPersistentTileSchedulerILi256ELi256ELb0ELb1ELb0EEEEEEEEEvNT_6ParamsE --------------------------
	.section	.nv.info._ZN7cutlass13device_kernelIN5flash19enable_sm80_to_sm89INS1_16FlashAttnFwdSm80INS1_25CollectiveMainloopFwdSm80ILi8ELi2ELb0EN4cute5tupleIJNS5_1CILi128EEENS7_ILi64EEENS7_ILi192EEEEEELi192ENS_10bfloat16_tEfNS_4arch4Sm80ELb1ELb0ELb1ELb0ELb1ELb0ELb1ELb0EEENS1_21CollectiveEpilogueFwdINS6_IJS8_SA_S9_EEENS6_IJNS7_ILi1EEESI_SI_EEESC_SE_Li256ELb0ELb1ELb0ELb0EEENS1_30DynamicPersistentTileSchedulerILi256ELi256ELb0ELb1ELb0EEEEEEEEEvNT_6ParamsE,"",@"SHT_CUDA_INFO"
	.sectionflags	@""
	.align	4


	//----- nvinfo : EIATTR_CUDA_API_VERSION
	.align		4
        /*0000*/ 	.byte	0x04, 0x37
        /*0002*/ 	.short	(.L_408 - .L_407)
.L_407:
        /*0004*/ 	.word	0x00000082


	//----- nvinfo : EIATTR_KPARAM_INFO
	.align		4
.L_408:
        /*0008*/ 	.byte	0x04, 0x17
        /*000a*/ 	.short	(.L_410 - .L_409)
.L_409:
        /*000c*/ 	.word	0x00000000
        /*0010*/ 	.short	0x0000
        /*0012*/ 	.short	0x0000
        /*0014*/ 	.byte	0x00, 0xf0, 0xa1, 0x10


	//----- nvinfo : EIATTR_SPARSE_MMA_MASK
	.align		4
.L_410:
        /*0018*/ 	.byte	0x03, 0x50
        /*001a*/ 	.short	0x0000


	//----- nvinfo : EIATTR_MAXREG_COUNT
	.align		4
        /*001c*/ 	.byte	0x03, 0x1b
        /*001e*/ 	.short	0x00ff


	//----- nvinfo : EIATTR_MERCURY_ISA_VERSION
	.align		4
        /*0020*/ 	.byte	0x03, 0x5f
        /*0022*/ 	.short	0x0101


	//----- nvinfo : EIATTR_EXIT_INSTR_OFFSETS
	.align		4
        /*0024*/ 	.byte	0x04, 0x1c
        /*0026*/ 	.short	(.L_412 - .L_411)


	//   ....[0]....
.L_411:
        /*0028*/ 	.word	0x00000010


	//----- nvinfo : EIATTR_MAX_THREADS
	.align		4
.L_412:
        /*002c*/ 	.byte	0x04, 0x05
        /*002e*/ 	.short	(.L_414 - .L_413)
.L_413:
        /*0030*/ 	.word	0x00000100
        /*0034*/ 	.word	0x00000001
        /*0038*/ 	.word	0x00000001


	//----- nvinfo : EIATTR_CBANK_PARAM_SIZE
	.align		4
.L_414:
        /*003c*/ 	.byte	0x03, 0x19
        /*003e*/ 	.short	0x0428


	//----- nvinfo : EIATTR_PARAM_CBANK
	.align		4
        /*0040*/ 	.byte	0x04, 0x0a
        /*0042*/ 	.short	(.L_416 - .L_415)
	.align		4
.L_415:
        /*0044*/ 	.word	index@(.nv.constant0._ZN7cutlass13device_kernelIN5flash19enable_sm80_to_sm89INS1_16FlashAttnFwdSm80INS1_25CollectiveMainloopFwdSm80ILi8ELi2ELb0EN4cute5tupleIJNS5_1CILi128EEENS7_ILi64EEENS7_ILi192EEEEEELi192ENS_10bfloat16_tEfNS_4arch4Sm80ELb1ELb0ELb1ELb0ELb1ELb0ELb1ELb0EEENS1_21CollectiveEpilogueFwdINS6_IJS8_SA_S9_EEENS6_IJNS7_ILi1EEESI_SI_EEESC_SE_Li256ELb0ELb1ELb0ELb0EEENS1_30DynamicPersistentTileSchedulerILi256ELi256ELb0ELb1ELb0EEEEEEEEEvNT_6ParamsE)
        /*0048*/ 	.short	0x0210
        /*004a*/ 	.short	0x0428


	//----- nvinfo : EIATTR_SW_WAR
	.align		4
.L_416:
        /*004c*/ 	.byte	0x04, 0x36
        /*004e*/ 	.short	(.L_418 - .L_417)
.L_417:
        /*0050*/ 	.word	0x00000008
.L_418:


//--------------------- .nv.info._ZN7cutlass13device_kernelIN5flash19enable_sm80_to_sm89INS1_16FlashAttnFwdSm80INS1_25CollectiveMainloopFwdSm80ILi8ELi2ELb0EN4cute5tupleIJNS5_1CILi128EEENS7_ILi64EEENS7_ILi192EEEEEELi192ENS_10bfloat16_tEfNS_4arch4Sm80ELb1ELb0ELb1ELb1ELb1ELb0ELb1ELb0EEENS1_21CollectiveEpilogueFwdINS6_IJS8_SA_S9_EEENS6_IJNS7_ILi1EEESI_SI_EEESC_SE_Li256ELb1ELb1ELb0ELb0EEENS1_19SingleTileSchedulerILb1ELb0ELb1ELi128EEEEEEEEEvNT_6ParamsE --------------------------
	.section	.nv.info._ZN7cutlass13device_kernelIN5flash19enable_sm80_to_sm89INS1_16FlashAttnFwdSm80INS1_25CollectiveMainloopFwdSm80ILi8ELi2ELb0EN4cute5tupleIJNS5_1CILi128EEENS7_ILi64EEENS7_ILi192EEEEEELi192ENS_10bfloat16_tEfNS_4arch4Sm80ELb1ELb0ELb1ELb1ELb1ELb0ELb1ELb0EEENS1_21CollectiveEpilogueFwdINS6_IJS8_SA_S9_EEENS6_IJNS7_ILi1EEESI_SI_EEESC_SE_Li256ELb1ELb1ELb0ELb0EEENS1_19SingleTileSchedulerILb1ELb0ELb1ELi128EEEEEEEEEvNT_6ParamsE,"",@"SHT_CUDA_INFO"
	.sectionflags	@""
	.align	4


	//----- nvinfo : EIATTR_CUDA_API_VERSION
	.align		4
        /*0000*/ 	.byte	0x04, 0x37
        /*0002*/ 	.short	(.L_420 - .L_419)
.L_419:
        /*0004*/ 	.word	0x00000082


	//----- nvinfo : EIATTR_KPARAM_INFO
	.align		4
.L_420:
        /*0008*/ 	.byte	0x04, 0x17
        /*000a*/ 	.short	(.L_422 - .L_421)
.L_421:
        /*000c*/ 	.word	0x00000000
        /*0010*/ 	.short	0x0000
        /*0012*/ 	.short	0x0000
        /*0014*/ 	.byte	0x00, 0xf0, 0x61, 0x10


	//----- nvinfo : EIATTR_SPARSE_MMA_MASK
	.align		4
.L_422:
        /*0018*/ 	.byte	0x03, 0x50
        /*001a*/ 	.short	0x0000


	//----- nvinfo : EIATTR_MAXREG_COUNT
	.align		4
        /*001c*/ 	.byte	0x03, 0x1b
        /*001e*/ 	.short	0x00ff


	//----- nvinfo : EIATTR_MERCURY_ISA_VERSION
	.align		4
        /*0020*/ 	.byte	0x03, 0x5f
        /*0022*/ 	.short	0x0101


	//----- nvinfo : EIATTR_EXIT_INSTR_OFFSETS
	.align		4
        /*0024*/ 	.byte	0x04, 0x1c
        /*0026*/ 	.short	(.L_424 - .L_423)


	//   ....[0]....
.L_423:
        /*0028*/ 	.word	0x00000010


	//----- nvinfo : EIATTR_MAX_THREADS
	.align		4
.L_424:
        /*002c*/ 	.byte	0x04, 0x05
        /*002e*/ 	.short	(.L_426 - .L_425)
.L_425:
        /*0030*/ 	.word	0x00000100
        /*0034*/ 	.word	0x00000001
        /*0038*/ 	.word	0x00000001


	//----- nvinfo : EIATTR_CBANK_PARAM_SIZE
	.align		4
.L_426:
        /*003c*/ 	.byte	0x03, 0x19
        /*003e*/ 	.short	0x0418


	//----- nvinfo : EIATTR_PARAM_CBANK
	.align		4
        /*0040*/ 	.byte	0x04, 0x0a
        /*0042*/ 	.short	(.L_428 - .L_427)
	.align		4
.L_427:
        /*0044*/ 	.word	index@(.nv.constant0._ZN7cutlass13device_kernelIN5flash19enable_sm80_to_sm89INS1_16FlashAttnFwdSm80INS1_25CollectiveMainloopFwdSm80ILi8ELi2ELb0EN4cute5tupleIJNS5_1CILi128EEENS7_ILi64EEENS7_ILi192EEEEEELi192ENS_10bfloat16_tEfNS_4arch4Sm80ELb1ELb0ELb1ELb1ELb1ELb0ELb1ELb0EEENS1_21CollectiveEpilogueFwdINS6_IJS8_SA_S9_EEENS6_IJNS7_ILi1EEESI_SI_EEESC_SE_Li256ELb1ELb1ELb0ELb0EEENS1_19SingleTileSchedulerILb1ELb0ELb1ELi128EEEEEEEEEvNT_6ParamsE)
        /*0048*/ 	.short	0x0210
        /*004a*/ 	.short	0x0418


	//----- nvinfo : EIATTR_SW_WAR
	.align		4
.L_428:
        /*004c*/ 	.byte	0x04, 0x36
        /*004e*/ 	.short	(.L_430 - .L_429)
.L_429:
        /*0050*/ 	.word	0x00000008
.L_430:


//--------------------- .nv.info._ZN7cutlass13device_kernelIN5flash19enable_sm80_to_sm89INS1_16FlashAttnFwdSm80INS1_25CollectiveMainloopFwdSm80ILi8ELi2ELb0EN4cute5tupleIJNS5_1CILi128EEENS7_ILi64EEENS7_ILi192EEEEEELi192ENS_10bfloat16_tEfNS_4arch4Sm80ELb1ELb0ELb1ELb1ELb1ELb1ELb1ELb0EEENS1_21CollectiveEpilogueFwdINS6_IJS8_SA_S9_EEENS6_IJNS7_ILi1EEESI_SI_EEESC_SE_Li256ELb1ELb1ELb0ELb0EEENS1_19SingleTileSchedulerILb1ELb0ELb1ELi128EEEEEEEEEvNT_6ParamsE --------------------------
	.section	.nv.info._ZN7cutlass13device_kernelIN5flash19enable_sm80_to_sm89INS1_16FlashAttnFwdSm80INS1_25CollectiveMainloopFwdSm80ILi8ELi2ELb0EN4cute5tupleIJNS5_1CILi128EEENS7_ILi64EEENS7_ILi192EEEEEELi192ENS_10bfloat16_tEfNS_4arch4Sm80ELb1ELb0ELb1ELb1ELb1ELb1ELb1ELb0EEENS1_21CollectiveEpilogueFwdINS6_IJS8_SA_S9_EEENS6_IJNS7_ILi1EEESI_SI_EEESC_SE_Li256ELb1ELb1ELb0ELb0EEENS1_19SingleTileSchedulerILb1ELb0ELb1ELi128EEEEEEEEEvNT_6ParamsE,"",@"SHT_CUDA_INFO"
	.sectionflags	@""
	.align	4


	//----- nvinfo : EIATTR_CUDA_API_VERSION
	.align		4
        /*0000*/ 	.byte	0x04, 0x37
        /*0002*/ 	.short	(.L_432 - .L_431)
.L_431:
        /*0004*/ 	.word	0x00000082


	//----- nvinfo : EIATTR_KPARAM_INFO
	.align		4
.L_432:
        /*0008*/ 	.byte	0x04, 0x17
        /*000a*/ 	.short	(.L_434 - .L_433)
.L_433:
        /*000c*/ 	.word	0x00000000
        /*0010*/ 	.short	0x0000
        /*0012*/ 	.short	0x0000
        /*0014*/ 	.byte	0x00, 0xf0, 0x61, 0x10


	//----- nvinfo : EIATTR_SPARSE_MMA_MASK
	.align		4
.L_434:
        /*0018*/ 	.byte	0x03, 0x50
        /*001a*/ 	.short	0x0000


	//----- nvinfo : EIATTR_MAXREG_COUNT
	.align		4
        /*001c*/ 	.byte	0x03, 0x1b
        /*001e*/ 	.short	0x00ff


	//----- nvinfo : EIATTR_MERCURY_ISA_VERSION
	.align		4
        /*0020*/ 	.byte	0x03, 0x5f
        /*0022*/ 	.short	0x0101


	//----- nvinfo : EIATTR_EXIT_INSTR_OFFSETS
	.align		4
        /*0024*/ 	.byte	0x04, 0x1c
        /*0026*/ 	.short	(.L_436 - .L_435)


	//   ....[0]....
.L_435:
        /*0028*/ 	.word	0x00000010


	//----- nvinfo : EIATTR_MAX_THREADS
	.align		4
.L_436:
        /*002c*/ 	.byte	0x04, 0x05
        /*002e*/ 	.short	(.L_438 - .L_437)
.L_437:
        /*0030*/ 	.word	0x00000100
        /*0034*/ 	.word	0x00000001
        /*0038*/ 	.word	0x00000001


	//----- nvinfo : EIATTR_CBANK_PARAM_SIZE
	.align		4
.L_438:
        /*003c*/ 	.byte	0x03, 0x19
        /*003e*/ 	.short	0x0418


	//----- nvinfo : EIATTR_PARAM_CBANK
	.align		4
        /*0040*/ 	.byte	0x04, 0x0a
        /*0042*/ 	.short	(.L_440 - .L_439)
	.align		4
.L_439:
        /*0044*/ 	.word	index@(.nv.constant0._ZN7cutlass13device_kernelIN5flash19enable_sm80_to_sm89INS1_16FlashAttnFwdSm80INS1_25CollectiveMainloopFwdSm80ILi8ELi2ELb0EN4cute5tupleIJNS5_1CILi128EEENS7_ILi64EEENS7_ILi192EEEEEELi192ENS_10bfloat16_tEfNS_4arch4Sm80ELb1ELb0ELb1ELb1ELb1ELb1ELb1ELb0EEENS1_21CollectiveEpilogueFwdINS6_IJS8_SA_S9_EEENS6_IJNS7_ILi1EEESI_SI_EEESC_SE_Li256ELb1ELb1ELb0ELb0EEENS1_19SingleTileSchedulerILb1ELb0ELb1ELi128EEEEEEEEEvNT_6ParamsE)
        /*0048*/ 	.short	0x0210
        /*004a*/ 	.short	0x0418


	//----- nvinfo : EIATTR_SW_WAR
	.align		4
.L_440:
        /*004c*/ 	.byte	0x04, 0x36
        /*004e*/ 	.short	(.L_442 - .L_441)
.L_441:
        /*0050*/ 	.word	0x00000008
.L_442:


//--------------------- .nv.info._ZN7cutlass13device_kernelIN5flash19enable_sm80_to_sm89INS1_16FlashAttnFwdSm80INS1_25CollectiveMainloopFwdSm80ILi8ELi1ELb0EN4cute5tupleIJNS5_1CILi128EEENS7_ILi64EEENS7_ILi192EEEEEELi192ENS_10bfloat16_tEfNS_4arch4Sm80ELb0ELb0ELb0ELb0ELb1ELb0ELb1ELb0EEENS1_21CollectiveEpilogueFwdINS6_IJS8_SA_S9_EEENS6_IJNS7_ILi1EEESI_SI_EEESC_SE_Li256ELb0ELb1ELb0ELb0EEENS1_19SingleTileSchedulerILb0ELb0ELb1ELi128EEEEEEEEEvNT_6ParamsE --------------------------
	.section	.nv.info._ZN7cutlass13device_kernelIN5flash19enable_sm80_to_sm89INS1_16FlashAttnFwdSm80INS1_25CollectiveMainloopFwdSm80ILi8ELi1ELb0EN4cute5tupleIJNS5_1CILi128EEENS7_ILi64EEENS7_ILi192EEEEEELi192ENS_10bfloat16_tEfNS_4arch4Sm80ELb0ELb0ELb0ELb0ELb1ELb0ELb1ELb0EEENS1_21CollectiveEpilogueFwdINS6_IJS8_SA_S9_EEENS6_IJNS7_ILi1EEESI_SI_EEESC_SE_Li256ELb0ELb1ELb0ELb0EEENS1_19SingleTileSchedulerILb0ELb0ELb1ELi128EEEEEEEEEvNT_6ParamsE,"",@"SHT_CUDA_INFO"
	.sectionflags	@""
	.align	4


	//----- nvinfo : EIATTR_CUDA_API_VERSION
	.align		4
        /*0000*/ 	.byte	0x04, 0x37
        /*0002*/ 	.short	(.L_444 - .L_443)
.L_443:
        /*0004*/ 	.word	0x00000082


	//----- nvinfo : EIATTR_KPARAM_INFO
	.align		4
.L_444:
        /*0008*/ 	.byte	0x04, 0x17
        /*000a*/ 	.short	(.L_446 - .L_445)
.L_445:
        /*000c*/ 	.word	0x00000000
        /*0010*/ 	.short	0x0000
        /*0012*/ 	.short	0x0000
        /*0014*/ 	.byte	0x00, 0xf0, 0x61, 0x10


	//----- nvinfo : EIATTR_SPARSE_MMA_MASK
	.align		4
.L_446:
        /*0018*/ 	.byte	0x03, 0x50
        /*001a*/ 	.short	0x0000


	//----- nvinfo : EIATTR_MAXREG_COUNT
	.align		4
        /*001c*/ 	.byte	0x03, 0x1b
        /*001e*/ 	.short	0x00ff


	//----- nvinfo : EIATTR_MERCURY_ISA_VERSION
	.align		4
        /*0020*/ 	.byte	0x03, 0x5f
        /*0022*/ 	.short	0x0101


	//----- nvinfo : EIATTR_EXIT_INSTR_OFFSETS
	.align		4
        /*0024*/ 	.byte	0x04, 0x1c
        /*0026*/ 	.short	(.L_448 - .L_447)


	//   ....[0]....
.L_447:
        /*0028*/ 	.word	0x00000010


	//----- nvinfo : EIATTR_MAX_THREADS
	.align		4
.L_448:
        /*002c*/ 	.byte	0x04, 0x05
        /*002e*/ 	.short	(.L_450 - .L_449)
.L_449:
        /*0030*/ 	.word	0x00000100
        /*0034*/ 	.word	0x00000001
        /*0038*/ 	.word	0x00000001


	//----- nvinfo : EIATTR_CBANK_PARAM_SIZE
	.align		4
.L_450:
        /*003c*/ 	.byte	0x03, 0x19
        /*003e*/ 	.short	0x0418


	//----- nvinfo : EIATTR_PARAM_CBANK
	.align		4
        /*0040*/ 	.byte	0x04, 0x0a
        /*0042*/ 	.short	(.L_452 - .L_451)
	.align		4
.L_451:
        /*0044*/ 	.word	index@(.nv.constant0._ZN7cutlass13device_kernelIN5flash19enable_sm80_to_sm89INS1_16FlashAttnFwdSm80INS1_25CollectiveMainloopFwdSm80ILi8ELi1ELb0EN4cute5tupleIJNS5_1CILi128EEENS7_ILi64EEENS7_ILi192EEEEEELi192ENS_10bfloat16_tEfNS_4arch4Sm80ELb0ELb0ELb0ELb0ELb1ELb0ELb1ELb0EEENS1_21CollectiveEpilogueFwdINS6_IJS8_SA_S9_EEENS6_IJNS7_ILi1EEESI_SI_EEESC_SE_Li256ELb0ELb1ELb0ELb0EEENS1_19SingleTileSchedulerILb0ELb0ELb1ELi128EEEEEEEEEvNT_6ParamsE)
        /*0048*/ 	.short	0x0210
        /*004a*/ 	.short	0x0418


	//----- nvinfo : EIATTR_SW_WAR
	.align		4
.L_452:
        /*004c*/ 	.byte	0x04, 0x36
        /*004e*/ 	.short	(.L_454 - .L_453)
.L_453:
        /*0050*/ 	.word	0x00000008
.L_454:


//--------------------- .nv.info._ZN7cutlass13device_kernelIN5flash19enable_sm80_to_sm89INS1_16FlashAttnFwdSm80INS1_25CollectiveMainloopFwdSm80ILi8ELi1ELb0EN4cute5tupleIJNS5_1CILi128EEENS7_ILi64EEENS7_ILi192EEEEEELi192ENS_10bfloat16_tEfNS_4arch4Sm80ELb0ELb0ELb0ELb1ELb1ELb0ELb1ELb0EEENS1_21CollectiveEpilogueFwdINS6_IJS8_SA_S9_EEENS6_IJNS7_ILi1EEESI_SI_EEESC_SE_Li256ELb1ELb1ELb0ELb0EEENS1_19SingleTileSchedulerILb1ELb0ELb1ELi128EEEEEEEEEvNT_6ParamsE --------------------------
	.section	.nv.info._ZN7cutlass13device_kernelIN5flash19enable_sm80_to_sm89INS1_16FlashAttnFwdSm80INS1_25CollectiveMainloopFwdSm80ILi8ELi1ELb0EN4cute5tupleIJNS5_1CILi128EEENS7_ILi64EEENS7_ILi192EEEEEELi192ENS_10bfloat16_tEfNS_4arch4Sm80ELb0ELb0ELb0ELb1ELb1ELb0ELb1ELb0EEENS1_21CollectiveEpilogueFwdINS6_IJS8_SA_S9_EEENS6_IJNS7_ILi1EEESI_SI_EEESC_SE_Li256ELb1ELb1ELb0ELb0EEENS1_19SingleTileSchedulerILb1ELb0ELb1ELi128EEEEEEEEEvNT_6ParamsE,"",@"SHT_CUDA_INFO"
	.sectionflags	@""
	.align	4


	//----- nvinfo : EIATTR_CUDA_API_VERSION
	.align		4
        /*0000*/ 	.byte	0x04, 0x37
        /*0002*/ 	.short	(.L_456 - .L_455)
.L_455:
        /*0004*/ 	.word	0x00000082


	//----- nvinfo : EIATTR_KPARAM_INFO
	.align		4
.L_456:
        /*0008*/ 	.byte	0x04, 0x17
        /*000a*/ 	.short	(.L_458 - .L_457)
.L_457:
        /*000c*/ 	.word	0x00000000
        /*0010*/ 	.short	0x0000
        /*0012*/ 	.short	0x0000
        /*0014*/ 	.byte	0x00, 0xf0, 0x61, 0x10


	//----- nvinfo : EIATTR_SPARSE_MMA_MASK
	.align		4
.L_458:
        /*0018*/ 	.byte	0x03, 0x50
        /*001a*/ 	.short	0x0000


	//----- nvinfo : EIATTR_MAXREG_COUNT
	.align		4
        /*001c*/ 	.byte	0x03, 0x1b
        /*001e*/ 	.short	0x00ff


	//----- nvinfo : EIATTR_MERCURY_ISA_VERSION
	.align		4
        /*0020*/ 	.byte	0x03, 0x5f
        /*0022*/ 	.short	0x0101


	//----- nvinfo : EIATTR_EXIT_INSTR_OFFSETS
	.align		4
        /*0024*/ 	.byte	0x04, 0x1c
        /*0026*/ 	.short	(.L_460 - .L_459)


	//   ....[0]....
.L_459:
        /*0028*/ 	.word	0x00000010


	//----- nvinfo : EIATTR_MAX_THREADS
	.align		4
.L_460:
        /*002c*/ 	.byte	0x04, 0x05
        /*002e*/ 	.short	(.L_462 - .L_461)
.L_461:
        /*0030*/ 	.word	0x00000100
        /*0034*/ 	.word	0x00000001
        /*0038*/ 	.word	0x00000001


	//----- nvinfo : EIATTR_CBANK_PARAM_SIZE
	.align		4
.L_462:
        /*003c*/ 	.byte	0x03, 0x19
        /*003e*/ 	.short	0x0418


	//----- nvinfo : EIATTR_PARAM_CBANK
	.align		4
        /*0040*/ 	.byte	0x04, 0x0a
        /*0042*/ 	.short	(.L_464 - .L_463)
	.align		4
.L_463:
        /*0044*/ 	.word	index@(.nv.constant0._ZN7cutlass13device_kernelIN5flash19enable_sm80_to_sm89INS1_16FlashAttnFwdSm80INS1_25CollectiveMainloopFwdSm80ILi8ELi1ELb0EN4cute5tupleIJNS5_1CILi128EEENS7_ILi64EEENS7_ILi192EEEEEELi192ENS_10bfloat16_tEfNS_4arch4Sm80ELb0ELb0ELb0ELb1ELb1ELb0ELb1ELb0EEENS1_21CollectiveEpilogueFwdINS6_IJS8_SA_S9_EEENS6_IJNS7_ILi1EEESI_SI_EEESC_SE_Li256ELb1ELb1ELb0ELb0EEENS1_19SingleTileSchedulerILb1ELb0ELb1ELi128EEEEEEEEEvNT_6ParamsE)
        /*0048*/ 	.short	0x0210
        /*004a*/ 	.short	0x0418


	//----- nvinfo : EIATTR_SW_WAR
	.align		4
.L_464:
        /*004c*/ 	.byte	0x04, 0x36
        /*004e*/ 	.short	(.L_466 - .L_465)
.L_465:
        /*0050*/ 	.word	0x00000008
.L_466:


//--------------------- .nv.info._ZN7cutlass13device_kernelIN5flash19enable_sm80_to_sm89INS1_16FlashAttnFwdSm80INS1_25CollectiveMainloopFwdSm80ILi8ELi1ELb0EN4cute5tupleIJNS5_1CILi128EEENS7_ILi64EEENS7_ILi192EEEEEELi192ENS_10bfloat16_tEfNS_4arch4Sm80ELb0ELb0ELb0ELb1ELb1ELb1ELb1ELb0EEENS1_21CollectiveEpilogueFwdINS6_IJS8_SA_S9_EEENS6_IJNS7_ILi1EEESI_SI_EEESC_SE_Li256ELb1ELb1ELb0ELb0EEENS1_19SingleTileSchedulerILb1ELb0ELb1ELi128EEEEEEEEEvNT_6ParamsE --------------------------
	.section	.nv.info._ZN7cutlass13device_kernelIN5flash19enable_sm80_to_sm89INS1_16FlashAttnFwdSm80INS1_25CollectiveMainloopFwdSm80ILi8ELi1ELb0EN4cute5tupleIJNS5_1CILi128EEENS7_ILi64EEENS7_ILi192EEEEEELi192ENS_10bfloat16_tEfNS_4arch4Sm80ELb0ELb0ELb0ELb1ELb1ELb1ELb1ELb0EEENS1_21CollectiveEpilogueFwdINS6_IJS8_SA_S9_EEENS6_IJNS7_ILi1EEESI_SI_EEESC_SE_Li256ELb1ELb1ELb0ELb0EEENS1_19SingleTileSchedulerILb1ELb0ELb1ELi128EEEEEEEEEvNT_6ParamsE,"",@"SHT_CUDA_INFO"
	.sectionflags	@""
	.align	4


	//----- nvinfo : EIATTR_CUDA_API_VERSION
	.align		4
        /*0000*/ 	.byte	0x04, 0x37
        /*0002*/ 	.short	(.L_468 - .L_467)
.L_467:
        /*0004*/ 	.word	0x00000082


	//----- nvinfo : EIATTR_KPARAM_INFO
	.align		4
.L_468:
        /*0008*/ 	.byte	0x04, 0x17
        /*000a*/ 	.short	(.L_470 - .L_469)
.L_469:
        /*000c*/ 	.word	0x00000000
        /*0010*/ 	.short	0x0000
        /*0012*/ 	.short	0x0000
        /*0014*/ 	.byte	0x00, 0xf0, 0x61, 0x10


	//----- nvinfo : EIATTR_SPARSE_MMA_MASK
	.align		4
.L_470:
        /*0018*/ 	.byte	0x03, 0x50
        /*001a*/ 	.short	0x0000


	//----- nvinfo : EIATTR_MAXREG_COUNT
	.align		4
        /*001c*/ 	.byte	0x03, 0x1b
        /*001e*/ 	.short	0x00ff


	//----- nvinfo : EIATTR_MERCURY_ISA_VERSION
	.align		4
        /*0020*/ 	.byte	0x03, 0x5f
        /*0022*/ 	.short	0x0101


	//----- nvinfo : EIATTR_EXIT_INSTR_OFFSETS
	.align		4
        /*0024*/ 	.byte	0x04, 0x1c
        /*0026*/ 	.short	(.L_472 - .L_471)


	//   ....[0]....
.L_471:
        /*0028*/ 	.word	0x00000010


	//----- nvinfo : EIATTR_MAX_THREADS
	.align		4
.L_472:
        /*002c*/ 	.byte	0x04, 0x05
        /*002e*/ 	.short	(.L_474 - .L_473)
.L_473:
        /*0030*/ 	.word	0x00000100
        /*0034*/ 	.word	0x00000001
        /*0038*/ 	.word	0x00000001


	//----- nvinfo : EIATTR_CBANK_PARAM_SIZE
	.align		4
.L_474:
        /*003c*/ 	.byte	0x03, 0x19
        /*003e*/ 	.short	0x0418


	//----- nvinfo : EIATTR_PARAM_CBANK
	.align		4
        /*0040*/ 	.byte	0x04, 0x0a
        /*0042*/ 	.short	(.L_476 - .L_475)
	.align		4
.L_475:
        /*0044*/ 	.word	index@(.nv.constant0._ZN7cutlass13device_kernelIN5flash19enable_sm80_to_sm89INS1_16FlashAttnFwdSm80INS1_25CollectiveMainloopFwdSm80ILi8ELi1ELb0EN4cute5tupleIJNS5_1CILi128EEENS7_ILi64EEENS7_ILi192EEEEEELi192ENS_10bfloat16_tEfNS_4arch4Sm80ELb0ELb0ELb0ELb1ELb1ELb1ELb1ELb0EEENS1_21CollectiveEpilogueFwdINS6_IJS8_SA_S9_EEENS6_IJNS7_ILi1EEESI_SI_EEESC_SE_Li256ELb1ELb1ELb0ELb0EEENS1_19SingleTileSchedulerILb1ELb0ELb1ELi128EEEEEEEEEvNT_6ParamsE)
        /*0048*/ 	.short	0x0210
        /*004a*/ 	.short	0x0418


	//----- nvinfo : EIATTR_SW_WAR
	.align		4
.L_476:
        /*004c*/ 	.byte	0x04, 0x36
        /*004e*/ 	.short	(.L_478 - .L_477)
.L_477:
        /*0050*/ 	.word	0x00000008
.L_478:


//--------------------- .nv.info._ZN7cutlass13device_kernelIN5flash19enable_sm80_to_sm89INS1_16FlashAttnFwdSm80INS1_25CollectiveMainloopFwdSm80ILi8ELi1ELb0EN4cute5tupleIJNS5_1CILi128EEENS7_ILi64EEENS7_ILi192EEEEEELi192ENS_10bfloat16_tEfNS_4arch4Sm80ELb0ELb1ELb0ELb0ELb1ELb0ELb1ELb0EEENS1_21CollectiveEpilogueFwdINS6_IJS8_SA_S9_EEENS6_IJNS7_ILi1EEESI_SI_EEESC_SE_Li256ELb0ELb1ELb0ELb0EEENS1_19SingleTileSchedulerILb0ELb0ELb1ELi128EEEEEEEEEvNT_6ParamsE --------------------------
	.section	.nv.info._ZN7cutlass13device_kernelIN5flash19enable_sm80_to_sm89INS1_16FlashAttnFwdSm80INS1_25CollectiveMainloopFwdSm80ILi8ELi1ELb0EN4cute5tupleIJNS5_1CILi128EEENS7_ILi64EEENS7_ILi192EEEEEELi192ENS_10bfloat16_tEfNS_4arch4Sm80ELb0ELb1ELb0ELb0ELb1ELb0ELb1ELb0EEENS1_21CollectiveEpilogueFwdINS6_IJS8_SA_S9_EEENS6_IJNS7_ILi1EEESI_SI_EEESC_SE_Li256ELb0ELb1ELb0ELb0EEENS1_19SingleTileSchedulerILb0ELb0ELb1ELi128EEEEEEEEEvNT_6ParamsE,"",@"SHT_CUDA_INFO"
	.sectionflags	@""
	.align	4


	//----- nvinfo : EIATTR_CUDA_API_VERSION
	.align		4
        /*0000*/ 	.byte	0x04, 0x37
        /*0002*/ 	.short	(.L_480 - .L_479)
.L_479:
        /*0004*/ 	.word	0x00000082


	//----- nvinfo : EIATTR_KPARAM_INFO
	.align		4
.L_480:
        /*0008*/ 	.byte	0x04, 0x17
        /*000a*/ 	.short	(.L_482 - .L_481)
.L_481:
        /*000c*/ 	.word	0x00000000
        /*0010*/ 	.short	0x0000
        /*0012*/ 	.short	0x0000
        /*0014*/ 	.byte	0x00, 0xf0, 0x61, 0x10


	//----- nvinfo : EIATTR_SPARSE_MMA_MASK
	.align		4
.L_482:
        /*0018*/ 	.byte	0x03, 0x50
        /*001a*/ 	.short	0x0000


	//----- nvinfo : EIATTR_MAXREG_COUNT
	.align		4
        /*001c*/ 	.byte	0x03, 0x1b
        /*001e*/ 	.short	0x00ff


	//----- nvinfo : EIATTR_MERCURY_ISA_VERSION
	.align		4
        /*0020*/ 	.byte	0x03, 0x5f
        /*0022*/ 	.short	0x0101


	//----- nvinfo : EIATTR_EXIT_INSTR_OFFSETS
	.align		4
        /*0024*/ 	.byte	0x04, 0x1c
        /*0026*/ 	.short	(.L_484 - .L_483)


	//   ....[0]....
.L_483:
        /*0028*/ 	.word	0x00000010


	//----- nvinfo : EIATTR_MAX_THREADS
	.align		4
.L_484:
        /*002c*/ 	.byte	0x04, 0x05
        /*002e*/ 	.short	(.L_486 - .L_485)
.L_485:
        /*0030*/ 	.word	0x00000100
        /*0034*/ 	.word	0x00000001
        /*0038*/ 	.word	0x00000001


	//----- nvinfo : EIATTR_CBANK_PARAM_SIZE
	.align		4
.L_486:
        /*003c*/ 	.byte	0x03, 0x19
        /*003e*/ 	.short	0x0418


	//----- nvinfo : EIATTR_PARAM_CBANK
	.align		4
        /*0040*/ 	.byte	0x04, 0x0a
        /*0042*/ 	.short	(.L_488 - .L_487)
	.align		4
.L_487:
        /*0044*/ 	.word	index@(.nv.constant0._ZN7cutlass13device_kernelIN5flash19enable_sm80_to_sm89INS1_16FlashAttnFwdSm80INS1_25CollectiveMainloopFwdSm80ILi8ELi1ELb0EN4cute5tupleIJNS5_1CILi128EEENS7_ILi64EEENS7_ILi192EEEEEELi192ENS_10bfloat16_tEfNS_4arch4Sm80ELb0ELb1ELb0ELb0ELb1ELb0ELb1ELb0EEENS1_21CollectiveEpilogueFwdINS6_IJS8_SA_S9_EEENS6_IJNS7_ILi1EEESI_SI_EEESC_SE_Li256ELb0ELb1ELb0ELb0EEENS1_19SingleTileSchedulerILb0ELb0ELb1ELi128EEEEEEEEEvNT_6ParamsE)
        /*0048*/ 	.short	0x0210
        /*004a*/ 	.short	0x0418


	//----- nvinfo : EIATTR_SW_WAR
	.align		4
.L_488:
        /*004c*/ 	.byte	0x04, 0x36
        /*004e*/ 	.short	(.L_490 - .L_489)
.L_489:
        /*0050*/ 	.word	0x00000008
.L_490:


//--------------------- .nv.info._ZN7cutlass13device_kernelIN5flash19enable_sm80_to_sm89INS1_16FlashAttnFwdSm80INS1_25CollectiveMainloopFwdSm80ILi8ELi1ELb0EN4cute5tupleIJNS5_1CILi128EEENS7_ILi64EEENS7_ILi192EEEEEELi192ENS_10bfloat16_tEfNS_4arch4Sm80ELb0ELb1ELb0ELb1ELb1ELb0ELb1ELb0EEENS1_21CollectiveEpilogueFwdINS6_IJS8_SA_S9_EEENS6_IJNS7_ILi1EEESI_SI_EEESC_SE_Li256ELb1ELb1ELb0ELb0EEENS1_19SingleTileSchedulerILb1ELb0ELb1ELi128EEEEEEEEEvNT_6ParamsE --------------------------
	.section	.nv.info._ZN7cutlass13device_kernelIN5flash19enable_sm80_to_sm89INS1_16FlashAttnFwdSm80INS1_25CollectiveMainloopFwdSm80ILi8ELi1ELb0EN4cute5tupleIJNS5_1CILi128EEENS7_ILi64EEENS7_ILi192EEEEEELi192ENS_10bfloat16_tEfNS_4arch4Sm80ELb0ELb1ELb0ELb1ELb1ELb0ELb1ELb0EEENS1_21CollectiveEpilogueFwdINS6_IJS8_SA_S9_EEENS6_IJNS7_ILi1EEESI_SI_EEESC_SE_Li256ELb1ELb1ELb0ELb0EEENS1_19SingleTileSchedulerILb1ELb0ELb1ELi128EEEEEEEEEvNT_6ParamsE,"",@"SHT_CUDA_INFO"
	.sectionflags	@""
	.align	4


	//----- nvinfo : EIATTR_CUDA_API_VERSION
	.align		4
        /*0000*/ 	.byte	0x04, 0x37
        /*0002*/ 	.short	(.L_492 - .L_491)
.L_491:
        /*0004*/ 	.word	0x00000082


	//----- nvinfo : EIATTR_KPARAM_INFO
	.align		4
.L_492:
        /*0008*/ 	.byte	0x04, 0x17
        /*000a*/ 	.short	(.L_494 - .L_493)
.L_493:
        /*000c*/ 	.word	0x00000000
        /*0010*/ 	.short	0x0000
        /*0012*/ 	.short	0x0000
        /*0014*/ 	.byte	0x00, 0xf0, 0x61, 0x10


	//----- nvinfo : EIATTR_SPARSE_MMA_MASK
	.align		4
.L_494:
        /*0018*/ 	.byte	0x03, 0x50
        /*001a*/ 	.short	0x0000


	//----- nvinfo : EIATTR_MAXREG_COUNT
	.align		4
        /*001c*/ 	.byte	0x03, 0x1b
        /*001e*/ 	.short	0x00ff


	//----- nvinfo : EIATTR_MERCURY_ISA_VERSION
	.align		4
        /*0020*/ 	.byte	0x03, 0x5f
        /*0022*/ 	.short	0x0101


	//----- nvinfo : EIATTR_EXIT_INSTR_OFFSETS
	.align		4
        /*0024*/ 	.byte	0x04, 0x1c
        /*0026*/ 	.short	(.L_496 - .L_495)


	//   ....[0]....
.L_495:
        /*0028*/ 	.word	0x00000010


	//----- nvinfo : EIATTR_MAX_THREADS
	.align		4
.L_496:
        /*002c*/ 	.byte	0x04, 0x05
        /*002e*/ 	.short	(.L_498 - .L_497)
.L_497:
        /*0030*/ 	.word	0x00000100
        /*0034*/ 	.word	0x00000001
        /*0038*/ 	.word	0x00000001


	//----- nvinfo : EIATTR_CBANK_PARAM_SIZE
	.align		4
.L_498:
        /*003c*/ 	.byte	0x03, 0x19
        /*003e*/ 	.short	0x0418


	//----- nvinfo : EIATTR_PARAM_CBANK
	.align		4
        /*0040*/ 	.byte	0x04, 0x0a
        /*0042*/ 	.short	(.L_500 - .L_499)
	.align		4
.L_499:
        /*0044*/ 	.word	index@(.nv.constant0._ZN7cutlass13device_kernelIN5flash19enable_sm80_to_sm89INS1_16FlashAttnFwdSm80INS1_25CollectiveMainloopFwdSm80ILi8ELi1ELb0EN4cute5tupleIJNS5_1CILi128EEENS7_ILi64EEENS7_ILi192EEEEEELi192ENS_10bfloat16_tEfNS_4arch4Sm80ELb0ELb1ELb0ELb1ELb1ELb0ELb1ELb0EEENS1_21CollectiveEpilogueFwdINS6_IJS8_SA_S9_EEENS6_IJNS7_ILi1EEESI_SI_EEESC_SE_Li256ELb1ELb1ELb0ELb0EEENS1_19SingleTileSchedulerILb1ELb0ELb1ELi128EEEEEEEEEvNT_6ParamsE)
        /*0048*/ 	.short	0x0210
        /*004a*/ 	.short	0x0418


	//----- nvinfo : EIATTR_SW_WAR
	.align		4
.L_500:
        /*004c*/ 	.byte	0x04, 0x36
        /*004e*/ 	.short	(.L_502 - .L_501)
.L_501:
        /*0050*/ 	.word	0x00000008
.L_502:


//--------------------- .nv.info._ZN7cutlass13device_kernelIN5flash19enable_sm80_to_sm89INS1_16FlashAttnFwdSm80INS1_25CollectiveMainloopFwdSm80ILi8ELi1ELb0EN4cute5tupleIJNS5_1CILi128EEENS7_ILi64EEENS7_ILi192EEEEEELi192ENS_10bfloat16_tEfNS_4arch4Sm80ELb0ELb1ELb0ELb1ELb1ELb1ELb1ELb0EEENS1_21CollectiveEpilogueFwdINS6_IJS8_SA_S9_EEENS6_IJNS7_ILi1EEESI_SI_EEESC_SE_Li256ELb1ELb1ELb0ELb0EEENS1_19SingleTileSchedulerILb1ELb0ELb1ELi128EEEEEEEEEvNT_6ParamsE --------------------------
	.section	.nv.info._ZN7cutlass13device_kernelIN5flash19enable_sm80_to_sm89INS1_16FlashAttnFwdSm80INS1_25CollectiveMainloopFwdSm80ILi8ELi1ELb0EN4cute5tupleIJNS5_1CILi128EEENS7_ILi64EEENS7_ILi192EEEEEELi192ENS_10bfloat16_tEfNS_4arch4Sm80ELb0ELb1ELb0ELb1ELb1ELb1ELb1ELb0EEENS1_21CollectiveEpilogueFwdINS6_IJS8_SA_S9_EEENS6_IJNS7_ILi1EEESI_SI_EEESC_SE_Li256ELb1ELb1ELb0ELb0EEENS1_19SingleTileSchedulerILb1ELb0ELb1ELi128EEEEEEEEEvNT_6ParamsE,"",@"SHT_CUDA_INFO"
	.sectionflags	@""
	.align	4


	//----- nvinfo : EIATTR_CUDA_API_VERSION
	.align		4
        /*0000*/ 	.byte	0x04, 0x37
        /*0002*/ 	.short	(.L_504 - .L_503)
.L_503:
        /*0004*/ 	.word	0x00000082


	//----- nvinfo : EIATTR_KPARAM_INFO
	.align		4
.L_504:
        /*0008*/ 	.byte	0x04, 0x17
        /*000a*/ 	.short	(.L_506 - .L_505)
.L_505:
        /*000c*/ 	.word	0x00000000
        /*0010*/ 	.short	0x0000
        /*0012*/ 	.short	0x0000
        /*0014*/ 	.byte	0x00, 0xf0, 0x61, 0x10


	//----- nvinfo : EIATTR_SPARSE_MMA_MASK
	.align		4
.L_506:
        /*0018*/ 	.byte	0x03, 0x50
        /*001a*/ 	.short	0x0000


	//----- nvinfo : EIATTR_MAXREG_COUNT
	.align		4
        /*001c*/ 	.byte	0x03, 0x1b
        /*001e*/ 	.short	0x00ff


	//----- nvinfo : EIATTR_MERCURY_ISA_VERSION
	.align		4
        /*0020*/ 	.byte	0x03, 0x5f
        /*0022*/ 	.short	0x0101


	//----- nvinfo : EIATTR_EXIT_INSTR_OFFSETS
	.align		4
        /*0024*/ 	.byte	0x04, 0x1c
        /*0026*/ 	.short	(.L_508 - .L_507)


	//   ....[0]....
.L_507:
        /*0028*/ 	.word	0x00000010


	//----- nvinfo : EIATTR_MAX_THREADS
	.align		4
.L_508:
        /*002c*/ 	.byte	0x04, 0x05
        /*002e*/ 	.short	(.L_510 - .L_509)
.L_509:
        /*0030*/ 	.word	0x00000100
        /*0034*/ 	.word	0x00000001
        /*0038*/ 	.word	0x00000001


	//----- nvinfo : EIATTR_CBANK_PARAM_SIZE
	.align		4
.L_510:
        /*003c*/ 	.byte	0x03, 0x19
        /*003e*/ 	.short	0x0418


	//----- nvinfo : EIATTR_PARAM_CBANK
	.align		4
        /*0040*/ 	.byte	0x04, 0x0a
        /*0042*/ 	.short	(.L_512 - .L_511)
	.align		4
.L_511:
        /*0044*/ 	.word	index@(.nv.constant0._ZN7cutlass13device_kernelIN5flash19enable_sm80_to_sm89INS1_16FlashAttnFwdSm80INS1_25CollectiveMainloopFwdSm80ILi8ELi1ELb0EN4cute5tupleIJNS5_1CILi128EEENS7_ILi64EEENS7_ILi192EEEEEELi192ENS_10bfloat16_tEfNS_4arch4Sm80ELb0ELb1ELb0ELb1ELb1ELb1ELb1ELb0EEENS1_21CollectiveEpilogueFwdINS6_IJS8_SA_S9_EEENS6_IJNS7_ILi1EEESI_SI_EEESC_SE_Li256ELb1ELb1ELb0ELb0EEENS1_19SingleTileSchedulerILb1ELb0ELb1ELi128EEEEEEEEEvNT_6ParamsE)
        /*0048*/ 	.short	0x0210
        /*004a*/ 	.short	0x0418


	//----- nvinfo : EIATTR_SW_WAR
	.align		4
.L_512:
        /*004c*/ 	.byte	0x04, 0x36
        /*004e*/ 	.short	(.L_514 - .L_513)
.L_513:
        /*0050*/ 	.word	0x00000008
.L_514:


//--------------------- .nv.info._ZN7cutlass13device_kernelIN5flash19enable_sm80_to_sm89INS1_16FlashAttnFwdSm80INS1_25CollectiveMainloopFwdSm80ILi8ELi1ELb0EN4cute5tupleIJNS5_1CILi128EEENS7_ILi64EEENS7_ILi192EEEEEELi192ENS_10bfloat16_tEfNS_4arch4Sm80ELb1ELb0ELb0ELb0ELb1ELb0ELb1ELb0EEENS1_21CollectiveEpilogueFwdINS6_IJS8_SA_S9_EEENS6_IJNS7_ILi1EEESI_SI_EEESC_SE_Li256ELb0ELb1ELb0ELb0EEENS1_30DynamicPersistentTileSchedulerILi256ELi256ELb0ELb1ELb0EEEEEEEEEvNT_6ParamsE --------------------------
	.section	.nv.info._ZN7cutlass13device_kernelIN5flash19enable_sm80_to_sm89INS1_16FlashAttnFwdSm80INS1_25CollectiveMainloopFwdSm80ILi8ELi1ELb0EN4cute5tupleIJNS5_1CILi128EEENS7_ILi64EEENS7_ILi192EEEEEELi192ENS_10bfloat16_tEfNS_4arch4Sm80ELb1ELb0ELb0ELb0ELb1ELb0ELb1ELb0EEENS1_21CollectiveEpilogueFwdINS6_IJS8_SA_S9_EEENS6_IJNS7_ILi1EEESI_SI_EEESC_SE_Li256ELb0ELb1ELb0ELb0EEENS1_30DynamicPersistentTileSchedulerILi256ELi256ELb0ELb1ELb0EEEEEEEEEvNT_6ParamsE,"",@"SHT_CUDA_INFO"
	.sectionflags	@""
	.align	4


	//----- nvinfo : EIATTR_CUDA_API_VERSION
	.align		4
        /*0000*/ 	.byte	0x04, 0x37
        /*0002*/ 	.short	(.L_516 - .L_515)
.L_515:
        /*0004*/ 	.word	0x00000082


	//----- nvinfo : EIATTR_KPARAM_INFO
	.align		4
.L_516:
        /*0008*/ 	.byte	0x04, 0x17
        /*000a*/ 	.short	(.L_518 - .L_517)
.L_517:
        /*000c*/ 	.word	0x00000000
        /*0010*/ 	.short	0x0000
        /*0012*/ 	.short	0x0000
        /*0014*/ 	.byte	0x00, 0xf0, 0xa1, 0x10


	//----- nvinfo : EIATTR_SPARSE_MMA_MASK
	.align		4
.L_518:
        /*0018*/ 	.byte	0x03, 0x50
        /*001a*/ 	.short	0x0000


	//----- nvinfo : EIATTR_MAXREG_COUNT
	.align		4
        /*001c*/ 	.byte	0x03, 0x1b
        /*001e*/ 	.short	0x00ff


	//----- nvinfo : EIATTR_MERCURY_ISA_VERSION
	.align		4
        /*0020*/ 	.byte	0x03, 0x5f
        /*0022*/ 	.short	0x0101


	//----- nvinfo : EIATTR_EXIT_INSTR_OFFSETS
	.align		4
        /*0024*/ 	.byte	0x04, 0x1c
        /*0026*/ 	.short	(.L_520 - .L_519)


	//   ....[0]....
.L_519:
        /*0028*/ 	.word	0x00000010


	//----- nvinfo : EIATTR_MAX_THREADS
	.align		4
.L_520:
        /*002c*/ 	.byte	0x04, 0x05
        /*002e*/ 	.short	(.L_522 - .L_521)
.L_521:
        /*0030*/ 	.word	0x00000100
        /*0034*/ 	.word	0x00000001
        /*0038*/ 	.word	0x00000001


	//----- nvinfo : EIATTR_CBANK_PARAM_SIZE
	.align		4
.L_522:
        /*003c*/ 	.byte	0x03, 0x19
        /*003e*/ 	.short	0x0428


	//----- nvinfo : EIATTR_PARAM_CBANK
	.align		4
        /*0040*/ 	.byte	0x04, 0x0a
        /*0042*/ 	.short	(.L_524 - .L_523)
	.align		4
.L_523:
        /*0044*/ 	.word	index@(.nv.constant0._ZN7cutlass13device_kernelIN5flash19enable_sm80_to_sm89INS1_16FlashAttnFwdSm80INS1_25CollectiveMainloopFwdSm80ILi8ELi1ELb0EN4cute5tupleIJNS5_1CILi128EEENS7_ILi64EEENS7_ILi192EEEEEELi192ENS_10bfloat16_tEfNS_4arch4Sm80ELb1ELb0ELb0ELb0ELb1ELb0ELb1ELb0EEENS1_21CollectiveEpilogueFwdINS6_IJS8_SA_S9_EEENS6_IJNS7_ILi1EEESI_SI_EEESC_SE_Li256ELb0ELb1ELb0ELb0EEENS1_30DynamicPersistentTileSchedulerILi256ELi256ELb0ELb1ELb0EEEEEEEEEvNT_6ParamsE)
        /*0048*/ 	.short	0x0210
        /*004a*/ 	.short	0x0428


	//----- nvinfo : EIATTR_SW_WAR
	.align		4
.L_524:
        /*004c*/ 	.byte	0x04, 0x36
        /*004e*/ 	.short	(.L_526 - .L_525)
.L_525:
        /*0050*/ 	.word	0x00000008
.L_526:


//--------------------- .nv.info._ZN7cutlass13device_kernelIN5flash19enable_sm80_to_sm89INS1_16FlashAttnFwdSm80INS1_25CollectiveMainloopFwdSm80ILi8ELi1ELb0EN4cute5tupleIJNS5_1CILi128EEENS7_ILi64EEENS7_ILi192EEEEEELi192ENS_10bfloat16_tEfNS_4arch4Sm80ELb1ELb0ELb0ELb1ELb1ELb0ELb1ELb0EEENS1_21CollectiveEpilogueFwdINS6_IJS8_SA_S9_EEENS6_IJNS7_ILi1EEESI_SI_EEESC_SE_Li256ELb1ELb1ELb0ELb0EEENS1_19SingleTileSchedulerILb1ELb0ELb1ELi128EEEEEEEEEvNT_6ParamsE --------------------------
	.section	.nv.info._ZN7cutlass13device_kernelIN5flash19enable_sm80_to_sm89INS1_16FlashAttnFwdSm80INS1_25CollectiveMainloopFwdSm80ILi8ELi1ELb0EN4cute5tupleIJNS5_1CILi128EEENS7_ILi64EEENS7_ILi192EEEEEELi192ENS_10bfloat16_tEfNS_4arch4Sm80ELb1ELb0ELb0ELb1ELb1ELb0ELb1ELb0EEENS1_21CollectiveEpilogueFwdINS6_IJS8_SA_S9_EEENS6_IJNS7_ILi1EEESI_SI_EEESC_SE_Li256ELb1ELb1ELb0ELb0EEENS1_19SingleTileSchedulerILb1ELb0ELb1ELi128EEEEEEEEEvNT_6ParamsE,"",@"SHT_CUDA_INFO"
	.sectionflags	@""
	.align	4


	//----- nvinfo : EIATTR_CUDA_API_VERSION
	.align		4
        /*0000*/ 	.byte	0x04, 0x37
        /*0002*/ 	.short	(.L_528 - .L_527)
.L_527:
        /*0004*/ 	.word	0x00000082


	//----- nvinfo : EIATTR_KPARAM_INFO
	.align		4
.L_528:
        /*0008*/ 	.byte	0x04, 0x17
        /*000a*/ 	.short	(.L_530 - .L_529)
.L_529:
        /*000c*/ 	.word	0x00000000
        /*0010*/ 	.short	0x0000
        /*0012*/ 	.short	0x0000
        /*0014*/ 	.byte	0x00, 0xf0, 0x61, 0x10


	//----- nvinfo : EIATTR_SPARSE_MMA_MASK
	.align		4
.L_530:
        /*0018*/ 	.byte	0x03, 0x50
        /*001a*/ 	.short	0x0000


	//----- nvinfo : EIATTR_MAXREG_COUNT
	.align		4
        /*001c*/ 	.byte	0x03, 0x1b
        /*001e*/ 	.short	0x00ff


	//----- nvinfo : EIATTR_MERCURY_ISA_VERSION
	.align		4
        /*0020*/ 	.byte	0x03, 0x5f
        /*0022*/ 	.short	0x0101


	//----- nvinfo : EIATTR_EXIT_INSTR_OFFSETS
	.align		4
        /*0024*/ 	.byte	0x04, 0x1c
        /*0026*/ 	.short	(.L_532 - .L_531)


	//   ....[0]....
.L_531:
        /*0028*/ 	.word	0x00000010


	//----- nvinfo : EIATTR_MAX_THREADS
	.align		4
.L_532:
        /*002c*/ 	.byte	0x04, 0x05
        /*002e*/ 	.short	(.L_534 - .L_533)
.L_533:
        /*0030*/ 	.word	0x00000100
        /*0034*/ 	.word	0x00000001
        /*0038*/ 	.word	0x00000001


	//----- nvinfo : EIATTR_CBANK_PARAM_SIZE
	.align		4
.L_534:
        /*003c*/ 	.byte	0x03, 0x19
        /*003e*/ 	.short	0x0418


	//----- nvinfo : EIATTR_PARAM_CBANK
	.align		4
        /*0040*/ 	.byte	0x04, 0x0a
        /*0042*/ 	.short	(.L_536 - .L_535)
	.align		4
.L_535:
        /*0044*/ 	.word	index@(.nv.constant0._ZN7cutlass13device_kernelIN5flash19enable_sm80_to_sm89INS1_16FlashAttnFwdSm80INS1_25CollectiveMainloopFwdSm80ILi8ELi1ELb0EN4cute5tupleIJNS5_1CILi128EEENS7_ILi64EEENS7_ILi192EEEEEELi192ENS_10bfloat16_tEfNS_4arch4Sm80ELb1ELb0ELb0ELb1ELb1ELb0ELb1ELb0EEENS1_21CollectiveEpilogueFwdINS6_IJS8_SA_S9_EEENS6_IJNS7_ILi1EEESI_SI_EEESC_SE_Li256ELb1ELb1ELb0ELb0EEENS1_19SingleTileSchedulerILb1ELb0ELb1ELi128EEEEEEEEEvNT_6ParamsE)
        /*0048*/ 	.short	0x0210
        /*004a*/ 	.short	0x0418


	//----- nvinfo : EIATTR_SW_WAR
	.align		4
.L_536:
        /*004c*/ 	.byte	0x04, 0x36
        /*004e*/ 	.short	(.L_538 - .L_537)
.L_537:
        /*0050*/ 	.word	0x00000008
.L_538:


//--------------------- .nv.info._ZN7cutlass13device_kernelIN5flash19enable_sm80_to_sm89INS1_16FlashAttnFwdSm80INS1_25CollectiveMainloopFwdSm80ILi8ELi1ELb0EN4cute5tupleIJNS5_1CILi128EEENS7_ILi64EEENS7_ILi192EEEEEELi192ENS_10bfloat16_tEfNS_4arch4Sm80ELb1ELb0ELb0ELb1ELb1ELb1ELb1ELb0EEENS1_21CollectiveEpilogueFwdINS6_IJS8_SA_S9_EEENS6_IJNS7_ILi1EEESI_SI_EEESC_SE_Li256ELb1ELb1ELb0ELb0EEENS1_19SingleTileSchedulerILb1ELb0ELb1ELi128EEEEEEEEEvNT_6ParamsE --------------------------
	.section	.nv.info._ZN7cutlass13device_kernelIN5flash19enable_sm80_to_sm89INS1_16FlashAttnFwdSm80INS1_25CollectiveMainloopFwdSm80ILi8ELi1ELb0EN4cute5tupleIJNS5_1CILi128EEENS7_ILi64EEENS7_ILi192EEEEEELi192ENS_10bfloat16_tEfNS_4arch4Sm80ELb1ELb0ELb0ELb1ELb1ELb1ELb1ELb0EEENS1_21CollectiveEpilogueFwdINS6_IJS8_SA_S9_EEENS6_IJNS7_ILi1EEESI_SI_EEESC_SE_Li256ELb1ELb1ELb0ELb0EEENS1_19SingleTileSchedulerILb1ELb0ELb1ELi128EEEEEEEEEvNT_6ParamsE,"",@"SHT_CUDA_INFO"
	.sectionflags	@""
	.align	4


	//----- nvinfo : EIATTR_CUDA_API_VERSION
	.align		4
        /*0000*/ 	.byte	0x04, 0x37
        /*0002*/ 	.short	(.L_540 - .L_539)
.L_539:
        /*0004*/ 	.word	0x00000082


	//----- nvinfo : EIATTR_KPARAM_INFO
	.align		4
.L_540:
        /*0008*/ 	.byte	0x04, 0x17
        /*000a*/ 	.short	(.L_542 - .L_541)
.L_541:
        /*000c*/ 	.word	0x00000000
        /*0010*/ 	.short	0x0000
        /*0012*/ 	.short	0x0000
        /*0014*/ 	.byte	0x00, 0xf0, 0x61, 0x10


	//----- nvinfo : EIATTR_SPARSE_MMA_MASK
	.align		4
.L_542:
        /*0018*/ 	.byte	0x03, 0x50
        /*001a*/ 	.short	0x0000


	//----- nvinfo : EIATTR_MAXREG_COUNT
	.align		4
        /*001c*/ 	.byte	0x03, 0x1b
        /*001e*/ 	.short	0x00ff


	//----- nvinfo : EIATTR_MERCURY_ISA_VERSION
	.align		4
        /*0020*/ 	.byte	0x03, 0x5f
        /*0022*/ 	.short	0x0101


	//----- nvinfo : EIATTR_EXIT_INSTR_OFFSETS
	.align		4
        /*0024*/ 	.byte	0x04, 0x1c
        /*0026*/ 	.short	(.L_544 - .L_543)


	//   ....[0]....
.L_543:
        /*0028*/ 	.word	0x00000010


	//----- nvinfo : EIATTR_MAX_THREADS
	.align		4
.L_544:
        /*002c*/ 	.byte	0x04, 0x05
        /*002e*/ 	.short	(.L_546 - .L_545)
.L_545:
        /*0030*/ 	.word	0x00000100
        /*0034*/ 	.word	0x00000001
        /*0038*/ 	.word	0x00000001


	//----- nvinfo : EIATTR_CBANK_PARAM_SIZE
	.align		4
.L_546:
        /*003c*/ 	.byte	0x03, 0x19
        /*003e*/ 	.short	0x0418


	//----- nvinfo : EIATTR_PARAM_CBANK
	.align		4
        /*0040*/ 	.byte	0x04, 0x0a
        /*0042*/ 	.short	(.L_548 - .L_547)
	.align		4
.L_547:
        /*0044*/ 	.word	index@(.nv.constant0._ZN7cutlass13device_kernelIN5flash19enable_sm80_to_sm89INS1_16FlashAttnFwdSm80INS1_25CollectiveMainloopFwdSm80ILi8ELi1ELb0EN4cute5tupleIJNS5_1CILi128EEENS7_ILi64EEENS7_ILi192EEEEEELi192ENS_10bfloat16_tEfNS_4arch4Sm80ELb1ELb0ELb0ELb1ELb1ELb1ELb1ELb0EEENS1_21CollectiveEpilogueFwdINS6_IJS8_SA_S9_EEENS6_IJNS7_ILi1EEESI_SI_EEESC_SE_Li256ELb1ELb1ELb0ELb0EEENS1_19SingleTileSchedulerILb1ELb0ELb1ELi128EEEEEEEEEvNT_6ParamsE)
        /*0048*/ 	.short	0x0210
        /*004a*/ 	.short	0x0418


	//----- nvinfo : EIATTR_SW_WAR
	.align		4
.L_548:
        /*004c*/ 	.byte	0x04, 0x36
        /*004e*/ 	.short	(.L_550 - .L_549)
.L_549:
        /*0050*/ 	.word	0x00000008
.L_550:


//--------------------- .nv.info._ZN7cutlass13device_kernelIN5flash19enable_sm80_to_sm89INS1_16FlashAttnFwdSm80INS1_25CollectiveMainloopFwdSm80ILi8ELi2ELb0EN4cute5tupleIJNS5_1CILi128EEENS7_ILi64EEENS7_ILi192EEEEEELi192ENS_10bfloat16_tEfNS_4arch4Sm80ELb0ELb0ELb0ELb0ELb1ELb0ELb1ELb0EEENS1_21CollectiveEpilogueFwdINS6_IJS8_SA_S9_EEENS6_IJNS7_ILi1EEESI_SI_EEESC_SE_Li256ELb0ELb1ELb0ELb0EEENS1_19SingleTileSchedulerILb0ELb0ELb1ELi128EEEEEEEEEvNT_6ParamsE --------------------------
	.section	.nv.info._ZN7cutlass13device_kernelIN5flash19enable_sm80_to_sm89INS1_16FlashAttnFwdSm80INS1_25CollectiveMainloopFwdSm80ILi8ELi2ELb0EN4cute5tupleIJNS5_1CILi128EEENS7_ILi64EEENS7_ILi192EEEEEELi192ENS_10bfloat16_tEfNS_4arch4Sm80ELb0ELb0ELb0ELb0ELb1ELb0ELb1ELb0EEENS1_21CollectiveEpilogueFwdINS6_IJS8_SA_S9_EEENS6_IJNS7_ILi1EEESI_SI_EEESC_SE_Li256ELb0ELb1ELb0ELb0EEENS1_19SingleTileSchedulerILb0ELb0ELb1ELi128EEEEEEEEEvNT_6ParamsE,"",@"SHT_CUDA_INFO"
	.sectionflags	@""
	.align	4


	//----- nvinfo : EIATTR_CUDA_API_VERSION
	.align		4
        /*0000*/ 	.byte	0x04, 0x37
        /*0002*/ 	.short	(.L_552 - .L_551)
.L_551:
        /*0004*/ 	.word	0x00000082


	//----- nvinfo : EIATTR_KPARAM_INFO
	.align		4
.L_552:
        /*0008*/ 	.byte	0x04, 0x17
        /*000a*/ 	.short	(.L_554 - .L_553)
.L_553:
        /*000c*/ 	.word	0x00000000
        /*0010*/ 	.short	0x0000
        /*0012*/ 	.short	0x0000
        /*0014*/ 	.byte	0x00, 0xf0, 0x61, 0x10


	//----- nvinfo : EIATTR_SPARSE_MMA_MASK
	.align		4
.L_554:
        /*0018*/ 	.byte	0x03, 0x50
        /*001a*/ 	.short	0x0000


	//----- nvinfo : EIATTR_MAXREG_COUNT
	.align		4
        /*001c*/ 	.byte	0x03, 0x1b
        /*001e*/ 	.short	0x00ff


	//----- nvinfo : EIATTR_MERCURY_ISA_VERSION
	.align		4
        /*0020*/ 	.byte	0x03, 0x5f
        /*0022*/ 	.short	0x0101


	//----- nvinfo : EIATTR_EXIT_INSTR_OFFSETS
	.align		4
        /*0024*/ 	.byte	0x04, 0x1c
        /*0026*/ 	.short	(.L_556 - .L_555)


	//   ....[0]....
.L_555:
        /*0028*/ 	.word	0x00000010


	//----- nvinfo : EIATTR_MAX_THREADS
	.align		4
.L_556:
        /*002c*/ 	.byte	0x04, 0x05
        /*002e*/ 	.short	(.L_558 - .L_557)
.L_557:
        /*0030*/ 	.word	0x00000100
        /*0034*/ 	.word	0x00000001
        /*0038*/ 	.word	0x00000001


	//----- nvinfo : EIATTR_CBANK_PARAM_SIZE
	.align		4
.L_558:
        /*003c*/ 	.byte	0x03, 0x19
        /*003e*/ 	.short	0x0418


	//----- nvinfo : EIATTR_PARAM_CBANK
	.align		4
        /*0040*/ 	.byte	0x04, 0x0a
        /*0042*/ 	.short	(.L_560 - .L_559)
	.align		4
.L_559:
        /*0044*/ 	.word	index@(.nv.constant0._ZN7cutlass13device_kernelIN5flash19enable_sm80_to_sm89INS1_16FlashAttnFwdSm80INS1_25CollectiveMainloopFwdSm80ILi8ELi2ELb0EN4cute5tupleIJNS5_1CILi128EEENS7_ILi64EEENS7_ILi192EEEEEELi192ENS_10bfloat16_tEfNS_4arch4Sm80ELb0ELb0ELb0ELb0ELb1ELb0ELb1ELb0EEENS1_21CollectiveEpilogueFwdINS6_IJS8_SA_S9_EEENS6_IJNS7_ILi1EEESI_SI_EEESC_SE_Li256ELb0ELb1ELb0ELb0EEENS1_19SingleTileSchedulerILb0ELb0ELb1ELi128EEEEEEEEEvNT_6ParamsE)
        /*0048*/ 	.short	0x0210
        /*004a*/ 	.short	0x0418


	//----- nvinfo : EIATTR_SW_WAR
	.align		4
.L_560:
        /*004c*/ 	.byte	0x04, 0x36
        /*004e*/ 	.short	(.L_562 - .L_561)
.L_561:
        /*0050*/ 	.word	0x00000008
.L_562:


//--------------------- .nv.info._ZN7cutlass13device_kernelIN5flash19enable_sm80_to_sm89INS1_16FlashAttnFwdSm80INS1_25CollectiveMainloopFwdSm80ILi8ELi2ELb0EN4cute5tupleIJNS5_1CILi128EEENS7_ILi64EEENS7_ILi192EEEEEELi192ENS_10bfloat16_tEfNS_4arch4Sm80ELb0ELb0ELb0ELb1ELb1ELb0ELb1ELb0EEENS1_21CollectiveEpilogueFwdINS6_IJS8_SA_S9_EEENS6_IJNS7_ILi1EEESI_SI_EEESC_SE_Li256ELb1ELb1ELb0ELb0EEENS1_19SingleTileSchedulerILb1ELb0ELb1ELi128EEEEEEEEEvNT_6ParamsE --------------------------
	.section	.nv.info._ZN7cutlass13device_kernelIN5flash19enable_sm80_to_sm89INS1_16FlashAttnFwdSm80INS1_25CollectiveMainloopFwdSm80ILi8ELi2ELb0EN4cute5tupleIJNS5_1CILi128EEENS7_ILi64EEENS7_ILi192EEEEEELi192ENS_10bfloat16_tEfNS_4arch4Sm80ELb0ELb0ELb0ELb1ELb1ELb0ELb1ELb0EEENS1_21CollectiveEpilogueFwdINS6_IJS8_SA_S9_EEENS6_IJNS7_ILi1EEESI_SI_EEESC_SE_Li256ELb1ELb1ELb0ELb0EEENS1_19SingleTileSchedulerILb1ELb0ELb1ELi128EEEEEEEEEvNT_6ParamsE,"",@"SHT_CUDA_INFO"
	.sectionflags	@""
	.align	4


	//----- nvinfo : EIATTR_CUDA_API_VERSION
	.align		4
        /*0000*/ 	.byte	0x04, 0x37
        /*0002*/ 	.short	(.L_564 - .L_563)
.L_563:
        /*0004*/ 	.word	0x00000082


	//----- nvinfo : EIATTR_KPARAM_INFO
	.align		4
.L_564:
        /*0008*/ 	.byte	0x04, 0x17
        /*000a*/ 	.short	(.L_566 - .L_565)
.L_565:
        /*000c*/ 	.word	0x00000000
        /*0010*/ 	.short	0x0000
        /*0012*/ 	.short	0x0000
        /*0014*/ 	.byte	0x00, 0xf0, 0x61, 0x10


	//----- nvinfo : EIATTR_SPARSE_MMA_MASK
	.align		4
.L_566:
        /*0018*/ 	.byte	0x03, 0x50
        /*001a*/ 	.short	0x0000


	//----- nvinfo : EIATTR_MAXREG_COUNT
	.align		4
        /*001c*/ 	.byte	0x03, 0x1b
        /*001e*/ 	.short	0x00ff


	//----- nvinfo : EIATTR_MERCURY_ISA_VERSION
	.align		4
        /*0020*/ 	.byte	0x03, 0x5f
        /*0022*/ 	.short	0x0101


	//----- nvinfo : EIATTR_EXIT_INSTR_OFFSETS
	.align		4
        /*0024*/ 	.byte	0x04, 0x1c
        /*0026*/ 	.short	(.L_568 - .L_567)


	//   ....[0]....
.L_567:
        /*0028*/ 	.word	0x00000010


	//----- nvinfo : EIATTR_MAX_THREADS
	.align		4
.L_568:
        /*002c*/ 	.byte	0x04, 0x05
        /*002e*/ 	.short	(.L_570 - .L_569)
.L_569:
        /*0030*/ 	.word	0x00000100
        /*0034*/ 	.word	0x00000001
        /*0038*/ 	.word	0x00000001


	//----- nvinfo : EIATTR_CBANK_PARAM_SIZE
	.align		4
.L_570:
        /*003c*/ 	.byte	0x03, 0x19
        /*003e*/ 	.short	0x0418


	//----- nvinfo : EIATTR_PARAM_CBANK
	.align		4
        /*0040*/ 	.byte	0x04, 0x0a
        /*0042*/ 	.short	(.L_572 - .L_571)
	.align		4
.L_571:
        /*0044*/ 	.word	index@(.nv.constant0._ZN7cutlass13device_kernelIN5flash19enable_sm80_to_sm89INS1_16FlashAttnFwdSm80INS1_25CollectiveMainloopFwdSm80ILi8ELi2ELb0EN4cute5tupleIJNS5_1CILi128EEENS7_ILi64EEENS7_ILi192EEEEEELi192ENS_10bfloat16_tEfNS_4arch4Sm80ELb0ELb0ELb0ELb1ELb1ELb0ELb1ELb0EEENS1_21CollectiveEpilogueFwdINS6_IJS8_SA_S9_EEENS6_IJNS7_ILi1EEESI_SI_EEESC_SE_Li256ELb1ELb1ELb0ELb0EEENS1_19SingleTileSchedulerILb1ELb0ELb1ELi128EEEEEEEEEvNT_6ParamsE)
        /*0048*/ 	.short	0x0210
        /*004a*/ 	.short	0x0418


	//----- nvinfo : EIATTR_SW_WAR
	.align		4
.L_572:
        /*004c*/ 	.byte	0x04, 0x36
        /*004e*/ 	.short	(.L_574 - .L_573)
.L_573:
        /*0050*/ 	.word	0x00000008
.L_574:


//--------------------- .nv.info._ZN7cutlass13device_kernelIN5flash19enable_sm80_to_sm89INS1_16FlashAttnFwdSm80INS1_25CollectiveMainloopFwdSm80ILi8ELi2ELb0EN4cute5tupleIJNS5_1CILi128EEENS7_ILi64EEENS7_ILi192EEEEEELi192ENS_10bfloat16_tEfNS_4arch4Sm80ELb0ELb0ELb0ELb1ELb1ELb1ELb1ELb0EEENS1_21CollectiveEpilogueFwdINS6_IJS8_SA_S9_EEENS6_IJNS7_ILi1EEESI_SI_EEESC_SE_Li256ELb1ELb1ELb0ELb0EEENS1_19SingleTileSchedulerILb1ELb0ELb1ELi128EEEEEEEEEvNT_6ParamsE --------------------------
	.section	.nv.info._ZN7cutlass13device_kernelIN5flash19enable_sm80_to_sm89INS1_16FlashAttnFwdSm80INS1_25CollectiveMainloopFwdSm80ILi8ELi2ELb0EN4cute5tupleIJNS5_1CILi128EEENS7_ILi64EEENS7_ILi192EEEEEELi192ENS_10bfloat16_tEfNS_4arch4Sm80ELb0ELb0ELb0ELb1ELb1ELb1ELb1ELb0EEENS1_21CollectiveEpilogueFwdINS6_IJS8_SA_S9_EEENS6_IJNS7_ILi1EEESI_SI_EEESC_SE_Li256ELb1ELb1ELb0ELb0EEENS1_19SingleTileSchedulerILb1ELb0ELb1ELi128EEEEEEEEEvNT_6ParamsE,"",@"SHT_CUDA_INFO"
	.sectionflags	@""
	.align	4


	//----- nvinfo : EIATTR_CUDA_API_VERSION
	.align		4
        /*0000*/ 	.byte	0x04, 0x37
        /*0002*/ 	.short	(.L_576 - .L_575)
.L_575:
        /*0004*/ 	.word	0x00000082


	//----- nvinfo : EIATTR_KPARAM_INFO
	.align		4
.L_576:
        /*0008*/ 	.byte	0x04, 0x17
        /*000a*/ 	.short	(.L_578 - .L_577)
.L_577:
        /*000c*/ 	.word	0x00000000
        /*0010*/ 	.short	0x0000
        /*0012*/ 	.short	0x0000
        /*0014*/ 	.byte	0x00, 0xf0, 0x61, 0x10


	//----- nvinfo : EIATTR_SPARSE_MMA_MASK
	.align		4
.L_578:
        /*0018*/ 	.byte	0x03, 0x50
        /*001a*/ 	.short	0x0000


	//----- nvinfo : EIATTR_MAXREG_COUNT
	.align		4
        /*001c*/ 	.byte	0x03, 0x1b
        /*001e*/ 	.short	0x00ff


	//----- nvinfo : EIATTR_MERCURY_ISA_VERSION
	.align		4
        /*0020*/ 	.byte	0x03, 0x5f
        /*0022*/ 	.short	0x0101


	//----- nvinfo : EIATTR_EXIT_INSTR_OFFSETS
	.align		4
        /*0024*/ 	.byte	0x04, 0x1c
        /*0026*/ 	.short	(.L_580 - .L_579)


	//   ....[0]....
.L_579:
        /*0028*/ 	.word	0x00000010


	//----- nvinfo : EIATTR_MAX_THREADS
	.align		4
.L_580:
        /*002c*/ 	.byte	0x04, 0x05
        /*002e*/ 	.short	(.L_582 - .L_581)
.L_581:
        /*0030*/ 	.word	0x00000100
        /*0034*/ 	.word	0x00000001
        /*0038*/ 	.word	0x00000001


	//----- nvinfo : EIATTR_CBANK_PARAM_SIZE
	.align		4
.L_582:
        /*003c*/ 	.byte	0x03, 0x19
        /*003e*/ 	.short	0x0418


	//----- nvinfo : EIATTR_PARAM_CBANK
	.align		4
        /*0040*/ 	.byte	0x04, 0x0a
        /*0042*/ 	.short	(.L_584 - .L_583)
	.align		4
.L_583:
        /*0044*/ 	.word	index@(.nv.constant0._ZN7cutlass13device_kernelIN5flash19enable_sm80_to_sm89INS1_16FlashAttnFwdSm80INS1_25CollectiveMainloopFwdSm80ILi8ELi2ELb0EN4cute5tupleIJNS5_1CILi128EEENS7_ILi64EEENS7_ILi192EEEEEELi192ENS_10bfloat16_tEfNS_4arch4Sm80ELb0ELb0ELb0ELb1ELb1ELb1ELb1ELb0EEENS1_21CollectiveEpilogueFwdINS6_IJS8_SA_S9_EEENS6_IJNS7_ILi1EEESI_SI_EEESC_SE_Li256ELb1ELb1ELb0ELb0EEENS1_19SingleTileSchedulerILb1ELb0ELb1ELi128EEEEEEEEEvNT_6ParamsE)
        /*0048*/ 	.short	0x0210
        /*004a*/ 	.short	0x0418


	//----- nvinfo : EIATTR_SW_WAR
	.align		4
.L_584:
        /*004c*/ 	.byte	0x04, 0x36
        /*004e*/ 	.short	(.L_586 - .L_585)
.L_585:
        /*0050*/ 	.word	0x00000008
.L_586:


//--------------------- .nv.info._ZN7cutlass13device_kernelIN5flash19enable_sm80_to_sm89INS1_16FlashAttnFwdSm80INS1_25CollectiveMainloopFwdSm80ILi8ELi2ELb0EN4cute5tupleIJNS5_1CILi128EEENS7_ILi64EEENS7_ILi192EEEEEELi192ENS_10bfloat16_tEfNS_4arch4Sm80ELb0ELb1ELb0ELb0ELb1ELb0ELb1ELb0EEENS1_21CollectiveEpilogueFwdINS6_IJS8_SA_S9_EEENS6_IJNS7_ILi1EEESI_SI_EEESC_SE_Li256ELb0ELb1ELb0ELb0EEENS1_19SingleTileSchedulerILb0ELb0ELb1ELi128EEEEEEEEEvNT_6ParamsE --------------------------
	.section	.nv.info._ZN7cutlass13device_kernelIN5flash19enable_sm80_to_sm89INS1_16FlashAttnFwdSm80INS1_25CollectiveMainloopFwdSm80ILi8ELi2ELb0EN4cute5tupleIJNS5_1CILi128EEENS7_ILi64EEENS7_ILi192EEEEEELi192ENS_10bfloat16_tEfNS_4arch4Sm80ELb0ELb1ELb0ELb0ELb1ELb0ELb1ELb0EEENS1_21CollectiveEpilogueFwdINS6_IJS8_SA_S9_EEENS6_IJNS7_ILi1EEESI_SI_EEESC_SE_Li256ELb0ELb1ELb0ELb0EEENS1_19SingleTileSchedulerILb0ELb0ELb1ELi128EEEEEEEEEvNT_6ParamsE,"",@"SHT_CUDA_INFO"
	.sectionflags	@""
	.align	4


	//----- nvinfo : EIATTR_CUDA_API_VERSION
	.align		4
        /*0000*/ 	.byte	0x04, 0x37
        /*0002*/ 	.short	(.L_588 - .L_587)
.L_587:
        /*0004*/ 	.word	0x00000082


	//----- nvinfo : EIATTR_KPARAM_INFO
	.align		4
.L_588:
        /*0008*/ 	.byte	0x04, 0x17
        /*000a*/ 	.short	(.L_590 - .L_589)
.L_589:
        /*000c*/ 	.word	0x00000000
        /*0010*/ 	.short	0x0000
        /*0012*/ 	.short	0x0000
        /*0014*/ 	.byte	0x00, 0xf0, 0x61, 0x10


	//----- nvinfo : EIATTR_SPARSE_MMA_MASK
	.align		4
.L_590:
        /*0018*/ 	.byte	0x03, 0x50
        /*001a*/ 	.short	0x0000


	//----- nvinfo : EIATTR_MAXREG_COUNT
	.align		4
        /*001c*/ 	.byte	0x03, 0x1b
        /*001e*/ 	.short	0x00ff


	//----- nvinfo : EIATTR_MERCURY_ISA_VERSION
	.align		4
        /*0020*/ 	.byte	0x03, 0x5f
        /*0022*/ 	.short	0x0101


	//----- nvinfo : EIATTR_EXIT_INSTR_OFFSETS
	.align		4
        /*0024*/ 	.byte	0x04, 0x1c
        /*0026*/ 	.short	(.L_592 - .L_591)


	//   ....[0]....
.L_591:
        /*0028*/ 	.word	0x00000010


	//----- nvinfo : EIATTR_MAX_THREADS
	.align		4
.L_592:
        /*002c*/ 	.byte	0x04, 0x05
        /*002e*/ 	.short	(.L_594 - .L_593)
.L_593:
        /*0030*/ 	.word	0x00000100
        /*0034*/ 	.word	0x00000001
        /*0038*/ 	.word	0x00000001


	//----- nvinfo : EIATTR_CBANK_PARAM_SIZE
	.align		4
.L_594:
        /*003c*/ 	.byte	0x03, 0x19
        /*003e*/ 	.short	0x0418


	//----- nvinfo : EIATTR_PARAM_CBANK
	.align		4
        /*0040*/ 	.byte	0x04, 0x0a
        /*0042*/ 	.short	(.L_596 - .L_595)
	.align		4
.L_595:
        /*0044*/ 	.word	index@(.nv.constant0._ZN7cutlass13device_kernelIN5flash19enable_sm80_to_sm89INS1_16FlashAttnFwdSm80INS1_25CollectiveMainloopFwdSm80ILi8ELi2ELb0EN4cute5tupleIJNS5_1CILi128EEENS7_ILi64EEENS7_ILi192EEEEEELi192ENS_10bfloat16_tEfNS_4arch4Sm80ELb0ELb1ELb0ELb0ELb1ELb0ELb1ELb0EEENS1_21CollectiveEpilogueFwdINS6_IJS8_SA_S9_EEENS6_IJNS7_ILi1EEESI_SI_EEESC_SE_Li256ELb0ELb1ELb0ELb0EEENS1_19SingleTileSchedulerILb0ELb0ELb1ELi128EEEEEEEEEvNT_6ParamsE)
        /*0048*/ 	.short	0x0210
        /*004a*/ 	.short	0x0418


	//----- nvinfo : EIATTR_SW_WAR
	.align		4
.L_596:
        /*004c*/ 	.byte	0x04, 0x36
        /*004e*/ 	.short	(.L_598 - .L_597)
.L_597:
        /*0050*/ 	.word	0x00000008
.L_598:


//--------------------- .nv.info._ZN7cutlass13device_kernelIN5flash19enable_sm80_to_sm89INS1_16FlashAttnFwdSm80INS1_25CollectiveMainloopFwdSm80ILi8ELi2ELb0EN4cute5tupleIJNS5_1CILi128EEENS7_ILi64EEENS7_ILi192EEEEEELi192ENS_10bfloat16_tEfNS_4arch4Sm80ELb0ELb1ELb0ELb1ELb1ELb0ELb1ELb0EEENS1_21CollectiveEpilogueFwdINS6_IJS8_SA_S9_EEENS6_IJNS7_ILi1EEESI_SI_EEESC_SE_Li256ELb1ELb1ELb0ELb0EEENS1_19SingleTileSchedulerILb1ELb0ELb1ELi128EEEEEEEEEvNT_6ParamsE --------------------------
	.section	.nv.info._ZN7cutlass13device_kernelIN5flash19enable_sm80_to_sm89INS1_16FlashAttnFwdSm80INS1_25CollectiveMainloopFwdSm80ILi8ELi2ELb0EN4cute5tupleIJNS5_1CILi128EEENS7_ILi64EEENS7_ILi192EEEEEELi192ENS_10bfloat16_tEfNS_4arch4Sm80ELb0ELb1ELb0ELb1ELb1ELb0ELb1ELb0EEENS1_21CollectiveEpilogueFwdINS6_IJS8_SA_S9_EEENS6_IJNS7_ILi1EEESI_SI_EEESC_SE_Li256ELb1ELb1ELb0ELb0EEENS1_19SingleTileSchedulerILb1ELb0ELb1ELi128EEEEEEEEEvNT_6ParamsE,"",@"SHT_CUDA_INFO"
	.sectionflags	@""
	.align	4


	//----- nvinfo : EIATTR_CUDA_API_VERSION
	.align		4
        /*0000*/ 	.byte	0x04, 0x37
        /*0002*/ 	.short	(.L_600 - .L_599)
.L_599:
        /*0004*/ 	.word	0x00000082


	//----- nvinfo : EIATTR_KPARAM_INFO
	.align		4
.L_600:
        /*0008*/ 	.byte	0x04, 0x17
        /*000a*/ 	.short	(.L_602 - .L_601)
.L_601:
        /*000c*/ 	.word	0x00000000
        /*0010*/ 	.short	0x0000
        /*0012*/ 	.short	0x0000
        /*0014*/ 	.byte	0x00, 0xf0, 0x61, 0x10


	//----- nvinfo : EIATTR_SPARSE_MMA_MASK
	.align		4
.L_602:
        /*0018*/ 	.byte	0x03, 0x50
        /*001a*/ 	.short	0x0000


	//----- nvinfo : EIATTR_MAXREG_COUNT
	.align		4
        /*001c*/ 	.byte	0x03, 0x1b
        /*001e*/ 	.short	0x00ff


	//----- nvinfo : EIATTR_MERCURY_ISA_VERSION
	.align		4
        /*0020*/ 	.byte	0x03, 0x5f
        /*0022*/ 	.short	0x0101


	//----- nvinfo : EIATTR_EXIT_INSTR_OFFSETS
	.align		4
        /*0024*/ 	.byte	0x04, 0x1c
        /*0026*/ 	.short	(.L_604 - .L_603)


	//   ....[0]....
.L_603:
        /*0028*/ 	.word	0x00000010


	//----- nvinfo : EIATTR_MAX_THREADS
	.align		4
.L_604:
        /*002c*/ 	.byte	0x04, 0x05
        /*002e*/ 	.short	(.L_606 - .L_605)
.L_605:
        /*0030*/ 	.word	0x00000100
        /*0034*/ 	.word	0x00000001
        /*0038*/ 	.word	0x00000001


	//----- nvinfo : EIATTR_CBANK_PARAM_SIZE
	.align		4
.L_606:
        /*003c*/ 	.byte	0x03, 0x19
        /*003e*/ 	.short	0x0418


	//----- nvinfo : EIATTR_PARAM_CBANK
	.align		4
        /*0040*/ 	.byte	0x04, 0x0a
        /*0042*/ 	.short	(.L_608 - .L_607)
	.align		4
.L_607:
        /*0044*/ 	.word	index@(.nv.constant0._ZN7cutlass13device_kernelIN5flash19enable_sm80_to_sm89INS1_16FlashAttnFwdSm80INS1_25CollectiveMainloopFwdSm80ILi8ELi2ELb0EN4cute5tupleIJNS5_1CILi128EEENS7_ILi64EEENS7_ILi192EEEEEELi192ENS_10bfloat16_tEfNS_4arch4Sm80ELb0ELb1ELb0ELb1ELb1ELb0ELb1ELb0EEENS1_21CollectiveEpilogueFwdINS6_IJS8_SA_S9_EEENS6_IJNS7_ILi1EEESI_SI_EEESC_SE_Li256ELb1ELb1ELb0ELb0EEENS1_19SingleTileSchedulerILb1ELb0ELb1ELi128EEEEEEEEEvNT_6ParamsE)
        /*0048*/ 	.short	0x0210
        /*004a*/ 	.short	0x0418


	//----- nvinfo : EIATTR_SW_WAR
	.align		4
.L_608:
        /*004c*/ 	.byte	0x04, 0x36
        /*004e*/ 	.short	(.L_610 - .L_609)
.L_609:
        /*0050*/ 	.word	0x00000008
.L_610:


//--------------------- .nv.info._ZN7cutlass13device_kernelIN5flash19enable_sm80_to_sm89INS1_16FlashAttnFwdSm80INS1_25CollectiveMainloopFwdSm80ILi8ELi2ELb0EN4cute5tupleIJNS5_1CILi128EEENS7_ILi64EEENS7_ILi192EEEEEELi192ENS_10bfloat16_tEfNS_4arch4Sm80ELb0ELb1ELb0ELb1ELb1ELb1ELb1ELb0EEENS1_21CollectiveEpilogueFwdINS6_IJS8_SA_S9_EEENS6_IJNS7_ILi1EEESI_SI_EEESC_SE_Li256ELb1ELb1ELb0ELb0EEENS1_19SingleTileSchedulerILb1ELb0ELb1ELi128EEEEEEEEEvNT_6ParamsE --------------------------
	.section	.nv.info._ZN7cutlass13device_kernelIN5flash19enable_sm80_to_sm89INS1_16FlashAttnFwdSm80INS1_25CollectiveMainloopFwdSm80ILi8ELi2ELb0EN4cute5tupleIJNS5_1CILi128EEENS7_ILi64EEENS7_ILi192EEEEEELi192ENS_10bfloat16_tEfNS_4arch4Sm80ELb0ELb1ELb0ELb1ELb1ELb1ELb1ELb0EEENS1_21CollectiveEpilogueFwdINS6_IJS8_SA_S9_EEENS6_IJNS7_ILi1EEESI_SI_EEESC_SE_Li256ELb1ELb1ELb0ELb0EEENS1_19SingleTileSchedulerILb1ELb0ELb1ELi128EEEEEEEEEvNT_6ParamsE,"",@"SHT_CUDA_INFO"
	.sectionflags	@""
	.align	4


	//----- nvinfo : EIATTR_CUDA_API_VERSION
	.align		4
        /*0000*/ 	.byte	0x04, 0x37
        /*0002*/ 	.short	(.L_612 - .L_611)
.L_611:
        /*0004*/ 	.word	0x00000082


	//----- nvinfo : EIATTR_KPARAM_INFO
	.align		4
.L_612:
        /*0008*/ 	.byte	0x04, 0x17
        /*000a*/ 	.short	(.L_614 - .L_613)
.L_613:
        /*000c*/ 	.word	0x00000000
        /*0010*/ 	.short	0x0000
        /*0012*/ 	.short	0x0000
        /*0014*/ 	.byte	0x00, 0xf0, 0x61, 0x10


	//----- nvinfo : EIATTR_SPARSE_MMA_MASK
	.align		4
.L_614:
        /*0018*/ 	.byte	0x03, 0x50
        /*001a*/ 	.short	0x0000


	//----- nvinfo : EIATTR_MAXREG_COUNT
	.align		4
        /*001c*/ 	.byte	0x03, 0x1b
        /*001e*/ 	.short	0x00ff


	//----- nvinfo : EIATTR_MERCURY_ISA_VERSION
	.align		4
        /*0020*/ 	.byte	0x03, 0x5f
        /*0022*/ 	.short	0x0101


	//----- nvinfo : EIATTR_EXIT_INSTR_OFFSETS
	.align		4
        /*0024*/ 	.byte	0x04, 0x1c
        /*0026*/ 	.short	(.L_616 - .L_615)


	//   ....[0]....
.L_615:
        /*0028*/ 	.word	0x00000010


	//----- nvinfo : EIATTR_MAX_THREADS
	.align		4
.L_616:
        /*002c*/ 	.byte	0x04, 0x05
        /*002e*/ 	.short	(.L_618 - .L_617)
.L_617:
        /*0030*/ 	.word	0x00000100
        /*0034*/ 	.word	0x00000001
        /*0038*/ 	.word	0x00000001


	//----- nvinfo : EIATTR_CBANK_PARAM_SIZE
	.align		4
.L_618:
        /*003c*/ 	.byte	0x03, 0x19
        /*003e*/ 	.short	0x0418


	//----- nvinfo : EIATTR_PARAM_CBANK
	.align		4
        /*0040*/ 	.byte	0x04, 0x0a
        /*0042*/ 	.short	(.L_620 - .L_619)
	.align		4
.L_619:
        /*0044*/ 	.word	index@(.nv.constant0._ZN7cutlass13device_kernelIN5flash19enable_sm80_to_sm89INS1_16FlashAttnFwdSm80INS1_25CollectiveMainloopFwdSm80ILi8ELi2ELb0EN4cute5tupleIJNS5_1CILi128EEENS7_ILi64EEENS7_ILi192EEEEEELi192ENS_10bfloat16_tEfNS_4arch4Sm80ELb0ELb1ELb0ELb1ELb1ELb1ELb1ELb0EEENS1_21CollectiveEpilogueFwdINS6_IJS8_SA_S9_EEENS6_IJNS7_ILi1EEESI_SI_EEESC_SE_Li256ELb1ELb1ELb0ELb0EEENS1_19SingleTileSchedulerILb1ELb0ELb1ELi128EEEEEEEEEvNT_6ParamsE)
        /*0048*/ 	.short	0x0210
        /*004a*/ 	.short	0x0418


	//----- nvinfo : EIATTR_SW_WAR
	.align		4
.L_620:
        /*004c*/ 	.byte	0x04, 0x36
        /*004e*/ 	.short	(.L_622 - .L_621)
.L_621:
        /*0050*/ 	.word	0x00000008
.L_622:


//--------------------- .nv.info._ZN7cutlass13device_kernelIN5flash19enable_sm80_to_sm89INS1_16FlashAttnFwdSm80INS1_25CollectiveMainloopFwdSm80ILi8ELi2ELb0EN4cute5tupleIJNS5_1CILi128EEENS7_ILi64EEENS7_ILi192EEEEEELi192ENS_10bfloat16_tEfNS_4arch4Sm80ELb1ELb0ELb0ELb0ELb1ELb0ELb1ELb0EEENS1_21CollectiveEpilogueFwdINS6_IJS8_SA_S9_EEENS6_IJNS7_ILi1EEESI_SI_EEESC_SE_Li256ELb0ELb1ELb0ELb0EEENS1_30DynamicPersistentTileSchedulerILi256ELi256ELb0ELb1ELb0EEEEEEEEEvNT_6ParamsE --------------------------
	.section	.nv.info._ZN7cutlass13device_kernelIN5flash19enable_sm80_to_sm89INS1_16FlashAttnFwdSm80INS1_25CollectiveMainloopFwdSm80ILi8ELi2ELb0EN4cute5tupleIJNS5_1CILi128EEENS7_ILi64EEENS7_ILi192EEEEEELi192ENS_10bfloat16_tEfNS_4arch4Sm80ELb1ELb0ELb0ELb0ELb1ELb0ELb1ELb0EEENS1_21CollectiveEpilogueFwdINS6_IJS8_SA_S9_EEENS6_IJNS7_ILi1EEESI_SI_EEESC_SE_Li256ELb0ELb1ELb0ELb0EEENS1_30DynamicPersistentTileSchedulerILi256ELi256ELb0ELb1ELb0EEEEEEEEEvNT_6ParamsE,"",@"SHT_CUDA_INFO"
	.sectionflags	@""
	.align	4


	//----- nvinfo : EIATTR_CUDA_API_VERSION
	.align		4
        /*0000*/ 	.byte	0x04, 0x37
        /*0002*/ 	.short	(.L_624 - .L_623)
.L_623:
        /*0004*/ 	.word	0x00000082


	//----- nvinfo : EIATTR_KPARAM_INFO
	.align		4
.L_624:
        /*0008*/ 	.byte	0x04, 0x17
        /*000a*/ 	.short	(.L_626 - .L_625)
.L_625:
        /*000c*/ 	.word	0x00000000
        /*0010*/ 	.short	0x0000
        /*0012*/ 	.short	0x0000
        /*0014*/ 	.byte	0x00, 0xf0, 0xa1, 0x10


	//----- nvinfo : EIATTR_SPARSE_MMA_MASK
	.align		4
.L_626:
        /*0018*/ 	.byte	0x03, 0x50
        /*001a*/ 	.short	0x0000


	//----- nvinfo : EIATTR_MAXREG_COUNT
	.align		4
        /*001c*/ 	.byte	0x03, 0x1b
        /*001e*/ 	.short	0x00ff


	//----- nvinfo : EIATTR_MERCURY_ISA_VERSION
	.align		4
        /*0020*/ 	.byte	0x03, 0x5f
        /*0022*/ 	.short	0x0101


	//----- nvinfo : EIATTR_EXIT_INSTR_OFFSETS
	.align		4
        /*0024*/ 	.byte	0x04, 0x1c
        /*0026*/ 	.short	(.L_628 - .L_627)


	//   ....[0]....
.L_627:
        /*0028*/ 	.word	0x00000010


	//----- nvinfo : EIATTR_MAX_THREADS
	.align		4
.L_628:
        /*002c*/ 	.byte	0x04, 0x05
        /*002e*/ 	.short	(.L_630 - .L_629)
.L_629:
        /*0030*/ 	.word	0x00000100
        /*0034*/ 	.word	0x00000001
        /*0038*/ 	.word	0x00000001


	//----- nvinfo : EIATTR_CBANK_PARAM_SIZE
	.align		4
.L_630:
        /*003c*/ 	.byte	0x03, 0x19
        /*003e*/ 	.short	0x0428


	//----- nvinfo : EIATTR_PARAM_CBANK
	.align		4
        /*0040*/ 	.byte	0x04, 0x0a
        /*0042*/ 	.short	(.L_632 - .L_631)
	.align		4
.L_631:
        /*0044*/ 	.word	index@(.nv.constant0._ZN7cutlass13device_kernelIN5flash19enable_sm80_to_sm89INS1_16FlashAttnFwdSm80INS1_25CollectiveMainloopFwdSm80ILi8ELi2ELb0EN4cute5tupleIJNS5_1CILi128EEENS7_ILi64EEENS7_ILi192EEEEEELi192ENS_10bfloat16_tEfNS_4arch4Sm80ELb1ELb0ELb0ELb0ELb1ELb0ELb1ELb0EEENS1_21CollectiveEpilogueFwdINS6_IJS8_SA_S9_EEENS6_IJNS7_ILi1EEESI_SI_EEESC_SE_Li256ELb0ELb1ELb0ELb0EEENS1_30DynamicPersistentTileSchedulerILi256ELi256ELb0ELb1ELb0EEEEEEEEEvNT_6ParamsE)
        /*0048*/ 	.short	0x0210
        /*004a*/ 	.short	0x0428


	//----- nvinfo : EIATTR_SW_WAR
	.align		4
.L_632:
        /*004c*/ 	.byte	0x04, 0x36
        /*004e*/ 	.short	(.L_634 - .L_633)
.L_633:
        /*0050*/ 	.word	0x00000008
.L_634:


//--------------------- .nv.info._ZN7cutlass13device_kernelIN5flash19enable_sm80_to_sm89INS1_16FlashAttnFwdSm80INS1_25CollectiveMainloopFwdSm80ILi8ELi2ELb0EN4cute5tupleIJNS5_1CILi128EEENS7_ILi64EEENS7_ILi192EEEEEELi192ENS_10bfloat16_tEfNS_4arch4Sm80ELb1ELb0ELb0ELb1ELb1ELb0ELb1ELb0EEENS1_21CollectiveEpilogueFwdINS6_IJS8_SA_S9_EEENS6_IJNS7_ILi1EEESI_SI_EEESC_SE_Li256ELb1ELb1ELb0ELb0EEENS1_19SingleTileSchedulerILb1ELb0ELb1ELi128EEEEEEEEEvNT_6ParamsE --------------------------
	.section	.nv.info._ZN7cutlass13device_kernelIN5flash19enable_sm80_to_sm89INS1_16FlashAttnFwdSm80INS1_25CollectiveMainloopFwdSm80ILi8ELi2ELb0EN4cute5tupleIJNS5_1CILi128EEENS7_ILi64EEENS7_ILi192EEEEEELi192ENS_10bfloat16_tEfNS_4arch4Sm80ELb1ELb0ELb0ELb1ELb1ELb0ELb1ELb0EEENS1_21CollectiveEpilogueFwdINS6_IJS8_SA_S9_EEENS6_IJNS7_ILi1EEESI_SI_EEESC_SE_Li256ELb1ELb1ELb0ELb0EEENS1_19SingleTileSchedulerILb1ELb0ELb1ELi128EEEEEEEEEvNT_6ParamsE,"",@"SHT_CUDA_INFO"
	.sectionflags	@""
	.align	4


	//----- nvinfo : EIATTR_CUDA_API_VERSION
	.align		4
        /*0000*/ 	.byte	0x04, 0x37
        /*0002*/ 	.short	(.L_636 - .L_635)
.L_635:
        /*0004*/ 	.word	0x00000082


	//----- nvinfo : EIATTR_KPARAM_INFO
	.align		4
.L_636:
        /*0008*/ 	.byte	0x04, 0x17
        /*000a*/ 	.short	(.L_638 - .L_637)
.L_637:
        /*000c*/ 	.word	0x00000000
        /*0010*/ 	.short	0x0000
        /*0012*/ 	.short	0x0000
        /*0014*/ 	.byte	0x00, 0xf0, 0x61, 0x10


	//----- nvinfo : EIATTR_SPARSE_MMA_MASK
	.align		4
.L_638:
        /*0018*/ 	.byte	0x03, 0x50
        /*001a*/ 	.short	0x0000


	//----- nvinfo : EIATTR_MAXREG_COUNT
	.align		4
        /*001c*/ 	.byte	0x03, 0x1b
        /*001e*/ 	.short	0x00ff


	//----- nvinfo : EIATTR_MERCURY_ISA_VERSION
	.align		4
        /*0020*/ 	.byte	0x03, 0x5f
        /*0022*/ 	.short	0x0101


	//----- nvinfo : EIATTR_EXIT_INSTR_OFFSETS
	.align		4
        /*0024*/ 	.byte	0x04, 0x1c
        /*0026*/ 	.short	(.L_640 - .L_639)


	//   ....[0]....
.L_639:
        /*0028*/ 	.word	0x00000010


	//----- nvinfo : EIATTR_MAX_THREADS
	.align		4
.L_640:
        /*002c*/ 	.byte	0x04, 0x05
        /*002e*/ 	.short	(.L_642 - .L_641)
.L_641:
        /*0030*/ 	.word	0x00000100
        /*0034*/ 	.word	0x00000001
        /*0038*/ 	.word	0x00000001


	//----- nvinfo : EIATTR_CBANK_PARAM_SIZE
	.align		4
.L_642:
        /*003c*/ 	.byte	0x03, 0x19
        /*003e*/ 	.short	0x0418


	//----- nvinfo : EIATTR_PARAM_CBANK
	.align		4
        /*0040*/ 	.byte	0x04, 0x0a
        /*0042*/ 	.short	(.L_644 - .L_643)
	.align		4
.L_643:
        /*0044*/ 	.word	index@(.nv.constant0._ZN7cutlass13device_kernelIN5flash19enable_sm80_to_sm89INS1_16FlashAttnFwdSm80INS1_25CollectiveMainloopFwdSm80ILi8ELi2ELb0EN4cute5tupleIJNS5_1CILi128EEENS7_ILi64EEENS7_ILi192EEEEEELi192ENS_10bfloat16_tEfNS_4arch4Sm80ELb1ELb0ELb0ELb1ELb1ELb0ELb1ELb0EEENS1_21CollectiveEpilogueFwdINS6_IJS8_SA_S9_EEENS6_IJNS7_ILi1EEESI_SI_EEESC_SE_Li256ELb1ELb1ELb0ELb0EEENS1_19SingleTileSchedulerILb1ELb0ELb1ELi128EEEEEEEEEvNT_6ParamsE)
        /*0048*/ 	.short	0x0210
        /*004a*/ 	.short	0x0418


	//----- nvinfo : EIATTR_SW_WAR
	.align		4
.L_644:
        /*004c*/ 	.byte	0x04, 0x36
        /*004e*/ 	.short	(.L_646 - .L_645)
.L_645:
        /*0050*/ 	.word	0x00000008
.L_646:


//--------------------- .nv.info._ZN7cutlass13device_kernelIN5flash19enable_sm80_to_sm89INS1_16FlashAttnFwdSm80INS1_25CollectiveMainloopFwdSm80ILi8ELi2ELb0EN4cute5tupleIJNS5_1CILi128EEENS7_ILi64EEENS7_ILi192EEEEEELi192ENS_10bfloat16_tEfNS_4arch4Sm80ELb1ELb0ELb0ELb1ELb1ELb1ELb1ELb0EEENS1_21CollectiveEpilogueFwdINS6_IJS8_SA_S9_EEENS6_IJNS7_ILi1EEESI_SI_EEESC_SE_Li256ELb1ELb1ELb0ELb0EEENS1_19SingleTileSchedulerILb1ELb0ELb1ELi128EEEEEEEEEvNT_6ParamsE --------------------------
	.section	.nv.info._ZN7cutlass13device_kernelIN5flash19enable_sm80_to_sm89INS1_16FlashAttnFwdSm80INS1_25CollectiveMainloopFwdSm80ILi8ELi2ELb0EN4cute5tupleIJNS5_1CILi128EEENS7_ILi64EEENS7_ILi192EEEEEELi192ENS_10bfloat16_tEfNS_4arch4Sm80ELb1ELb0ELb0ELb1ELb1ELb1ELb1ELb0EEENS1_21CollectiveEpilogueFwdINS6_IJS8_SA_S9_EEENS6_IJNS7_ILi1EEESI_SI_EEESC_SE_Li256ELb1ELb1ELb0ELb0EEENS1_19SingleTileSchedulerILb1ELb0ELb1ELi128EEEEEEEEEvNT_6ParamsE,"",@"SHT_CUDA_INFO"
	.sectionflags	@""
	.align	4


	//----- nvinfo : EIATTR_CUDA_API_VERSION
	.align		4
        /*0000*/ 	.byte	0x04, 0x37
        /*0002*/ 	.short	(.L_648 - .L_647)
.L_647:
        /*0004*/ 	.word	0x00000082


	//----- nvinfo : EIATTR_KPARAM_INFO
	.align		4
.L_648:
        /*0008*/ 	.byte	0x04, 0x17
        /*000a*/ 	.short	(.L_650 - .L_649)
.L_649:
        /*000c*/ 	.word	0x00000000
        /*0010*/ 	.short	0x0000
        /*0012*/ 	.short	0x0000
        /*0014*/ 	.byte	0x00, 0xf0, 0x61, 0x10


	//----- nvinfo : EIATTR_SPARSE_MMA_MASK
	.align		4
.L_650:
        /*0018*/ 	.byte	0x03, 0x50
        /*001a*/ 	.short	0x0000


	//----- nvinfo : EIATTR_MAXREG_COUNT
	.align		4
        /*001c*/ 	.byte	0x03, 0x1b
        /*001e*/ 	.short	0x00ff


	//----- nvinfo : EIATTR_MERCURY_ISA_VERSION
	.align		4
        /*0020*/ 	.byte	0x03, 0x5f
        /*0022*/ 	.short	0x0101


	//----- nvinfo : EIATTR_EXIT_INSTR_OFFSETS
	.align		4
        /*0024*/ 	.byte	0x04, 0x1c
        /*0026*/ 	.short	(.L_652 - .L_651)


	//   ....[0]....
.L_651:
        /*0028*/ 	.word	0x00000010


	//----- nvinfo : EIATTR_MAX_THREADS
	.align		4
.L_652:
        /*002c*/ 	.byte	0x04, 0x05
        /*002e*/ 	.short	(.L_654 - .L_653)
.L_653:
        /*0030*/ 	.word	0x00000100
        /*0034*/ 	.word	0x00000001
        /*0038*/ 	.word	0x00000001


	//----- nvinfo : EIATTR_CBANK_PARAM_SIZE
	.align		4
.L_654:
        /*003c*/ 	.byte	0x03, 0x19
        /*003e*/ 	.short	0x0418


	//----- nvinfo : EIATTR_PARAM_CBANK
	.align		4
        /*0040*/ 	.byte	0x04, 0x0a
        /*0042*/ 	.short	(.L_656 - .L_655)
	.align		4
.L_655:
        /*0044*/ 	.word	index@(.nv.constant0._ZN7cutlass13device_kernelIN5flash19enable_sm80_to_sm89INS1_16FlashAttnFwdSm80INS1_25CollectiveMainloopFwdSm80ILi8ELi2ELb0EN4cute5tupleIJNS5_1CILi128EEENS7_ILi64EEENS7_ILi192EEEEEELi192ENS_10bfloat16_tEfNS_4arch4Sm80ELb1ELb0ELb0ELb1ELb1ELb1ELb1ELb0EEENS1_21CollectiveEpilogueFwdINS6_IJS8_SA_S9_EEENS6_IJNS7_ILi1EEESI_SI_EEESC_SE_Li256ELb1ELb1ELb0ELb0EEENS1_19SingleTileSchedulerILb1ELb0ELb1ELi128EEEEEEEEEvNT_6ParamsE)
        /*0048*/ 	.short	0x0210
        /*004a*/ 	.short	0x0418


	//----- nvinfo : EIATTR_SW_WAR
	.align		4
.L_656:
        /*004c*/ 	.byte	0x04, 0x36
        /*004e*/ 	.short	(.L_658 - .L_657)
.L_657:
        /*0050*/ 	.word	0x00000008
.L_658:


//--------------------- .nv.callgraph             --------------------------
	.section	.nv.callgraph,"",@"SHT_CUDA_CALLGRAPH"
	.align	4
	.sectionentsize	8
	.align		4
        /*0000*/ 	.word	0x00000000
	.align		4
        /*0004*/ 	.word	0xffffffff
	.align		4
        /*0008*/ 	.word	0x00000000
	.align		4
        /*000c*/ 	.word	0xfffffffe
	.align		4
        /*0010*/ 	.word	0x00000000
	.align		4
        /*0014*/ 	.word	0xfffffffd
	.align		4
        /*0018*/ 	.word	0x00000000
	.align		4
        /*001c*/ 	.word	0xfffffffc


//--------------------- .nv.constant4             --------------------------
	.section	.nv.constant4,"a",@progbits
	.align	8
	.align		8
.nv.constant4:
        /*0000*/ 	.dword	_ZN83_INTERNAL_4d98bf0a_47_flash_fwd_hdim192_bf16_paged_softcapall_sm80_cu_c784774a_37954cuda3std3__45__cpo5beginE
	.align		8
        /*0008*/ 	.dword	_ZN83_INTERNAL_4d98bf0a_47_flash_fwd_hdim192_bf16_paged_softcapall_sm80_cu_c784774a_37954cuda3std3__45__cpo3endE
	.align		8
        /*0010*/ 	.dword	_ZN83_INTERNAL_4d98bf0a_47_flash_fwd_hdim192_bf16_paged_softcapall_sm80_cu_c784774a_37954cuda3std3__45__cpo6cbeginE
	.align		8
        /*0018*/ 	.dword	_ZN83_INTERNAL_4d98bf0a_47_flash_fwd_hdim192_bf16_paged_softcapall_sm80_cu_c784774a_37954cuda3std3__45__cpo4cendE
	.align		8
        /*0020*/ 	.dword	_ZN83_INTERNAL_4d98bf0a_47_flash_fwd_hdim192_bf16_paged_softcapall_sm80_cu_c784774a_37954cuda3std3__485_GLOBAL__N__4d98bf0a_47_flash_fwd_hdim192_bf16_paged_softcapall_sm80_cu_c784774a_37956ignoreE
	.align		8
        /*0028*/ 	.dword	_ZN83_INTERNAL_4d98bf0a_47_flash_fwd_hdim192_bf16_paged_softcapall_sm80_cu_c784774a_37954cuda3std3__419piecewise_constructE
	.align		8
        /*0030*/ 	.dword	_ZN83_INTERNAL_4d98bf0a_47_flash_fwd_hdim192_bf16_paged_softcapall_sm80_cu_c784774a_37954cuda3std3__48in_placeE
	.align		8
        /*0038*/ 	.dword	_ZN83_INTERNAL_4d98bf0a_47_flash_fwd_hdim192_bf16_paged_softcapall_sm80_cu_c784774a_37954cuda3std6ranges3__45__cpo4swapE
	.align		8
        /*0040*/ 	.dword	_ZN83_INTERNAL_4d98bf0a_47_flash_fwd_hdim192_bf16_paged_softcapall_sm80_cu_c784774a_37954cuda3std6ranges3__45__cpo9iter_moveE
	.align		8
        /*0048*/ 	.dword	_ZN83_INTERNAL_4d98bf0a_47_flash_fwd_hdim192_bf16_paged_softcapall_sm80_cu_c784774a_37954cute7productE
	.align		8
        /*0050*/ 	.dword	_ZN83_INTERNAL_4d98bf0a_47_flash_fwd_hdim192_bf16_paged_softcapall_sm80_cu_c784774a_37954cute1_E


//--------------------- .text._ZN7cutlass13device_kernelIN5flash19enable_sm80_to_sm89INS1_16FlashAttnFwdSm80INS1_25CollectiveMainloopFwdSm80ILi8ELi1ELb0EN4cute5tupleIJNS5_1CILi128EEENS7_ILi64EEENS7_ILi192EEEEEELi192ENS_10bfloat16_tEfNS_4arch4Sm80ELb0ELb0ELb1ELb0ELb1ELb0ELb1ELb0EEENS1_21CollectiveEpilogueFwdINS6_IJS8_SA_S9_EEENS6_IJNS7_ILi1EEESI_SI_EEESC_SE_Li256ELb0ELb1ELb0ELb0EEENS1_19SingleTileSchedulerILb0ELb0ELb1ELi128EEEEEEEEEvNT_6ParamsE --------------------------
	.section	.text._ZN7cutlass13device_kernelIN5flash19enable_sm80_to_sm89INS1_16FlashAttnFwdSm80INS1_25CollectiveMainloopFwdSm80ILi8ELi1ELb0EN4cute5tupleIJNS5_1CILi128EEENS7_ILi64EEENS7_ILi192EEEEEELi192ENS_10bfloat16_tEfNS_4arch4Sm80ELb0ELb0ELb1ELb0ELb1ELb0ELb1ELb0EEENS1_21CollectiveEpilogueFwdINS6_IJS8_SA_S9_EEENS6_IJNS7_ILi1EEESI_SI_EEESC_SE_Li256ELb0ELb1ELb0ELb0EEENS1_19SingleTileSchedulerILb0ELb0ELb1ELi128EEEEEEEEEvNT_6ParamsE,"ax",@progbits
	.align	128
.text._ZN7cutlass13device_kernelIN5flash19enable_sm80_to_sm89INS1_16FlashAttnFwdSm80INS1_25CollectiveMainloopFwdSm80ILi8ELi1ELb0EN4cute5tupleIJNS5_1CILi128EEENS7_ILi64EEENS7_ILi192EEEEEELi192ENS_10bfloat16_tEfNS_4arch4Sm80ELb0ELb0ELb1ELb0ELb1ELb0ELb1ELb0EEENS1_21CollectiveEpilogueFwdINS6_IJS8_SA_S9_EEENS6_IJNS7_ILi1EEESI_SI_EEESC_SE_Li256ELb0ELb1ELb0ELb0EEENS1_19SingleTileSchedulerILb0ELb0ELb1ELi128EEEEEEEEEvNT_6ParamsE:
        .type           _ZN7cutlass13device_kernelIN5flash19enable_sm80_to_sm89INS1_16FlashAttnFwdSm80INS1_25CollectiveMainloopFwdSm80ILi8ELi1ELb0EN4cute5tupleIJNS5_1CILi128EEENS7_ILi64EEENS7_ILi192EEEEEELi192ENS_10bfloat16_tEfNS_4arch4Sm80ELb0ELb0ELb1ELb0ELb1ELb0ELb1ELb0EEENS1_21CollectiveEpilogueFwdINS6_IJS8_SA_S9_EEENS6_IJNS7_ILi1EEESI_SI_EEESC_SE_Li256ELb0ELb1ELb0ELb0EEENS1_19SingleTileSchedulerILb0ELb0ELb1ELi128EEEEEEEEEvNT_6ParamsE,@function
        .size           _ZN7cutlass13device_kernelIN5flash19enable_sm80_to_sm89INS1_16FlashAttnFwdSm80INS1_25CollectiveMainloopFwdSm80ILi8ELi1ELb0EN4cute5tupleIJNS5_1CILi128EEENS7_ILi64EEENS7_ILi192EEEEEELi192ENS_10bfloat16_tEfNS_4arch4Sm80ELb0ELb0ELb1ELb0ELb1ELb0ELb1ELb0EEENS1_21CollectiveEpilogueFwdINS6_IJS8_SA_S9_EEENS6_IJNS7_ILi1EEESI_SI_EEESC_SE_Li256ELb0ELb1ELb0ELb0EEENS1_19SingleTileSchedulerILb0ELb0ELb1ELi128EEEEEEEEEvNT_6ParamsE,(.L_x_36 - _ZN7cutlass13device_kernelIN5flash19enable_sm80_to_sm89INS1_16FlashAttnFwdSm80INS1_25CollectiveMainloopFwdSm80ILi8ELi1ELb0EN4cute5tupleIJNS5_1CILi128EEENS7_ILi64EEENS7_ILi192EEEEEELi192ENS_10bfloat16_tEfNS_4arch4Sm80ELb0ELb0ELb1ELb0ELb1ELb0ELb1ELb0EEENS1_21CollectiveEpilogueFwdINS6_IJS8_SA_S9_EEENS6_IJNS7_ILi1EEESI_SI_EEESC_SE_Li256ELb0ELb1ELb0ELb0EEENS1_19SingleTileSchedulerILb0ELb0ELb1ELi128EEEEEEEEEvNT_6ParamsE)
        .other          _ZN7cutlass13device_kernelIN5flash19enable_sm80_to_sm89INS1_16FlashAttnFwdSm80INS1_25CollectiveMainloopFwdSm80ILi8ELi1ELb0EN4cute5tupleIJNS5_1CILi128EEENS7_ILi64EEENS7_ILi192EEEEEELi192ENS_10bfloat16_tEfNS_4arch4Sm80ELb0ELb0ELb1ELb0ELb1ELb0ELb1ELb0EEENS1_21CollectiveEpilogueFwdINS6_IJS8_SA_S9_EEENS6_IJNS7_ILi1EEESI_SI_EEESC_SE_Li256ELb0ELb1ELb0ELb0EEENS1_19SingleTileSchedulerILb0ELb0ELb1ELi128EEEEEEEEEvNT_6ParamsE,@"STO_CUDA_ENTRY STV_DEFAULT"
_ZN7cutlass13device_kernelIN5flash19enable_sm80_to_sm89INS1_16FlashAttnFwdSm80INS1_25CollectiveMainloopFwdSm80ILi8ELi1ELb0EN4cute5tupleIJNS5_1CILi128EEENS7_ILi64EEENS7_ILi192EEEEEELi192ENS_10bfloat16_tEfNS_4arch4Sm80ELb0ELb0ELb1ELb0ELb1ELb0ELb1ELb0EEENS1_21CollectiveEpilogueFwdINS6_IJS8_SA_S9_EEENS6_IJNS7_ILi1EEESI_SI_EEESC_SE_Li256ELb0ELb1ELb0ELb0EEENS1_19SingleTileSchedulerILb0ELb0ELb1ELi128EEEEEEEEEvNT_6ParamsE:
[----:B------:R-:W-:Y:S01]  /*0000*/  LDC R1, c[0x0][0x28] ;  /* 0x00000a00ff017b82 */ /* 0x000fe20000000800 */
[----:B------:R-:W-:Y:S05]  /*0010*/  EXIT ;  /* 0x000000000000794d */ /* 0x000fea0003800000 */
.L_x_0:
[----:B------:R-:W-:-:S00]  /*0020*/  BRA `(.L_x_0) ;  /* 0xfffffffc00fc7947 */ /* 0x000fc0000383ffff */
[----:B------:R-:W-:-:S00]  /*0030*/  NOP ;  /* 0x0000000000007918 */ /* 0x000fc00000000000 */
        /* <DEDUP_REMOVED lines=12> */
.L_x_36:


//--------------------- .text._ZN7cutlass13device_kernelIN5flash19enable_sm80_to_sm89INS1_16FlashAttnFwdSm80INS1_25CollectiveMainloopFwdSm80ILi8ELi1ELb0EN4cute5tupleIJNS5_1CILi128EEENS7_ILi64EEENS7_ILi192EEEEEELi192ENS_10bfloat16_tEfNS_4arch4Sm80ELb0ELb0ELb1ELb1ELb1ELb0ELb1ELb0EEENS1_21CollectiveEpilogueFwdINS6_IJS8_SA_S9_EEENS6_IJNS7_ILi1EEESI_SI_EEESC_SE_Li256ELb1ELb1ELb0ELb0EEENS1_19SingleTileSchedulerILb1ELb0ELb1ELi128EEEEEEEEEvNT_6ParamsE --------------------------
	.section	.text._ZN7cutlass13device_kernelIN5flash19enable_sm80_to_sm89INS1_16FlashAttnFwdSm80INS1_25CollectiveMainloopFwdSm80ILi8ELi1ELb0EN4cute5tupleIJNS5_1CILi128EEENS7_ILi64EEENS7_ILi192EEEEEELi192ENS_10bfloat16_tEfNS_4arch4Sm80ELb0ELb0ELb1ELb1ELb1ELb0ELb1ELb0EEENS1_21CollectiveEpilogueFwdINS6_IJS8_SA_S9_EEENS6_IJNS7_ILi1EEESI_SI_EEESC_SE_Li256ELb1ELb1ELb0ELb0EEENS1_19SingleTileSchedulerILb1ELb0ELb1ELi128EEEEEEEEEvNT_6ParamsE,"ax",@progbits
	.align	128
.text._ZN7cutlass13device_kernelIN5flash19enable_sm80_to_sm89INS1_16FlashAttnFwdSm80INS1_25CollectiveMainloopFwdSm80ILi8ELi1ELb0EN4cute5tupleIJNS5_1CILi128EEENS7_ILi64EEENS7_ILi192EEEEEELi192ENS_10bfloat16_tEfNS_4arch4Sm80ELb0ELb0ELb1ELb1ELb1ELb0ELb1ELb0EEENS1_21CollectiveEpilogueFwdINS6_IJS8_SA_S9_EEENS6_IJNS7_ILi1EEESI_SI_EEESC_SE_Li256ELb1ELb1ELb0ELb0EEENS1_19SingleTileSchedulerILb1ELb0ELb1ELi128EEEEEEEEEvNT_6ParamsE:
        .type           _ZN7cutlass13device_kernelIN5flash19enable_sm80_to_sm89INS1_16FlashAttnFwdSm80INS1_25CollectiveMainloopFwdSm80ILi8ELi1ELb0EN4cute5tupleIJNS5_1CILi128EEENS7_ILi64EEENS7_ILi192EEEEEELi192ENS_10bfloat16_tEfNS_4arch4Sm80ELb0ELb0ELb1ELb1ELb1ELb0ELb1ELb0EEENS1_21CollectiveEpilogueFwdINS6_IJS8_SA_S9_EEENS6_IJNS7_ILi1EEESI_SI_EEESC_SE_Li256ELb1ELb1ELb0ELb0EEENS1_19SingleTileSchedulerILb1ELb0ELb1ELi128EEEEEEEEEvNT_6ParamsE,@function
        .size           _ZN7cutlass13device_kernelIN5flash19enable_sm80_to_sm89INS1_16FlashAttnFwdSm80INS1_25CollectiveMainloopFwdSm80ILi8ELi1ELb0EN4cute5tupleIJNS5_1CILi128EEENS7_ILi64EEENS7_ILi192EEEEEELi192ENS_10bfloat16_tEfNS_4arch4Sm80ELb0ELb0ELb1ELb1ELb1ELb0ELb1ELb0EEENS1_21CollectiveEpilogueFwdINS6_IJS8_SA_S9_EEENS6_IJNS7_ILi1EEESI_SI_EEESC_SE_Li256ELb1ELb1ELb0ELb0EEENS1_19SingleTileSchedulerILb1ELb0ELb1ELi128EEEEEEEEEvNT_6ParamsE,(.L_x_37 - _ZN7cutlass13device_kernelIN5flash19enable_sm80_to_sm89INS1_16FlashAttnFwdSm80INS1_25CollectiveMainloopFwdSm80ILi8ELi1ELb0EN4cute5tupleIJNS5_1CILi128EEENS7_ILi64EEENS7_ILi192EEEEEELi192ENS_10bfloat16_tEfNS_4arch4Sm80ELb0ELb0ELb1ELb1ELb1ELb0ELb1ELb0EEENS1_21CollectiveEpilogueFwdINS6_IJS8_SA_S9_EEENS6_IJNS7_ILi1EEESI_SI_EEESC_SE_Li256ELb1ELb1ELb0ELb0EEENS1_19SingleTileSchedulerILb1ELb0ELb1ELi128EEEEEEEEEvNT_6ParamsE)
        .other          _ZN7cutlass13device_kernelIN5flash19enable_sm80_to_sm89INS1_16FlashAttnFwdSm80INS1_25CollectiveMainloopFwdSm80ILi8ELi1ELb0EN4cute5tupleIJNS5_1CILi128EEENS7_ILi64EEENS7_ILi192EEEEEELi192ENS_10bfloat16_tEfNS_4arch4Sm80ELb0ELb0ELb1ELb1ELb1ELb0ELb1ELb0EEENS1_21CollectiveEpilogueFwdINS6_IJS8_SA_S9_EEENS6_IJNS7_ILi1EEESI_SI_EEESC_SE_Li256ELb1ELb1ELb0ELb0EEENS1_19SingleTileSchedulerILb1ELb0ELb1ELi128EEEEEEEEEvNT_6ParamsE,@"STO_CUDA_ENTRY STV_DEFAULT"
_ZN7cutlass13device_kernelIN5flash19enable_sm80_to_sm89INS1_16FlashAttnFwdSm80INS1_25CollectiveMainloopFwdSm80ILi8ELi1ELb0EN4cute5tupleIJNS5_1CILi128EEENS7_ILi64EEENS7_ILi192EEEEEELi192ENS_10bfloat16_tEfNS_4arch4Sm80ELb0ELb0ELb1ELb1ELb1ELb0ELb1ELb0EEENS1_21CollectiveEpilogueFwdINS6_IJS8_SA_S9_EEENS6_IJNS7_ILi1EEESI_SI_EEESC_SE_Li256ELb1ELb1ELb0ELb0EEENS1_19SingleTileSchedulerILb1ELb0ELb1ELi128EEEEEEEEEvNT_6ParamsE:
[----:B------:R-:W-:Y:S01]  /*0000*/  LDC R1, c[0x0][0x28] ;  /* 0x00000a00ff017b82 */ /* 0x000fe20000000800 */
[----:B------:R-:W-:Y:S05]  /*0010*/  EXIT ;  /* 0x000000000000794d */ /* 0x000fea0003800000 */
.L_x_1:
        /* <DEDUP_REMOVED lines=14> */
.L_x_37:


//--------------------- .text._ZN7cutlass13device_kernelIN5flash19enable_sm80_to_sm89INS1_16FlashAttnFwdSm80INS1_25CollectiveMainloopFwdSm80ILi8ELi1ELb0EN4cute5tupleIJNS5_1CILi128EEENS7_ILi64EEENS7_ILi192EEEEEELi192ENS_10bfloat16_tEfNS_4arch4Sm80ELb0ELb0ELb1ELb1ELb1ELb1ELb1ELb0EEENS1_21CollectiveEpilogueFwdINS6_IJS8_SA_S9_EEENS6_IJNS7_ILi1EEESI_SI_EEESC_SE_Li256ELb1ELb1ELb0ELb0EEENS1_19SingleTileSchedulerILb1ELb0ELb1ELi128EEEEEEEEEvNT_6ParamsE --------------------------
	.section	.text._ZN7cutlass13device_kernelIN5flash19enable_sm80_to_sm89INS1_16FlashAttnFwdSm80INS1_25CollectiveMainloopFwdSm80ILi8ELi1ELb0EN4cute5tupleIJNS5_1CILi128EEENS7_ILi64EEENS7_ILi192EEEEEELi192ENS_10bfloat16_tEfNS_4arch4Sm80ELb0ELb0ELb1ELb1ELb1ELb1ELb1ELb0EEENS1_21CollectiveEpilogueFwdINS6_IJS8_SA_S9_EEENS6_IJNS7_ILi1EEESI_SI_EEESC_SE_Li256ELb1ELb1ELb0ELb0EEENS1_19SingleTileSchedulerILb1ELb0ELb1ELi128EEEEEEEEEvNT_6ParamsE,"ax",@progbits
	.align	128
.text._ZN7cutlass13device_kernelIN5flash19enable_sm80_to_sm89INS1_16FlashAttnFwdSm80INS1_25CollectiveMainloopFwdSm80ILi8ELi1ELb0EN4cute5tupleIJNS5_1CILi128EEENS7_ILi64EEENS7_ILi192EEEEEELi192ENS_10bfloat16_tEfNS_4arch4Sm80ELb0ELb0ELb1ELb1ELb1ELb1ELb1ELb0EEENS1_21CollectiveEpilogueFwdINS6_IJS8_SA_S9_EEENS6_IJNS7_ILi1EEESI_SI_EEESC_SE_Li256ELb1ELb1ELb0ELb0EEENS1_19SingleTileSchedulerILb1ELb0ELb1ELi128EEEEEEEEEvNT_6ParamsE:
        .type           _ZN7cutlass13device_kernelIN5flash19enable_sm80_to_sm89INS1_16FlashAttnFwdSm80INS1_25CollectiveMainloopFwdSm80ILi8ELi1ELb0EN4cute5tupleIJNS5_1CILi128EEENS7_ILi64EEENS7_ILi192EEEEEELi192ENS_10bfloat16_tEfNS_4arch4Sm80ELb0ELb0ELb1ELb1ELb1ELb1ELb1ELb0EEENS1_21CollectiveEpilogueFwdINS6_IJS8_SA_S9_EEENS6_IJNS7_ILi1EEESI_SI_EEESC_SE_Li256ELb1ELb1ELb0ELb0EEENS1_19SingleTileSchedulerILb1ELb0ELb1ELi128EEEEEEEEEvNT_6ParamsE,@function
        .size           _ZN7cutlass13device_kernelIN5flash19enable_sm80_to_sm89INS1_16FlashAttnFwdSm80INS1_25CollectiveMainloopFwdSm80ILi8ELi1ELb0EN4cute5tupleIJNS5_1CILi128EEENS7_ILi64EEENS7_ILi192EEEEEELi192ENS_10bfloat16_tEfNS_4arch4Sm80ELb0ELb0ELb1ELb1ELb1ELb1ELb1ELb0EEENS1_21CollectiveEpilogueFwdINS6_IJS8_SA_S9_EEENS6_IJNS7_ILi1EEESI_SI_EEESC_SE_Li256ELb1ELb1ELb0ELb0EEENS1_19SingleTileSchedulerILb1ELb0ELb1ELi128EEEEEEEEEvNT_6ParamsE,(.L_x_38 - _ZN7cutlass13device_kernelIN5flash19enable_sm80_to_sm89INS1_16FlashAttnFwdSm80INS1_25CollectiveMainloopFwdSm80ILi8ELi1ELb0EN4cute5tupleIJNS5_1CILi128EEENS7_ILi64EEENS7_ILi192EEEEEELi192ENS_10bfloat16_tEfNS_4arch4Sm80ELb0ELb0ELb1ELb1ELb1ELb1ELb1ELb0EEENS1_21CollectiveEpilogueFwdINS6_IJS8_SA_S9_EEENS6_IJNS7_ILi1EEESI_SI_EEESC_SE_Li256ELb1ELb1ELb0ELb0EEENS1_19SingleTileSchedulerILb1ELb0ELb1ELi128EEEEEEEEEvNT_6ParamsE)
        .other          _ZN7cutlass13device_kernelIN5flash19enable_sm80_to_sm89INS1_16FlashAttnFwdSm80INS1_25CollectiveMainloopFwdSm80ILi8ELi1ELb0EN4cute5tupleIJNS5_1CILi128EEENS7_ILi64EEENS7_ILi192EEEEEELi192ENS_10bfloat16_tEfNS_4arch4Sm80ELb0ELb0ELb1ELb1ELb1ELb1ELb1ELb0EEENS1_21CollectiveEpilogueFwdINS6_IJS8_SA_S9_EEENS6_IJNS7_ILi1EEESI_SI_EEESC_SE_Li256ELb1ELb1ELb0ELb0EEENS1_19SingleTileSchedulerILb1ELb0ELb1ELi128EEEEEEEEEvNT_6ParamsE,@"STO_CUDA_ENTRY STV_DEFAULT"
_ZN7cutlass13device_kernelIN5flash19enable_sm80_to_sm89INS1_16FlashAttnFwdSm80INS1_25CollectiveMainloopFwdSm80ILi8ELi1ELb0EN4cute5tupleIJNS5_1CILi128EEENS7_ILi64EEENS7_ILi192EEEEEELi192ENS_10bfloat16_tEfNS_4arch4Sm80ELb0ELb0ELb1ELb1ELb1ELb1ELb1ELb0EEENS1_21CollectiveEpilogueFwdINS6_IJS8_SA_S9_EEENS6_IJNS7_ILi1EEESI_SI_EEESC_SE_Li256ELb1ELb1ELb0ELb0EEENS1_19SingleTileSchedulerILb1ELb0ELb1ELi128EEEEEEEEEvNT_6ParamsE:
[----:B------:R-:W-:Y:S01]  /*0000*/  LDC R1, c[0x0][0x28] ;  /* 0x00000a00ff017b82 */ /* 0x000fe20000000800 */
[----:B------:R-:W-:Y:S05]  /*0010*/  EXIT ;  /* 0x000000000000794d */ /* 0x000fea0003800000 */
.L_x_2:
        /* <DEDUP_REMOVED lines=14> */
.L_x_38:


//--------------------- .text._ZN7cutlass13device_kernelIN5flash19enable_sm80_to_sm89INS1_16FlashAttnFwdSm80INS1_25CollectiveMainloopFwdSm80ILi8ELi1ELb0EN4cute5tupleIJNS5_1CILi128EEENS7_ILi64EEENS7_ILi192EEEEEELi192ENS_10bfloat16_tEfNS_4arch4Sm80ELb0ELb1ELb1ELb0ELb1ELb0ELb1ELb0EEENS1_21CollectiveEpilogueFwdINS6_IJS8_SA_S9_EEENS6_IJNS7_ILi1EEESI_SI_EEESC_SE_Li256ELb0ELb1ELb0ELb0EEENS1_19SingleTileSchedulerILb0ELb0ELb1ELi128EEEEEEEEEvNT_6ParamsE --------------------------
	.section	.text._ZN7cutlass13device_kernelIN5flash19enable_sm80_to_sm89INS1_16FlashAttnFwdSm80INS1_25CollectiveMainloopFwdSm80ILi8ELi1ELb0EN4cute5tupleIJNS5_1CILi128EEENS7_ILi64EEENS7_ILi192EEEEEELi192ENS_10bfloat16_tEfNS_4arch4Sm80ELb0ELb1ELb1ELb0ELb1ELb0ELb1ELb0EEENS1_21CollectiveEpilogueFwdINS6_IJS8_SA_S9_EEENS6_IJNS7_ILi1EEESI_SI_EEESC_SE_Li256ELb0ELb1ELb0ELb0EEENS1_19SingleTileSchedulerILb0ELb0ELb1ELi128EEEEEEEEEvNT_6ParamsE,"ax",@progbits
	.align	128
.text._ZN7cutlass13device_kernelIN5flash19enable_sm80_to_sm89INS1_16FlashAttnFwdSm80INS1_25CollectiveMainloopFwdSm80ILi8ELi1ELb0EN4cute5tupleIJNS5_1CILi128EEENS7_ILi64EEENS7_ILi192EEEEEELi192ENS_10bfloat16_tEfNS_4arch4Sm80ELb0ELb1ELb1ELb0ELb1ELb0ELb1ELb0EEENS1_21CollectiveEpilogueFwdINS6_IJS8_SA_S9_EEENS6_IJNS7_ILi1EEESI_SI_EEESC_SE_Li256ELb0ELb1ELb0ELb0EEENS1_19SingleTileSchedulerILb0ELb0ELb1ELi128EEEEEEEEEvNT_6ParamsE:
        .type           _ZN7cutlass13device_kernelIN5flash19enable_sm80_to_sm89INS1_16FlashAttnFwdSm80INS1_25CollectiveMainloopFwdSm80ILi8ELi1ELb0EN4cute5tupleIJNS5_1CILi128EEENS7_ILi64EEENS7_ILi192EEEEEELi192ENS_10bfloat16_tEfNS_4arch4Sm80ELb0ELb1ELb1ELb0ELb1ELb0ELb1ELb0EEENS1_21CollectiveEpilogueFwdINS6_IJS8_SA_S9_EEENS6_IJNS7_ILi1EEESI_SI_EEESC_SE_Li256ELb0ELb1ELb0ELb0EEENS1_19SingleTileSchedulerILb0ELb0ELb1ELi128EEEEEEEEEvNT_6ParamsE,@function
        .size           _ZN7cutlass13device_kernelIN5flash19enable_sm80_to_sm89INS1_16FlashAttnFwdSm80INS1_25CollectiveMainloopFwdSm80ILi8ELi1ELb0EN4cute5tupleIJNS5_1CILi128EEENS7_ILi64EEENS7_ILi192EEEEEELi192ENS_10bfloat16_tEfNS_4arch4Sm80ELb0ELb1ELb1ELb0ELb1ELb0ELb1ELb0EEENS1_21CollectiveEpilogueFwdINS6_IJS8_SA_S9_EEENS6_IJNS7_ILi1EEESI_SI_EEESC_SE_Li256ELb0ELb1ELb0ELb0EEENS1_19SingleTileSchedulerILb0ELb0ELb1ELi128EEEEEEEEEvNT_6ParamsE,(.L_x_39 - _ZN7cutlass13device_kernelIN5flash19enable_sm80_to_sm89INS1_16FlashAttnFwdSm80INS1_25CollectiveMainloopFwdSm80ILi8ELi1ELb0EN4cute5tupleIJNS5_1CILi128EEENS7_ILi64EEENS7_ILi192EEEEEELi192ENS_10bfloat16_tEfNS_4arch4Sm80ELb0ELb1ELb1ELb0ELb1ELb0ELb1ELb0EEENS1_21CollectiveEpilogueFwdINS6_IJS8_SA_S9_EEENS6_IJNS7_ILi1EEESI_SI_EEESC_SE_Li256ELb0ELb1ELb0ELb0EEENS1_19SingleTileSchedulerILb0ELb0ELb1ELi128EEEEEEEEEvNT_6ParamsE)
        .other          _ZN7cutlass13device_kernelIN5flash19enable_sm80_to_sm89INS1_16FlashAttnFwdSm80INS1_25CollectiveMainloopFwdSm80ILi8ELi1ELb0EN4cute5tupleIJNS5_1CILi128EEENS7_ILi64EEENS7_ILi192EEEEEELi192ENS_10bfloat16_tEfNS_4arch4Sm80ELb0ELb1ELb1ELb0ELb1ELb0ELb1ELb0EEENS1_21CollectiveEpilogueFwdINS6_IJS8_SA_S9_EEENS6_IJNS7_ILi1EEESI_SI_EEESC_SE_Li256ELb0ELb1ELb0ELb0EEENS1_19SingleTileSchedulerILb0ELb0ELb1ELi128EEEEEEEEEvNT_6ParamsE,@"STO_CUDA_ENTRY STV_DEFAULT"
_ZN7cutlass13device_kernelIN5flash19enable_sm80_to_sm89INS1_16FlashAttnFwdSm80INS1_25CollectiveMainloopFwdSm80ILi8ELi1ELb0EN4cute5tupleIJNS5_1CILi128EEENS7_ILi64EEENS7_ILi192EEEEEELi192ENS_10bfloat16_tEfNS_4arch4Sm80ELb0ELb1ELb1ELb0ELb1ELb0ELb1ELb0EEENS1_21CollectiveEpilogueFwdINS6_IJS8_SA_S9_EEENS6_IJNS7_ILi1EEESI_SI_EEESC_SE_Li256ELb0ELb1ELb0ELb0EEENS1_19SingleTileSchedulerILb0ELb0ELb1ELi128EEEEEEEEEvNT_6ParamsE:
[----:B------:R-:W-:Y:S01]  /*0000*/  LDC R1, c[0x0][0x28] ;  /* 0x00000a00ff017b82 */ /* 0x000fe20000000800 */
[----:B------:R-:W-:Y:S05]  /*0010*/  EXIT ;  /* 0x000000000000794d */ /* 0x000fea0003800000 */
.L_x_3:
        /* <DEDUP_REMOVED lines=14> */
.L_x_39:


//--------------------- .text._ZN7cutlass13device_kernelIN5flash19enable_sm80_to_sm89INS1_16FlashAttnFwdSm80INS1_25CollectiveMainloopFwdSm80ILi8ELi1ELb0EN4cute5tupleIJNS5_1CILi128EEENS7_ILi64EEENS7_ILi192EEEEEELi192ENS_10bfloat16_tEfNS_4arch4Sm80ELb0ELb1ELb1ELb1ELb1ELb0ELb1ELb0EEENS1_21CollectiveEpilogueFwdINS6_IJS8_SA_S9_EEENS6_IJNS7_ILi1EEESI_SI_EEESC_SE_Li256ELb1ELb1ELb0ELb0EEENS1_19SingleTileSchedulerILb1ELb0ELb1ELi128EEEEEEEEEvNT_6ParamsE --------------------------
	.section	.text._ZN7cutlass13device_kernelIN5flash19enable_sm80_to_sm89INS1_16FlashAttnFwdSm80INS1_25CollectiveMainloopFwdSm80ILi8ELi1ELb0EN4cute5tupleIJNS5_1CILi128EEENS7_ILi64EEENS7_ILi192EEEEEELi192ENS_10bfloat16_tEfNS_4arch4Sm80ELb0ELb1ELb1ELb1ELb1ELb0ELb1ELb0EEENS1_21CollectiveEpilogueFwdINS6_IJS8_SA_S9_EEENS6_IJNS7_ILi1EEESI_SI_EEESC_SE_Li256ELb1ELb1ELb0ELb0EEENS1_19SingleTileSchedulerILb1ELb0ELb1ELi128EEEEEEEEEvNT_6ParamsE,"ax",@progbits
	.align	128
.text._ZN7cutlass13device_kernelIN5flash19enable_sm80_to_sm89INS1_16FlashAttnFwdSm80INS1_25CollectiveMainloopFwdSm80ILi8ELi1ELb0EN4cute5tupleIJNS5_1CILi128EEENS7_ILi64EEENS7_ILi192EEEEEELi192ENS_10bfloat16_tEfNS_4arch4Sm80ELb0ELb1ELb1ELb1ELb1ELb0ELb1ELb0EEENS1_21CollectiveEpilogueFwdINS6_IJS8_SA_S9_EEENS6_IJNS7_ILi1EEESI_SI_EEESC_SE_Li256ELb1ELb1ELb0ELb0EEENS1_19SingleTileSchedulerILb1ELb0ELb1ELi128EEEEEEEEEvNT_6ParamsE:
        .type           _ZN7cutlass13device_kernelIN5flash19enable_sm80_to_sm89INS1_16FlashAttnFwdSm80INS1_25CollectiveMainloopFwdSm80ILi8ELi1ELb0EN4cute5tupleIJNS5_1CILi128EEENS7_ILi64EEENS7_ILi192EEEEEELi192ENS_10bfloat16_tEfNS_4arch4Sm80ELb0ELb1ELb1ELb1ELb1ELb0ELb1ELb0EEENS1_21CollectiveEpilogueFwdINS6_IJS8_SA_S9_EEENS6_IJNS7_ILi1EEESI_SI_EEESC_SE_Li256ELb1ELb1ELb0ELb0EEENS1_19SingleTileSchedulerILb1ELb0ELb1ELi128EEEEEEEEEvNT_6ParamsE,@function
        .size           _ZN7cutlass13device_kernelIN5flash19enable_sm80_to_sm89INS1_16FlashAttnFwdSm80INS1_25CollectiveMainloopFwdSm80ILi8ELi1ELb0EN4cute5tupleIJNS5_1CILi128EEENS7_ILi64EEENS7_ILi192EEEEEELi192ENS_10bfloat16_tEfNS_4arch4Sm80ELb0ELb1ELb1ELb1ELb1ELb0ELb1ELb0EEENS1_21CollectiveEpilogueFwdINS6_IJS8_SA_S9_EEENS6_IJNS7_ILi1EEESI_SI_EEESC_SE_Li256ELb1ELb1ELb0ELb0EEENS1_19SingleTileSchedulerILb1ELb0ELb1ELi128EEEEEEEEEvNT_6ParamsE,(.L_x_40 - _ZN7cutlass13device_kernelIN5flash19enable_sm80_to_sm89INS1_16FlashAttnFwdSm80INS1_25CollectiveMainloopFwdSm80ILi8ELi1ELb0EN4cute5tupleIJNS5_1CILi128EEENS7_ILi64EEENS7_ILi192EEEEEELi192ENS_10bfloat16_tEfNS_4arch4Sm80ELb0ELb1ELb1ELb1ELb1ELb0ELb1ELb0EEENS1_21CollectiveEpilogueFwdINS6_IJS8_SA_S9_EEENS6_IJNS7_ILi1EEESI_SI_EEESC_SE_Li256ELb1ELb1ELb0ELb0EEENS1_19SingleTileSchedulerILb1ELb0ELb1ELi128EEEEEEEEEvNT_6ParamsE)
        .other          _ZN7cutlass13device_kernelIN5flash19enable_sm80_to_sm89INS1_16FlashAttnFwdSm80INS1_25CollectiveMainloopFwdSm80ILi8ELi1ELb0EN4cute5tupleIJNS5_1CILi128EEENS7_ILi64EEENS7_ILi192EEEEEELi192ENS_10bfloat16_tEfNS_4arch4Sm80ELb0ELb1ELb1ELb1ELb1ELb0ELb1ELb0EEENS1_21CollectiveEpilogueFwdINS6_IJS8_SA_S9_EEENS6_IJNS7_ILi1EEESI_SI_EEESC_SE_Li256ELb1ELb1ELb0ELb0EEENS1_19SingleTileSchedulerILb1ELb0ELb1ELi128EEEEEEEEEvNT_6ParamsE,@"STO_CUDA_ENTRY STV_DEFAULT"
_ZN7cutlass13device_kernelIN5flash19enable_sm80_to_sm89INS1_16FlashAttnFwdSm80INS1_25CollectiveMainloopFwdSm80ILi8ELi1ELb0EN4cute5tupleIJNS5_1CILi128EEENS7_ILi64EEENS7_ILi192EEEEEELi192ENS_10bfloat16_tEfNS_4arch4Sm80ELb0ELb1ELb1ELb1ELb1ELb0ELb1ELb0EEENS1_21CollectiveEpilogueFwdINS6_IJS8_SA_S9_EEENS6_IJNS7_ILi1EEESI_SI_EEESC_SE_Li256ELb1ELb1ELb0ELb0EEENS1_19SingleTileSchedulerILb1ELb0ELb1ELi128EEEEEEEEEvNT_6ParamsE:
[----:B------:R-:W-:Y:S01]  /*0000*/  LDC R1, c[0x0][0x28] ;  /* 0x00000a00ff017b82 */ /* 0x000fe20000000800 */
[----:B------:R-:W-:Y:S05]  /*0010*/  EXIT ;  /* 0x000000000000794d */ /* 0x000fea0003800000 */
.L_x_4:
        /* <DEDUP_REMOVED lines=14> */
.L_x_40:


//--------------------- .text._ZN7cutlass13device_kernelIN5flash19enable_sm80_to_sm89INS1_16FlashAttnFwdSm80INS1_25CollectiveMainloopFwdSm80ILi8ELi1ELb0EN4cute5tupleIJNS5_1CILi128EEENS7_ILi64EEENS7_ILi192EEEEEELi192ENS_10bfloat16_tEfNS_4arch4Sm80ELb0ELb1ELb1ELb1ELb1ELb1ELb1ELb0EEENS1_21CollectiveEpilogueFwdINS6_IJS8_SA_S9_EEENS6_IJNS7_ILi1EEESI_SI_EEESC_SE_Li256ELb1ELb1ELb0ELb0EEENS1_19SingleTileSchedulerILb1ELb0ELb1ELi128EEEEEEEEEvNT_6ParamsE --------------------------
	.section	.text._ZN7cutlass13device_kernelIN5flash19enable_sm80_to_sm89INS1_16FlashAttnFwdSm80INS1_25CollectiveMainloopFwdSm80ILi8ELi1ELb0EN4cute5tupleIJNS5_1CILi128EEENS7_ILi64EEENS7_ILi192EEEEEELi192ENS_10bfloat16_tEfNS_4arch4Sm80ELb0ELb1ELb1ELb1ELb1ELb1ELb1ELb0EEENS1_21CollectiveEpilogueFwdINS6_IJS8_SA_S9_EEENS6_IJNS7_ILi1EEESI_SI_EEESC_SE_Li256ELb1ELb1ELb0ELb0EEENS1_19SingleTileSchedulerILb1ELb0ELb1ELi128EEEEEEEEEvNT_6ParamsE,"ax",@progbits
	.align	128
.text._ZN7cutlass13device_kernelIN5flash19enable_sm80_to_sm89INS1_16FlashAttnFwdSm80INS1_25CollectiveMainloopFwdSm80ILi8ELi1ELb0EN4cute5tupleIJNS5_1CILi128EEENS7_ILi64EEENS7_ILi192EEEEEELi192ENS_10bfloat16_tEfNS_4arch4Sm80ELb0ELb1ELb1ELb1ELb1ELb1ELb1ELb0EEENS1_21CollectiveEpilogueFwdINS6_IJS8_SA_S9_EEENS6_IJNS7_ILi1EEESI_SI_EEESC_SE_Li256ELb1ELb1ELb0ELb0EEENS1_19SingleTileSchedulerILb1ELb0ELb1ELi128EEEEEEEEEvNT_6ParamsE:
        .type           _ZN7cutlass13device_kernelIN5flash19enable_sm80_to_sm89INS1_16FlashAttnFwdSm80INS1_25CollectiveMainloopFwdSm80ILi8ELi1ELb0EN4cute5tupleIJNS5_1CILi128EEENS7_ILi64EEENS7_ILi192EEEEEELi192ENS_10bfloat16_tEfNS_4arch4Sm80ELb0ELb1ELb1ELb1ELb1ELb1ELb1ELb0EEENS1_21CollectiveEpilogueFwdINS6_IJS8_SA_S9_EEENS6_IJNS7_ILi1EEESI_SI_EEESC_SE_Li256ELb1ELb1ELb0ELb0EEENS1_19SingleTileSchedulerILb1ELb0ELb1ELi128EEEEEEEEEvNT_6ParamsE,@function
        .size           _ZN7cutlass13device_kernelIN5flash19enable_sm80_to_sm89INS1_16FlashAttnFwdSm80INS1_25CollectiveMainloopFwdSm80ILi8ELi1ELb0EN4cute5tupleIJNS5_1CILi128EEENS7_ILi64EEENS7_ILi192EEEEEELi192ENS_10bfloat16_tEfNS_4arch4Sm80ELb0ELb1ELb1ELb1ELb1ELb1ELb1ELb0EEENS1_21CollectiveEpilogueFwdINS6_IJS8_SA_S9_EEENS6_IJNS7_ILi1EEESI_SI_EEESC_SE_Li256ELb1ELb1ELb0ELb0EEENS1_19SingleTileSchedulerILb1ELb0ELb1ELi128EEEEEEEEEvNT_6ParamsE,(.L_x_41 - _ZN7cutlass13device_kernelIN5flash19enable_sm80_to_sm89INS1_16FlashAttnFwdSm80INS1_25CollectiveMainloopFwdSm80ILi8ELi1ELb0EN4cute5tupleIJNS5_1CILi128EEENS7_ILi64EEENS7_ILi192EEEEEELi192ENS_10bfloat16_tEfNS_4arch4Sm80ELb0ELb1ELb1ELb1ELb1ELb1ELb1ELb0EEENS1_21CollectiveEpilogueFwdINS6_IJS8_SA_S9_EEENS6_IJNS7_ILi1EEESI_SI_EEESC_SE_Li256ELb1ELb1ELb0ELb0EEENS1_19SingleTileSchedulerILb1ELb0ELb1ELi128EEEEEEEEEvNT_6ParamsE)
        .other          _ZN7cutlass13device_kernelIN5flash19enable_sm80_to_sm89INS1_16FlashAttnFwdSm80INS1_25CollectiveMainloopFwdSm80ILi8ELi1ELb0EN4cute5tupleIJNS5_1CILi128EEENS7_ILi64EEENS7_ILi192EEEEEELi192ENS_10bfloat16_tEfNS_4arch4Sm80ELb0ELb1ELb1ELb1ELb1ELb1ELb1ELb0EEENS1_21CollectiveEpilogueFwdINS6_IJS8_SA_S9_EEENS6_IJNS7_ILi1EEESI_SI_EEESC_SE_Li256ELb1ELb1ELb0ELb0EEENS1_19SingleTileSchedulerILb1ELb0ELb1ELi128EEEEEEEEEvNT_6ParamsE,@"STO_CUDA_ENTRY STV_DEFAULT"
_ZN7cutlass13device_kernelIN5flash19enable_sm80_to_sm89INS1_16FlashAttnFwdSm80INS1_25CollectiveMainloopFwdSm80ILi8ELi1ELb0EN4cute5tupleIJNS5_1CILi128EEENS7_ILi64EEENS7_ILi192EEEEEELi192ENS_10bfloat16_tEfNS_4arch4Sm80ELb0ELb1ELb1ELb1ELb1ELb1ELb1ELb0EEENS1_21CollectiveEpilogueFwdINS6_IJS8_SA_S9_EEENS6_IJNS7_ILi1EEESI_SI_EEESC_SE_Li256ELb1ELb1ELb0ELb0EEENS1_19SingleTileSchedulerILb1ELb0ELb1ELi128EEEEEEEEEvNT_6ParamsE:
[----:B------:R-:W-:Y:S01]  /*0000*/  LDC R1, c[0x0][0x28] ;  /* 0x00000a00ff017b82 */ /* 0x000fe20000000800 */
[----:B------:R-:W-:Y:S05]  /*0010*/  EXIT ;  /* 0x000000000000794d */ /* 0x000fea0003800000 */
.L_x_5:
        /* <DEDUP_REMOVED lines=14> */
.L_x_41:


//--------------------- .text._ZN7cutlass13device_kernelIN5flash19enable_sm80_to_sm89INS1_16FlashAttnFwdSm80INS1_25CollectiveMainloopFwdSm80ILi8ELi1ELb0EN4cute5tupleIJNS5_1CILi128EEENS7_ILi64EEENS7_ILi192EEEEEELi192ENS_10bfloat16_tEfNS_4arch4Sm80ELb1ELb0ELb1ELb0ELb1ELb0ELb1ELb0EEENS1_21CollectiveEpilogueFwdINS6_IJS8_SA_S9_EEENS6_IJNS7_ILi1EEESI_SI_EEESC_SE_Li256ELb0ELb1ELb0ELb0EEENS1_30DynamicPersistentTileSchedulerILi256ELi256ELb0ELb1ELb0EEEEEEEEEvNT_6ParamsE --------------------------
	.section	.text._ZN7cutlass13device_kernelIN5flash19enable_sm80_to_sm89INS1_16FlashAttnFwdSm80INS1_25CollectiveMainloopFwdSm80ILi8ELi1ELb0EN4cute5tupleIJNS5_1CILi128EEENS7_ILi64EEENS7_ILi192EEEEEELi192ENS_10bfloat16_tEfNS_4arch4Sm80ELb1ELb0ELb1ELb0ELb1ELb0ELb1ELb0EEENS1_21CollectiveEpilogueFwdINS6_IJS8_SA_S9_EEENS6_IJNS7_ILi1EEESI_SI_EEESC_SE_Li256ELb0ELb1ELb0ELb0EEENS1_30DynamicPersistentTileSchedulerILi256ELi256ELb0ELb1ELb0EEEEEEEEEvNT_6ParamsE,"ax",@progbits
	.align	128
.text._ZN7cutlass13device_kernelIN5flash19enable_sm80_to_sm89INS1_16FlashAttnFwdSm80INS1_25CollectiveMainloopFwdSm80ILi8ELi1ELb0EN4cute5tupleIJNS5_1CILi128EEENS7_ILi64EEENS7_ILi192EEEEEELi192ENS_10bfloat16_tEfNS_4arch4Sm80ELb1ELb0ELb1ELb0ELb1ELb0ELb1ELb0EEENS1_21CollectiveEpilogueFwdINS6_IJS8_SA_S9_EEENS6_IJNS7_ILi1EEESI_SI_EEESC_SE_Li256ELb0ELb1ELb0ELb0EEENS1_30DynamicPersistentTileSchedulerILi256ELi256ELb0ELb1ELb0EEEEEEEEEvNT_6ParamsE:
        .type           _ZN7cutlass13device_kernelIN5flash19enable_sm80_to_sm89INS1_16FlashAttnFwdSm80INS1_25CollectiveMainloopFwdSm80ILi8ELi1ELb0EN4cute5tupleIJNS5_1CILi128EEENS7_ILi64EEENS7_ILi192EEEEEELi192ENS_10bfloat16_tEfNS_4arch4Sm80ELb1ELb0ELb1ELb0ELb1ELb0ELb1ELb0EEENS1_21CollectiveEpilogueFwdINS6_IJS8_SA_S9_EEENS6_IJNS7_ILi1EEESI_SI_EEESC_SE_Li256ELb0ELb1ELb0ELb0EEENS1_30DynamicPersistentTileSchedulerILi256ELi256ELb0ELb1ELb0EEEEEEEEEvNT_6ParamsE,@function
        .size           _ZN7cutlass13device_kernelIN5flash19enable_sm80_to_sm89INS1_16FlashAttnFwdSm80INS1_25CollectiveMainloopFwdSm80ILi8ELi1ELb0EN4cute5tupleIJNS5_1CILi128EEENS7_ILi64EEENS7_ILi192EEEEEELi192ENS_10bfloat16_tEfNS_4arch4Sm80ELb1ELb0ELb1ELb0ELb1ELb0ELb1ELb0EEENS1_21CollectiveEpilogueFwdINS6_IJS8_SA_S9_EEENS6_IJNS7_ILi1EEESI_SI_EEESC_SE_Li256ELb0ELb1ELb0ELb0EEENS1_30DynamicPersistentTileSchedulerILi256ELi256ELb0ELb1ELb0EEEEEEEEEvNT_6ParamsE,(.L_x_42 - _ZN7cutlass13device_kernelIN5flash19enable_sm80_to_sm89INS1_16FlashAttnFwdSm80INS1_25CollectiveMainloopFwdSm80ILi8ELi1ELb0EN4cute5tupleIJNS5_1CILi128EEENS7_ILi64EEENS7_ILi192EEEEEELi192ENS_10bfloat16_tEfNS_4arch4Sm80ELb1ELb0ELb1ELb0ELb1ELb0ELb1ELb0EEENS1_21CollectiveEpilogueFwdINS6_IJS8_SA_S9_EEENS6_IJNS7_ILi1EEESI_SI_EEESC_SE_Li256ELb0ELb1ELb0ELb0EEENS1_30DynamicPersistentTileSchedulerILi256ELi256ELb0ELb1ELb0EEEEEEEEEvNT_6ParamsE)
        .other          _ZN7cutlass13device_kernelIN5flash19enable_sm80_to_sm89INS1_16FlashAttnFwdSm80INS1_25CollectiveMainloopFwdSm80ILi8ELi1ELb0EN4cute5tupleIJNS5_1CILi128EEENS7_ILi64EEENS7_ILi192EEEEEELi192ENS_10bfloat16_tEfNS_4arch4Sm80ELb1ELb0ELb1ELb0ELb1ELb0ELb1ELb0EEENS1_21CollectiveEpilogueFwdINS6_IJS8_SA_S9_EEENS6_IJNS7_ILi1EEESI_SI_EEESC_SE_Li256ELb0ELb1ELb0ELb0EEENS1_30DynamicPersistentTileSchedulerILi256ELi256ELb0ELb1ELb0EEEEEEEEEvNT_6ParamsE,@"STO_CUDA_ENTRY STV_DEFAULT"
_ZN7cutlass13device_kernelIN5flash19enable_sm80_to_sm89INS1_16FlashAttnFwdSm80INS1_25CollectiveMainloopFwdSm80ILi8ELi1ELb0EN4cute5tupleIJNS5_1CILi128EEENS7_ILi64EEENS7_ILi192EEEEEELi192ENS_10bfloat16_tEfNS_4arch4Sm80ELb1ELb0ELb1ELb0ELb1ELb0ELb1ELb0EEENS1_21CollectiveEpilogueFwdINS6_IJS8_SA_S9_EEENS6_IJNS7_ILi1EEESI_SI_EEESC_SE_Li256ELb0ELb1ELb0ELb0EEENS1_30DynamicPersistentTileSchedulerILi256ELi256ELb0ELb1ELb0EEEEEEEEEvNT_6ParamsE:
[----:B------:R-:W-:Y:S01]  /*0000*/  LDC R1, c[0x0][0x28] ;  /* 0x00000a00ff017b82 */ /* 0x000fe20000000800 */
[----:B------:R-:W-:Y:S05]  /*0010*/  EXIT ;  /* 0x000000000000794d */ /* 0x000fea0003800000 */
.L_x_6:
        /* <DEDUP_REMOVED lines=14> */
.L_x_42:


//--------------------- .text._ZN7cutlass13device_kernelIN5flash19enable_sm80_to_sm89INS1_16FlashAttnFwdSm80INS1_25CollectiveMainloopFwdSm80ILi8ELi1ELb0EN4cute5tupleIJNS5_1CILi128EEENS7_ILi64EEENS7_ILi192EEEEEELi192ENS_10bfloat16_tEfNS_4arch4Sm80ELb1ELb0ELb1ELb1ELb1ELb0ELb1ELb0EEENS1_21CollectiveEpilogueFwdINS6_IJS8_SA_S9_EEENS6_IJNS7_ILi1EEESI_SI_EEESC_SE_Li256ELb1ELb1ELb0ELb0EEENS1_19SingleTileSchedulerILb1ELb0ELb1ELi128EEEEEEEEEvNT_6ParamsE --------------------------
	.section	.text._ZN7cutlass13device_kernelIN5flash19enable_sm80_to_sm89INS1_16FlashAttnFwdSm80INS1_25CollectiveMainloopFwdSm80ILi8ELi1ELb0EN4cute5tupleIJNS5_1CILi128EEENS7_ILi64EEENS7_ILi192EEEEEELi192ENS_10bfloat16_tEfNS_4arch4Sm80ELb1ELb0ELb1ELb1ELb1ELb0ELb1ELb0EEENS1_21CollectiveEpilogueFwdINS6_IJS8_SA_S9_EEENS6_IJNS7_ILi1EEESI_SI_EEESC_SE_Li256ELb1ELb1ELb0ELb0EEENS1_19SingleTileSchedulerILb1ELb0ELb1ELi128EEEEEEEEEvNT_6ParamsE,"ax",@progbits
	.align	128
.text._ZN7cutlass13device_kernelIN5flash19enable_sm80_to_sm89INS1_16FlashAttnFwdSm80INS1_25CollectiveMainloopFwdSm80ILi8ELi1ELb0EN4cute5tupleIJNS5_1CILi128EEENS7_ILi64EEENS7_ILi192EEEEEELi192ENS_10bfloat16_tEfNS_4arch4Sm80ELb1ELb0ELb1ELb1ELb1ELb0ELb1ELb0EEENS1_21CollectiveEpilogueFwdINS6_IJS8_SA_S9_EEENS6_IJNS7_ILi1EEESI_SI_EEESC_SE_Li256ELb1ELb1ELb0ELb0EEENS1_19SingleTileSchedulerILb1ELb0ELb1ELi128EEEEEEEEEvNT_6ParamsE:
        .type           _ZN7cutlass13device_kernelIN5flash19enable_sm80_to_sm89INS1_16FlashAttnFwdSm80INS1_25CollectiveMainloopFwdSm80ILi8ELi1ELb0EN4cute5tupleIJNS5_1CILi128EEENS7_ILi64EEENS7_ILi192EEEEEELi192ENS_10bfloat16_tEfNS_4arch4Sm80ELb1ELb0ELb1ELb1ELb1ELb0ELb1ELb0EEENS1_21CollectiveEpilogueFwdINS6_IJS8_SA_S9_EEENS6_IJNS7_ILi1EEESI_SI_EEESC_SE_Li256ELb1ELb1ELb0ELb0EEENS1_19SingleTileSchedulerILb1ELb0ELb1ELi128EEEEEEEEEvNT_6ParamsE,@function
        .size           _ZN7cutlass13device_kernelIN5flash19enable_sm80_to_sm89INS1_16FlashAttnFwdSm80INS1_25CollectiveMainloopFwdSm80ILi8ELi1ELb0EN4cute5tupleIJNS5_1CILi128EEENS7_ILi64EEENS7_ILi192EEEEEELi192ENS_10bfloat16_tEfNS_4arch4Sm80ELb1ELb0ELb1ELb1ELb1ELb0ELb1ELb0EEENS1_21CollectiveEpilogueFwdINS6_IJS8_SA_S9_EEENS6_IJNS7_ILi1EEESI_SI_EEESC_SE_Li256ELb1ELb1ELb0ELb0EEENS1_19SingleTileSchedulerILb1ELb0ELb1ELi128EEEEEEEEEvNT_6ParamsE,(.L_x_43 - _ZN7cutlass13device_kernelIN5flash19enable_sm80_to_sm89INS1_16FlashAttnFwdSm80INS1_25CollectiveMainloopFwdSm80ILi8ELi1ELb0EN4cute5tupleIJNS5_1CILi128EEENS7_ILi64EEENS7_ILi192EEEEEELi192ENS_10bfloat16_tEfNS_4arch4Sm80ELb1ELb0ELb1ELb1ELb1ELb0ELb1ELb0EEENS1_21CollectiveEpilogueFwdINS6_IJS8_SA_S9_EEENS6_IJNS7_ILi1EEESI_SI_EEESC_SE_Li256ELb1ELb1ELb0ELb0EEENS1_19SingleTileSchedulerILb1ELb0ELb1ELi128EEEEEEEEEvNT_6ParamsE)
        .other          _ZN7cutlass13device_kernelIN5flash19enable_sm80_to_sm89INS1_16FlashAttnFwdSm80INS1_25CollectiveMainloopFwdSm80ILi8ELi1ELb0EN4cute5tupleIJNS5_1CILi128EEENS7_ILi64EEENS7_ILi192EEEEEELi192ENS_10bfloat16_tEfNS_4arch4Sm80ELb1ELb0ELb1ELb1ELb1ELb0ELb1ELb0EEENS1_21CollectiveEpilogueFwdINS6_IJS8_SA_S9_EEENS6_IJNS7_ILi1EEESI_SI_EEESC_SE_Li256ELb1ELb1ELb0ELb0EEENS1_19SingleTileSchedulerILb1ELb0ELb1ELi128EEEEEEEEEvNT_6ParamsE,@"STO_CUDA_ENTRY STV_DEFAULT"
_ZN7cutlass13device_kernelIN5flash19enable_sm80_to_sm89INS1_16FlashAttnFwdSm80INS1_25CollectiveMainloopFwdSm80ILi8ELi1ELb0EN4cute5tupleIJNS5_1CILi128EEENS7_ILi64EEENS7_ILi192EEEEEELi192ENS_10bfloat16_tEfNS_4arch4Sm80ELb1ELb0ELb1ELb1ELb1ELb0ELb1ELb0EEENS1_21CollectiveEpilogueFwdINS6_IJS8_SA_S9_EEENS6_IJNS7_ILi1EEESI_SI_EEESC_SE_Li256ELb1ELb1ELb0ELb0EEENS1_19SingleTileSchedulerILb1ELb0ELb1ELi128EEEEEEEEEvNT_6ParamsE:
[----:B------:R-:W-:Y:S01]  /*0000*/  LDC R1, c[0x0][0x28] ;  /* 0x00000a00ff017b82 */ /* 0x000fe20000000800 */
[----:B------:R-:W-:Y:S05]  /*0010*/  EXIT ;  /* 0x000000000000794d */ /* 0x000fea0003800000 */
.L_x_7:
        /* <DEDUP_REMOVED lines=14> */
.L_x_43:


//--------------------- .text._ZN7cutlass13device_kernelIN5flash19enable_sm80_to_sm89INS1_16FlashAttnFwdSm80INS1_25CollectiveMainloopFwdSm80ILi8ELi1ELb0EN4cute5tupleIJNS5_1CILi128EEENS7_ILi64EEENS7_ILi192EEEEEELi192ENS_10bfloat16_tEfNS_4arch4Sm80ELb1ELb0ELb1ELb1ELb1ELb1ELb1ELb0EEENS1_21CollectiveEpilogueFwdINS6_IJS8_SA_S9_EEENS6_IJNS7_ILi1EEESI_SI_EEESC_SE_Li256ELb1ELb1ELb0ELb0EEENS1_19SingleTileSchedulerILb1ELb0ELb1ELi128EEEEEEEEEvNT_6ParamsE --------------------------
	.section	.text._ZN7cutlass13device_kernelIN5flash19enable_sm80_to_sm89INS1_16FlashAttnFwdSm80INS1_25CollectiveMainloopFwdSm80ILi8ELi1ELb0EN4cute5tupleIJNS5_1CILi128EEENS7_ILi64EEENS7_ILi192EEEEEELi192ENS_10bfloat16_tEfNS_4arch4Sm80ELb1ELb0ELb1ELb1ELb1ELb1ELb1ELb0EEENS1_21CollectiveEpilogueFwdINS6_IJS8_SA_S9_EEENS6_IJNS7_ILi1EEESI_SI_EEESC_SE_Li256ELb1ELb1ELb0ELb0EEENS1_19SingleTileSchedulerILb1ELb0ELb1ELi128EEEEEEEEEvNT_6ParamsE,"ax",@progbits
	.align	128
.text._ZN7cutlass13device_kernelIN5flash19enable_sm80_to_sm89INS1_16FlashAttnFwdSm80INS1_25CollectiveMainloopFwdSm80ILi8ELi1ELb0EN4cute5tupleIJNS5_1CILi128EEENS7_ILi64EEENS7_ILi192EEEEEELi192ENS_10bfloat16_tEfNS_4arch4Sm80ELb1ELb0ELb1ELb1ELb1ELb1ELb1ELb0EEENS1_21CollectiveEpilogueFwdINS6_IJS8_SA_S9_EEENS6_IJNS7_ILi1EEESI_SI_EEESC_SE_Li256ELb1ELb1ELb0ELb0EEENS1_19SingleTileSchedulerILb1ELb0ELb1ELi128EEEEEEEEEvNT_6ParamsE:
        .type           _ZN7cutlass13device_kernelIN5flash19enable_sm80_to_sm89INS1_16FlashAttnFwdSm80INS1_25CollectiveMainloopFwdSm80ILi8ELi1ELb0EN4cute5tupleIJNS5_1CILi128EEENS7_ILi64EEENS7_ILi192EEEEEELi192ENS_10bfloat16_tEfNS_4arch4Sm80ELb1ELb0ELb1ELb1ELb1ELb1ELb1ELb0EEENS1_21CollectiveEpilogueFwdINS6_IJS8_SA_S9_EEENS6_IJNS7_ILi1EEESI_SI_EEESC_SE_Li256ELb1ELb1ELb0ELb0EEENS1_19SingleTileSchedulerILb1ELb0ELb1ELi128EEEEEEEEEvNT_6ParamsE,@function
        .size           _ZN7cutlass13device_kernelIN5flash19enable_sm80_to_sm89INS1_16FlashAttnFwdSm80INS1_25CollectiveMainloopFwdSm80ILi8ELi1ELb0EN4cute5tupleIJNS5_1CILi128EEENS7_ILi64EEENS7_ILi192EEEEEELi192ENS_10bfloat16_tEfNS_4arch4Sm80ELb1ELb0ELb1ELb1ELb1ELb1ELb1ELb0EEENS1_21CollectiveEpilogueFwdINS6_IJS8_SA_S9_EEENS6_IJNS7_ILi1EEESI_SI_EEESC_SE_Li256ELb1ELb1ELb0ELb0EEENS1_19SingleTileSchedulerILb1ELb0ELb1ELi128EEEEEEEEEvNT_6ParamsE,(.L_x_44 - _ZN7cutlass13device_kernelIN5flash19enable_sm80_to_sm89INS1_16FlashAttnFwdSm80INS1_25CollectiveMainloopFwdSm80ILi8ELi1ELb0EN4cute5tupleIJNS5_1CILi128EEENS7_ILi64EEENS7_ILi192EEEEEELi192ENS_10bfloat16_tEfNS_4arch4Sm80ELb1ELb0ELb1ELb1ELb1ELb1ELb1ELb0EEENS1_21CollectiveEpilogueFwdINS6_IJS8_SA_S9_EEENS6_IJNS7_ILi1EEESI_SI_EEESC_SE_Li256ELb1ELb1ELb0ELb0EEENS1_19SingleTileSchedulerILb1ELb0ELb1ELi128EEEEEEEEEvNT_6ParamsE)
        .other          _ZN7cutlass13device_kernelIN5flash19enable_sm80_to_sm89INS1_16FlashAttnFwdSm80INS1_25CollectiveMainloopFwdSm80ILi8ELi1ELb0EN4cute5tupleIJNS5_1CILi128EEENS7_ILi64EEENS7_ILi192EEEEEELi192ENS_10bfloat16_tEfNS_4arch4Sm80ELb1ELb0ELb1ELb1ELb1ELb1ELb1ELb0EEENS1_21CollectiveEpilogueFwdINS6_IJS8_SA_S9_EEENS6_IJNS7_ILi1EEESI_SI_EEESC_SE_Li256ELb1ELb1ELb0ELb0EEENS1_19SingleTileSchedulerILb1ELb0ELb1ELi128EEEEEEEEEvNT_6ParamsE,@"STO_CUDA_ENTRY STV_DEFAULT"
_ZN7cutlass13device_kernelIN5flash19enable_sm80_to_sm89INS1_16FlashAttnFwdSm80INS1_25CollectiveMainloopFwdSm80ILi8ELi1ELb0EN4cute5tupleIJNS5_1CILi128EEENS7_ILi64EEENS7_ILi192EEEEEELi192ENS_10bfloat16_tEfNS_4arch4Sm80ELb1ELb0ELb1ELb1ELb1ELb1ELb1ELb0EEENS1_21CollectiveEpilogueFwdINS6_IJS8_SA_S9_EEENS6_IJNS7_ILi1EEESI_SI_EEESC_SE_Li256ELb1ELb1ELb0ELb0EEENS1_19SingleTileSchedulerILb1ELb0ELb1ELi128EEEEEEEEEvNT_6ParamsE:
[----:B------:R-:W-:Y:S01]  /*0000*/  LDC R1, c[0x0][0x28] ;  /* 0x00000a00ff017b82 */ /* 0x000fe20000000800 */
[----:B------:R-:W-:Y:S05]  /*0010*/  EXIT ;  /* 0x000000000000794d */ /* 0x000fea0003800000 */
.L_x_8:
        /* <DEDUP_REMOVED lines=14> */
.L_x_44:


//--------------------- .text._ZN7cutlass13device_kernelIN5flash19enable_sm80_to_sm89INS1_16FlashAttnFwdSm80INS1_25CollectiveMainloopFwdSm80ILi8ELi2ELb0EN4cute5tupleIJNS5_1CILi128EEENS7_ILi64EEENS7_ILi192EEEEEELi192ENS_10bfloat16_tEfNS_4arch4Sm80ELb0ELb0ELb1ELb0ELb1ELb0ELb1ELb0EEENS1_21CollectiveEpilogueFwdINS6_IJS8_SA_S9_EEENS6_IJNS7_ILi1EEESI_SI_EEESC_SE_Li256ELb0ELb1ELb0ELb0EEENS1_19SingleTileSchedulerILb0ELb0ELb1ELi128EEEEEEEEEvNT_6ParamsE --------------------------
	.section	.text._ZN7cutlass13device_kernelIN5flash19enable_sm80_to_sm89INS1_16FlashAttnFwdSm80INS1_25CollectiveMainloopFwdSm80ILi8ELi2ELb0EN4cute5tupleIJNS5_1CILi128EEENS7_ILi64EEENS7_ILi192EEEEEELi192ENS_10bfloat16_tEfNS_4arch4Sm80ELb0ELb0ELb1ELb0ELb1ELb0ELb1ELb0EEENS1_21CollectiveEpilogueFwdINS6_IJS8_SA_S9_EEENS6_IJNS7_ILi1EEESI_SI_EEESC_SE_Li256ELb0ELb1ELb0ELb0EEENS1_19SingleTileSchedulerILb0ELb0ELb1ELi128EEEEEEEEEvNT_6ParamsE,"ax",@progbits
	.align	128
.text._ZN7cutlass13device_kernelIN5flash19enable_sm80_to_sm89INS1_16FlashAttnFwdSm80INS1_25CollectiveMainloopFwdSm80ILi8ELi2ELb0EN4cute5tupleIJNS5_1CILi128EEENS7_ILi64EEENS7_ILi192EEEEEELi192ENS_10bfloat16_tEfNS_4arch4Sm80ELb0ELb0ELb1ELb0ELb1ELb0ELb1ELb0EEENS1_21CollectiveEpilogueFwdINS6_IJS8_SA_S9_EEENS6_IJNS7_ILi1EEESI_SI_EEESC_SE_Li256ELb0ELb1ELb0ELb0EEENS1_19SingleTileSchedulerILb0ELb0ELb1ELi128EEEEEEEEEvNT_6ParamsE:
        .type           _ZN7cutlass13device_kernelIN5flash19enable_sm80_to_sm89INS1_16FlashAttnFwdSm80INS1_25CollectiveMainloopFwdSm80ILi8ELi2ELb0EN4cute5tupleIJNS5_1CILi128EEENS7_ILi64EEENS7_ILi192EEEEEELi192ENS_10bfloat16_tEfNS_4arch4Sm80ELb0ELb0ELb1ELb0ELb1ELb0ELb1ELb0EEENS1_21CollectiveEpilogueFwdINS6_IJS8_SA_S9_EEENS6_IJNS7_ILi1EEESI_SI_EEESC_SE_Li256ELb0ELb1ELb0ELb0EEENS1_19SingleTileSchedulerILb0ELb0ELb1ELi128EEEEEEEEEvNT_6ParamsE,@function
        .size           _ZN7cutlass13device_kernelIN5flash19enable_sm80_to_sm89INS1_16FlashAttnFwdSm80INS1_25CollectiveMainloopFwdSm80ILi8ELi2ELb0EN4cute5tupleIJNS5_1CILi128EEENS7_ILi64EEENS7_ILi192EEEEEELi192ENS_10bfloat16_tEfNS_4arch4Sm80ELb0ELb0ELb1ELb0ELb1ELb0ELb1ELb0EEENS1_21CollectiveEpilogueFwdINS6_IJS8_SA_S9_EEENS6_IJNS7_ILi1EEESI_SI_EEESC_SE_Li256ELb0ELb1ELb0ELb0EEENS1_19SingleTileSchedulerILb0ELb0ELb1ELi128EEEEEEEEEvNT_6ParamsE,(.L_x_45 - _ZN7cutlass13device_kernelIN5flash19enable_sm80_to_sm89INS1_16FlashAttnFwdSm80INS1_25CollectiveMainloopFwdSm80ILi8ELi2ELb0EN4cute5tupleIJNS5_1CILi128EEENS7_ILi64EEENS7_ILi192EEEEEELi192ENS_10bfloat16_tEfNS_4arch4Sm80ELb0ELb0ELb1ELb0ELb1ELb0ELb1ELb0EEENS1_21CollectiveEpilogueFwdINS6_IJS8_SA_S9_EEENS6_IJNS7_ILi1EEESI_SI_EEESC_SE_Li256ELb0ELb1ELb0ELb0EEENS1_19SingleTileSchedulerILb0ELb0ELb1ELi128EEEEEEEEEvNT_6ParamsE)
        .other          _ZN7cutlass13device_kernelIN5flash19enable_sm80_to_sm89INS1_16FlashAttnFwdSm80INS1_25CollectiveMainloopFwdSm80ILi8ELi2ELb0EN4cute5tupleIJNS5_1CILi128EEENS7_ILi64EEENS7_ILi192EEEEEELi192ENS_10bfloat16_tEfNS_4arch4Sm80ELb0ELb0ELb1ELb0ELb1ELb0ELb1ELb0EEENS1_21CollectiveEpilogueFwdINS6_IJS8_SA_S9_EEENS6_IJNS7_ILi1EEESI_SI_EEESC_SE_Li256ELb0ELb1ELb0ELb0EEENS1_19SingleTileSchedulerILb0ELb0ELb1ELi128EEEEEEEEEvNT_6ParamsE,@"STO_CUDA_ENTRY STV_DEFAULT"
_ZN7cutlass13device_kernelIN5flash19enable_sm80_to_sm89INS1_16FlashAttnFwdSm80INS1_25CollectiveMainloopFwdSm80ILi8ELi2ELb0EN4cute5tupleIJNS5_1CILi128EEENS7_ILi64EEENS7_ILi192EEEEEELi192ENS_10bfloat16_tEfNS_4arch4Sm80ELb0ELb0ELb1ELb0ELb1ELb0ELb1ELb0EEENS1_21CollectiveEpilogueFwdINS6_IJS8_SA_S9_EEENS6_IJNS7_ILi1EEESI_SI_EEESC_SE_Li256ELb0ELb1ELb0ELb0EEENS1_19SingleTileSchedulerILb0ELb0ELb1ELi128EEEEEEEEEvNT_6ParamsE:
[----:B------:R-:W-:Y:S01]  /*0000*/  LDC R1, c[0x0][0x28] ;  /* 0x00000a00ff017b82 */ /* 0x000fe20000000800 */
[----:B------:R-:W-:Y:S05]  /*0010*/  EXIT ;  /* 0x000000000000794d */ /* 0x000fea0003800000 */
.L_x_9:
        /* <DEDUP_REMOVED lines=14> */
.L_x_45:


//--------------------- .text._ZN7cutlass13device_kernelIN5flash19enable_sm80_to_sm89INS1_16FlashAttnFwdSm80INS1_25CollectiveMainloopFwdSm80ILi8ELi2ELb0EN4cute5tupleIJNS5_1CILi128EEENS7_ILi64EEENS7_ILi192EEEEEELi192ENS_10bfloat16_tEfNS_4arch4Sm80ELb0ELb0ELb1ELb1ELb1ELb0ELb1ELb0EEENS1_21CollectiveEpilogueFwdINS6_IJS8_SA_S9_EEENS6_IJNS7_ILi1EEESI_SI_EEESC_SE_Li256ELb1ELb1ELb0ELb0EEENS1_19SingleTileSchedulerILb1ELb0ELb1ELi128EEEEEEEEEvNT_6ParamsE --------------------------
	.section	.text._ZN7cutlass13device_kernelIN5flash19enable_sm80_to_sm89INS1_16FlashAttnFwdSm80INS1_25CollectiveMainloopFwdSm80ILi8ELi2ELb0EN4cute5tupleIJNS5_1CILi128EEENS7_ILi64EEENS7_ILi192EEEEEELi192ENS_10bfloat16_tEfNS_4arch4Sm80ELb0ELb0ELb1ELb1ELb1ELb0ELb1ELb0EEENS1_21CollectiveEpilogueFwdINS6_IJS8_SA_S9_EEENS6_IJNS7_ILi1EEESI_SI_EEESC_SE_Li256ELb1ELb1ELb0ELb0EEENS1_19SingleTileSchedulerILb1ELb0ELb1ELi128EEEEEEEEEvNT_6ParamsE,"ax",@progbits
	.align	128
.text._ZN7cutlass13device_kernelIN5flash19enable_sm80_to_sm89INS1_16FlashAttnFwdSm80INS1_25CollectiveMainloopFwdSm80ILi8ELi2ELb0EN4cute5tupleIJNS5_1CILi128EEENS7_ILi64EEENS7_ILi192EEEEEELi192ENS_10bfloat16_tEfNS_4arch4Sm80ELb0ELb0ELb1ELb1ELb1ELb0ELb1ELb0EEENS1_21CollectiveEpilogueFwdINS6_IJS8_SA_S9_EEENS6_IJNS7_ILi1EEESI_SI_EEESC_SE_Li256ELb1ELb1ELb0ELb0EEENS1_19SingleTileSchedulerILb1ELb0ELb1ELi128EEEEEEEEEvNT_6ParamsE:
        .type           _ZN7cutlass13device_kernelIN5flash19enable_sm80_to_sm89INS1_16FlashAttnFwdSm80INS1_25CollectiveMainloopFwdSm80ILi8ELi2ELb0EN4cute5tupleIJNS5_1CILi128EEENS7_ILi64EEENS7_ILi192EEEEEELi192ENS_10bfloat16_tEfNS_4arch4Sm80ELb0ELb0ELb1ELb1ELb1ELb0ELb1ELb0EEENS1_21CollectiveEpilogueFwdINS6_IJS8_SA_S9_EEENS6_IJNS7_ILi1EEESI_SI_EEESC_SE_Li256ELb1ELb1ELb0ELb0EEENS1_19SingleTileSchedulerILb1ELb0ELb1ELi128EEEEEEEEEvNT_6ParamsE,@function
        .size           _ZN7cutlass13device_kernelIN5flash19enable_sm80_to_sm89INS1_16FlashAttnFwdSm80INS1_25CollectiveMainloopFwdSm80ILi8ELi2ELb0EN4cute5tupleIJNS5_1CILi128EEENS7_ILi64EEENS7_ILi192EEEEEELi192ENS_10bfloat16_tEfNS_4arch4Sm80ELb0ELb0ELb1ELb1ELb1ELb0ELb1ELb0EEENS1_21CollectiveEpilogueFwdINS6_IJS8_SA_S9_EEENS6_IJNS7_ILi1EEESI_SI_EEESC_SE_Li256ELb1ELb1ELb0ELb0EEENS1_19SingleTileSchedulerILb1ELb0ELb1ELi128EEEEEEEEEvNT_6ParamsE,(.L_x_46 - _ZN7cutlass13device_kernelIN5flash19enable_sm80_to_sm89INS1_16FlashAttnFwdSm80INS1_25CollectiveMainloopFwdSm80ILi8ELi2ELb0EN4cute5tupleIJNS5_1CILi128EEENS7_ILi64EEENS7_ILi192EEEEEELi192ENS_10bfloat16_tEfNS_4arch4Sm80ELb0ELb0ELb1ELb1ELb1ELb0ELb1ELb0EEENS1_21CollectiveEpilogueFwdINS6_IJS8_SA_S9_EEENS6_IJNS7_ILi1EEESI_SI_EEESC_SE_Li256ELb1ELb1ELb0ELb0EEENS1_19SingleTileSchedulerILb1ELb0ELb1ELi128EEEEEEEEEvNT_6ParamsE)
        .other          _ZN7cutlass13device_kernelIN5flash19enable_sm80_to_sm89INS1_16FlashAttnFwdSm80INS1_25CollectiveMainloopFwdSm80ILi8ELi2ELb0EN4cute5tupleIJNS5_1CILi128EEENS7_ILi64EEENS7_ILi192EEEEEELi192ENS_10bfloat16_tEfNS_4arch4Sm80ELb0ELb0ELb1ELb1ELb1ELb0ELb1ELb0EEENS1_21CollectiveEpilogueFwdINS6_IJS8_SA_S9_EEENS6_IJNS7_ILi1EEESI_SI_EEESC_SE_Li256ELb1ELb1ELb0ELb0EEENS1_19SingleTileSchedulerILb1ELb0ELb1ELi128EEEEEEEEEvNT_6ParamsE,@"STO_CUDA_ENTRY STV_DEFAULT"
_ZN7cutlass13device_kernelIN5flash19enable_sm80_to_sm89INS1_16FlashAttnFwdSm80INS1_25CollectiveMainloopFwdSm80ILi8ELi2ELb0EN4cute5tupleIJNS5_1CILi128EEENS7_ILi64EEENS7_ILi192EEEEEELi192ENS_10bfloat16_tEfNS_4arch4Sm80ELb0ELb0ELb1ELb1ELb1ELb0ELb1ELb0EEENS1_21CollectiveEpilogueFwdINS6_IJS8_SA_S9_EEENS6_IJNS7_ILi1EEESI_SI_EEESC_SE_Li256ELb1ELb1ELb0ELb0EEENS1_19SingleTileSchedulerILb1ELb0ELb1ELi128EEEEEEEEEvNT_6ParamsE:
[----:B------:R-:W-:Y:S01]  /*0000*/  LDC R1, c[0x0][0x28] ;  /* 0x00000a00ff017b82 */ /* 0x000fe20000000800 */
[----:B------:R-:W-:Y:S05]  /*0010*/  EXIT ;  /* 0x000000000000794d */ /* 0x000fea0003800000 */
.L_x_10:
        /* <DEDUP_REMOVED lines=14> */
.L_x_46:


//--------------------- .text._ZN7cutlass13device_kernelIN5flash19enable_sm80_to_sm89INS1_16FlashAttnFwdSm80INS1_25CollectiveMainloopFwdSm80ILi8ELi2ELb0EN4cute5tupleIJNS5_1CILi128EEENS7_ILi64EEENS7_ILi192EEEEEELi192ENS_10bfloat16_tEfNS_4arch4Sm80ELb0ELb0ELb1ELb1ELb1ELb1ELb1ELb0EEENS1_21CollectiveEpilogueFwdINS6_IJS8_SA_S9_EEENS6_IJNS7_ILi1EEESI_SI_EEESC_SE_Li256ELb1ELb1ELb0ELb0EEENS1_19SingleTileSchedulerILb1ELb0ELb1ELi128EEEEEEEEEvNT_6ParamsE --------------------------
	.section	.text._ZN7cutlass13device_kernelIN5flash19enable_sm80_to_sm89INS1_16FlashAttnFwdSm80INS1_25CollectiveMainloopFwdSm80ILi8ELi2ELb0EN4cute5tupleIJNS5_1CILi128EEENS7_ILi64EEENS7_ILi192EEEEEELi192ENS_10bfloat16_tEfNS_4arch4Sm80ELb0ELb0ELb1ELb1ELb1ELb1ELb1ELb0EEENS1_21CollectiveEpilogueFwdINS6_IJS8_SA_S9_EEENS6_IJNS7_ILi1EEESI_SI_EEESC_SE_Li256ELb1ELb1ELb0ELb0EEENS1_19SingleTileSchedulerILb1ELb0ELb1ELi128EEEEEEEEEvNT_6ParamsE,"ax",@progbits
	.align	128
.text._ZN7cutlass13device_kernelIN5flash19enable_sm80_to_sm89INS1_16FlashAttnFwdSm80INS1_25CollectiveMainloopFwdSm80ILi8ELi2ELb0EN4cute5tupleIJNS5_1CILi128EEENS7_ILi64EEENS7_ILi192EEEEEELi192ENS_10bfloat16_tEfNS_4arch4Sm80ELb0ELb0ELb1ELb1ELb1ELb1ELb1ELb0EEENS1_21CollectiveEpilogueFwdINS6_IJS8_SA_S9_EEENS6_IJNS7_ILi1EEESI_SI_EEESC_SE_Li256ELb1ELb1ELb0ELb0EEENS1_19SingleTileSchedulerILb1ELb0ELb1ELi128EEEEEEEEEvNT_6ParamsE:
        .type           _ZN7cutlass13device_kernelIN5flash19enable_sm80_to_sm89INS1_16FlashAttnFwdSm80INS1_25CollectiveMainloopFwdSm80ILi8ELi2ELb0EN4cute5tupleIJNS5_1CILi128EEENS7_ILi64EEENS7_ILi192EEEEEELi192ENS_10bfloat16_tEfNS_4arch4Sm80ELb0ELb0ELb1ELb1ELb1ELb1ELb1ELb0EEENS1_21CollectiveEpilogueFwdINS6_IJS8_SA_S9_EEENS6_IJNS7_ILi1EEESI_SI_EEESC_SE_Li256ELb1ELb1ELb0ELb0EEENS1_19SingleTileSchedulerILb1ELb0ELb1ELi128EEEEEEEEEvNT_6ParamsE,@function
        .size           _ZN7cutlass13device_kernelIN5flash19enable_sm80_to_sm89INS1_16FlashAttnFwdSm80INS1_25CollectiveMainloopFwdSm80ILi8ELi2ELb0EN4cute5tupleIJNS5_1CILi128EEENS7_ILi64EEENS7_ILi192EEEEEELi192ENS_10bfloat16_tEfNS_4arch4Sm80ELb0ELb0ELb1ELb1ELb1ELb1ELb1ELb0EEENS1_21CollectiveEpilogueFwdINS6_IJS8_SA_S9_EEENS6_IJNS7_ILi1EEESI_SI_EEESC_SE_Li256ELb1ELb1ELb0ELb0EEENS1_19SingleTileSchedulerILb1ELb0ELb1ELi128EEEEEEEEEvNT_6ParamsE,(.L_x_47 - _ZN7cutlass13device_kernelIN5flash19enable_sm80_to_sm89INS1_16FlashAttnFwdSm80INS1_25CollectiveMainloopFwdSm80ILi8ELi2ELb0EN4cute5tupleIJNS5_1CILi128EEENS7_ILi64EEENS7_ILi192EEEEEELi192ENS_10bfloat16_tEfNS_4arch4Sm80ELb0ELb0ELb1ELb1ELb1ELb1ELb1ELb0EEENS1_21CollectiveEpilogueFwdINS6_IJS8_SA_S9_EEENS6_IJNS7_ILi1EEESI_SI_EEESC_SE_Li256ELb1ELb1ELb0ELb0EEENS1_19SingleTileSchedulerILb1ELb0ELb1ELi128EEEEEEEEEvNT_6ParamsE)
        .other          _ZN7cutlass13device_kernelIN5flash19enable_sm80_to_sm89INS1_16FlashAttnFwdSm80INS1_25CollectiveMainloopFwdSm80ILi8ELi2ELb0EN4cute5tupleIJNS5_1CILi128EEENS7_ILi64EEENS7_ILi192EEEEEELi192ENS_10bfloat16_tEfNS_4arch4Sm80ELb0ELb0ELb1ELb1ELb1ELb1ELb1ELb0EEENS1_21CollectiveEpilogueFwdINS6_IJS8_SA_S9_EEENS6_IJNS7_ILi1EEESI_SI_EEESC_SE_Li256ELb1ELb1ELb0ELb0EEENS1_19SingleTileSchedulerILb1ELb0ELb1ELi128EEEEEEEEEvNT_6ParamsE,@"STO_CUDA_ENTRY STV_DEFAULT"
_ZN7cutlass13device_kernelIN5flash19enable_sm80_to_sm89INS1_16FlashAttnFwdSm80INS1_25CollectiveMainloopFwdSm80ILi8ELi2ELb0EN4cute5tupleIJNS5_1CILi128EEENS7_ILi64EEENS7_ILi192EEEEEELi192ENS_10bfloat16_tEfNS_4arch4Sm80ELb0ELb0ELb1ELb1ELb1ELb1ELb1ELb0EEENS1_21CollectiveEpilogueFwdINS6_IJS8_SA_S9_EEENS6_IJNS7_ILi1EEESI_SI_EEESC_SE_Li256ELb1ELb1ELb0ELb0EEENS1_19SingleTileSchedulerILb1ELb0ELb1ELi128EEEEEEEEEvNT_6ParamsE:
[----:B------:R-:W-:Y:S01]  /*0000*/  LDC R1, c[0x0][0x28] ;  /* 0x00000a00ff017b82 */ /* 0x000fe20000000800 */
[----:B------:R-:W-:Y:S05]  /*0010*/  EXIT ;  /* 0x000000000000794d */ /* 0x000fea0003800000 */
.L_x_11:
        /* <DEDUP_REMOVED lines=14> */
.L_x_47:


//--------------------- .text._ZN7cutlass13device_kernelIN5flash19enable_sm80_to_sm89INS1_16FlashAttnFwdSm80INS1_25CollectiveMainloopFwdSm80ILi8ELi2ELb0EN4cute5tupleIJNS5_1CILi128EEENS7_ILi64EEENS7_ILi192EEEEEELi192ENS_10bfloat16_tEfNS_4arch4Sm80ELb0ELb1ELb1ELb0ELb1ELb0ELb1ELb0EEENS1_21CollectiveEpilogueFwdINS6_IJS8_SA_S9_EEENS6_IJNS7_ILi1EEESI_SI_EEESC_SE_Li256ELb0ELb1ELb0ELb0EEENS1_19SingleTileSchedulerILb0ELb0ELb1ELi128EEEEEEEEEvNT_6ParamsE --------------------------
	.section	.text._ZN7cutlass13device_kernelIN5flash19enable_sm80_to_sm89INS1_16FlashAttnFwdSm80INS1_25CollectiveMainloopFwdSm80ILi8ELi2ELb0EN4cute5tupleIJNS5_1CILi128EEENS7_ILi64EEENS7_ILi192EEEEEELi192ENS_10bfloat16_tEfNS_4arch4Sm80ELb0ELb1ELb1ELb0ELb1ELb0ELb1ELb0EEENS1_21CollectiveEpilogueFwdINS6_IJS8_SA_S9_EEENS6_IJNS7_ILi1EEESI_SI_EEESC_SE_Li256ELb0ELb1ELb0ELb0EEENS1_19SingleTileSchedulerILb0ELb0ELb1ELi128EEEEEEEEEvNT_6ParamsE,"ax",@progbits
	.align	128
.text._ZN7cutlass13device_kernelIN5flash19enable_sm80_to_sm89INS1_16FlashAttnFwdSm80INS1_25CollectiveMainloopFwdSm80ILi8ELi2ELb0EN4cute5tupleIJNS5_1CILi128EEENS7_ILi64EEENS7_ILi192EEEEEELi192ENS_10bfloat16_tEfNS_4arch4Sm80ELb0ELb1ELb1ELb0ELb1ELb0ELb1ELb0EEENS1_21CollectiveEpilogueFwdINS6_IJS8_SA_S9_EEENS6_IJNS7_ILi1EEESI_SI_EEESC_SE_Li256ELb0ELb1ELb0ELb0EEENS1_19SingleTileSchedulerILb0ELb0ELb1ELi128EEEEEEEEEvNT_6ParamsE:
        .type           _ZN7cutlass13device_kernelIN5flash19enable_sm80_to_sm89INS1_16FlashAttnFwdSm80INS1_25CollectiveMainloopFwdSm80ILi8ELi2ELb0EN4cute5tupleIJNS5_1CILi128EEENS7_ILi64EEENS7_ILi192EEEEEELi192ENS_10bfloat16_tEfNS_4arch4Sm80ELb0ELb1ELb1ELb0ELb1ELb0ELb1ELb0EEENS1_21CollectiveEpilogueFwdINS6_IJS8_SA_S9_EEENS6_IJNS7_ILi1EEESI_SI_EEESC_SE_Li256ELb0ELb1ELb0ELb0EEENS1_19SingleTileSchedulerILb0ELb0ELb1ELi128EEEEEEEEEvNT_6ParamsE,@function
        .size           _ZN7cutlass13device_kernelIN5flash19enable_sm80_to_sm89INS1_16FlashAttnFwdSm80INS1_25CollectiveMainloopFwdSm80ILi8ELi2ELb0EN4cute5tupleIJNS5_1CILi128EEENS7_ILi64EEENS7_ILi192EEEEEELi192ENS_10bfloat16_tEfNS_4arch4Sm80ELb0ELb1ELb1ELb0ELb1ELb0ELb1ELb0EEENS1_21CollectiveEpilogueFwdINS6_IJS8_SA_S9_EEENS6_IJNS7_ILi1EEESI_SI_EEESC_SE_Li256ELb0ELb1ELb0ELb0EEENS1_19SingleTileSchedulerILb0ELb0ELb1ELi128EEEEEEEEEvNT_6ParamsE,(.L_x_48 - _ZN7cutlass13device_kernelIN5flash19enable_sm80_to_sm89INS1_16FlashAttnFwdSm80INS1_25CollectiveMainloopFwdSm80ILi8ELi2ELb0EN4cute5tupleIJNS5_1CILi128EEENS7_ILi64EEENS7_ILi192EEEEEELi192ENS_10bfloat16_tEfNS_4arch4Sm80ELb0ELb1ELb1ELb0ELb1ELb0ELb1ELb0EEENS1_21CollectiveEpilogueFwdINS6_IJS8_SA_S9_EEENS6_IJNS7_ILi1EEESI_SI_EEESC_SE_Li256ELb0ELb1ELb0ELb0EEENS1_19SingleTileSchedulerILb0ELb0ELb1ELi128EEEEEEEEEvNT_6ParamsE)
        .other          _ZN7cutlass13device_kernelIN5flash19enable_sm80_to_sm89INS1_16FlashAttnFwdSm80INS1_25CollectiveMainloopFwdSm80ILi8ELi2ELb0EN4cute5tupleIJNS5_1CILi128EEENS7_ILi64EEENS7_ILi192EEEEEELi192ENS_10bfloat16_tEfNS_4arch4Sm80ELb0ELb1ELb1ELb0ELb1ELb0ELb1ELb0EEENS1_21CollectiveEpilogueFwdINS6_IJS8_SA_S9_EEENS6_IJNS7_ILi1EEESI_SI_EEESC_SE_Li256ELb0ELb1ELb0ELb0EEENS1_19SingleTileSchedulerILb0ELb0ELb1ELi128EEEEEEEEEvNT_6ParamsE,@"STO_CUDA_ENTRY STV_DEFAULT"
_ZN7cutlass13device_kernelIN5flash19enable_sm80_to_sm89INS1_16FlashAttnFwdSm80INS1_25CollectiveMainloopFwdSm80ILi8ELi2ELb0EN4cute5tupleIJNS5_1CILi128EEENS7_ILi64EEENS7_ILi192EEEEEELi192ENS_10bfloat16_tEfNS_4arch4Sm80ELb0ELb1ELb1ELb0ELb1ELb0ELb1ELb0EEENS1_21CollectiveEpilogueFwdINS6_IJS8_SA_S9_EEENS6_IJNS7_ILi1EEESI_SI_EEESC_SE_Li256ELb0ELb1ELb0ELb0EEENS1_19SingleTileSchedulerILb0ELb0ELb1ELi128EEEEEEEEEvNT_6ParamsE:
[----:B------:R-:W-:Y:S01]  /*0000*/  LDC R1, c[0x0][0x28] ;  /* 0x00000a00ff017b82 */ /* 0x000fe20000000800 */
[----:B------:R-:W-:Y:S05]  /*0010*/  EXIT ;  /* 0x000000000000794d */ /* 0x000fea0003800000 */
.L_x_12:
        /* <DEDUP_REMOVED lines=14> */
.L_x_48:


//--------------------- .text._ZN7cutlass13device_kernelIN5flash19enable_sm80_to_sm89INS1_16FlashAttnFwdSm80INS1_25CollectiveMainloopFwdSm80ILi8ELi2ELb0EN4cute5tupleIJNS5_1CILi128EEENS7_ILi64EEENS7_ILi192EEEEEELi192ENS_10bfloat16_tEfNS_4arch4Sm80ELb0ELb1ELb1ELb1ELb1ELb0ELb1ELb0EEENS1_21CollectiveEpilogueFwdINS6_IJS8_SA_S9_EEENS6_IJNS7_ILi1EEESI_SI_EEESC_SE_Li256ELb1ELb1ELb0ELb0EEENS1_19SingleTileSchedulerILb1ELb0ELb1ELi128EEEEEEEEEvNT_6ParamsE --------------------------
	.section	.text._ZN7cutlass13device_kernelIN5flash19enable_sm80_to_sm89INS1_16FlashAttnFwdSm80INS1_25CollectiveMainloopFwdSm80ILi8ELi2ELb0EN4cute5tupleIJNS5_1CILi128EEENS7_ILi64EEENS7_ILi192EEEEEELi192ENS_10bfloat16_tEfNS_4arch4Sm80ELb0ELb1ELb1ELb1ELb1ELb0ELb1ELb0EEENS1_21CollectiveEpilogueFwdINS6_IJS8_SA_S9_EEENS6_IJNS7_ILi1EEESI_SI_EEESC_SE_Li256ELb1ELb1ELb0ELb0EEENS1_19SingleTileSchedulerILb1ELb0ELb1ELi128EEEEEEEEEvNT_6ParamsE,"ax",@progbits
	.align	128
.text._ZN7cutlass13device_kernelIN5flash19enable_sm80_to_sm89INS1_16FlashAttnFwdSm80INS1_25CollectiveMainloopFwdSm80ILi8ELi2ELb0EN4cute5tupleIJNS5_1CILi128EEENS7_ILi64EEENS7_ILi192EEEEEELi192ENS_10bfloat16_tEfNS_4arch4Sm80ELb0ELb1ELb1ELb1ELb1ELb0ELb1ELb0EEENS1_21CollectiveEpilogueFwdINS6_IJS8_SA_S9_EEENS6_IJNS7_ILi1EEESI_SI_EEESC_SE_Li256ELb1ELb1ELb0ELb0EEENS1_19SingleTileSchedulerILb1ELb0ELb1ELi128EEEEEEEEEvNT_6ParamsE:
        .type           _ZN7cutlass13device_kernelIN5flash19enable_sm80_to_sm89INS1_16FlashAttnFwdSm80INS1_25CollectiveMainloopFwdSm80ILi8ELi2ELb0EN4cute5tupleIJNS5_1CILi128EEENS7_ILi64EEENS7_ILi192EEEEEELi192ENS_10bfloat16_tEfNS_4arch4Sm80ELb0ELb1ELb1ELb1ELb1ELb0ELb1ELb0EEENS1_21CollectiveEpilogueFwdINS6_IJS8_SA_S9_EEENS6_IJNS7_ILi1EEESI_SI_EEESC_SE_Li256ELb1ELb1ELb0ELb0EEENS1_19SingleTileSchedulerILb1ELb0ELb1ELi128EEEEEEEEEvNT_6ParamsE,@function
        .size           _ZN7cutlass13device_kernelIN5flash19enable_sm80_to_sm89INS1_16FlashAttnFwdSm80INS1_25CollectiveMainloopFwdSm80ILi8ELi2ELb0EN4cute5tupleIJNS5_1CILi128EEENS7_ILi64EEENS7_ILi192EEEEEELi192ENS_10bfloat16_tEfNS_4arch4Sm80ELb0ELb1ELb1ELb1ELb1ELb0ELb1ELb0EEENS1_21CollectiveEpilogueFwdINS6_IJS8_SA_S9_EEENS6_IJNS7_ILi1EEESI_SI_EEESC_SE_Li256ELb1ELb1ELb0ELb0EEENS1_19SingleTileSchedulerILb1ELb0ELb1ELi128EEEEEEEEEvNT_6ParamsE,(.L_x_49 - _ZN7cutlass13device_kernelIN5flash19enable_sm80_to_sm89INS1_16FlashAttnFwdSm80INS1_25CollectiveMainloopFwdSm80ILi8ELi2ELb0EN4cute5tupleIJNS5_1CILi128EEENS7_ILi64EEENS7_ILi192EEEEEELi192ENS_10bfloat16_tEfNS_4arch4Sm80ELb0ELb1ELb1ELb1ELb1ELb0ELb1ELb0EEENS1_21CollectiveEpilogueFwdINS6_IJS8_SA_S9_EEENS6_IJNS7_ILi1EEESI_SI_EEESC_SE_Li256ELb1ELb1ELb0ELb0EEENS1_19SingleTileSchedulerILb1ELb0ELb1ELi128EEEEEEEEEvNT_6ParamsE)
        .other          _ZN7cutlass13device_kernelIN5flash19enable_sm80_to_sm89INS1_16FlashAttnFwdSm80INS1_25CollectiveMainloopFwdSm80ILi8ELi2ELb0EN4cute5tupleIJNS5_1CILi128EEENS7_ILi64EEENS7_ILi192EEEEEELi192ENS_10bfloat16_tEfNS_4arch4Sm80ELb0ELb1ELb1ELb1ELb1ELb0ELb1ELb0EEENS1_21CollectiveEpilogueFwdINS6_IJS8_SA_S9_EEENS6_IJNS7_ILi1EEESI_SI_EEESC_SE_Li256ELb1ELb1ELb0ELb0EEENS1_19SingleTileSchedulerILb1ELb0ELb1ELi128EEEEEEEEEvNT_6ParamsE,@"STO_CUDA_ENTRY STV_DEFAULT"
_ZN7cutlass13device_kernelIN5flash19enable_sm80_to_sm89INS1_16FlashAttnFwdSm80INS1_25CollectiveMainloopFwdSm80ILi8ELi2ELb0EN4cute5tupleIJNS5_1CILi128EEENS7_ILi64EEENS7_ILi192EEEEEELi192ENS_10bfloat16_tEfNS_4arch4Sm80ELb0ELb1ELb1ELb1ELb1ELb0ELb1ELb0EEENS1_21CollectiveEpilogueFwdINS6_IJS8_SA_S9_EEENS6_IJNS7_ILi1EEESI_SI_EEESC_SE_Li256ELb1ELb1ELb0ELb0EEENS1_19SingleTileSchedulerILb1ELb0ELb1ELi128EEEEEEEEEvNT_6ParamsE:
[----:B------:R-:W-:Y:S01]  /*0000*/  LDC R1, c[0x0][0x28] ;  /* 0x00000a00ff017b82 */ /* 0x000fe20000000800 */
[----:B------:R-:W-:Y:S05]  /*0010*/  EXIT ;  /* 0x000000000000794d */ /* 0x000fea0003800000 */
.L_x_13:
        /* <DEDUP_REMOVED lines=14> */
.L_x_49:


//--------------------- .text._ZN7cutlass13device_kernelIN5flash19enable_sm80_to_sm89INS1_16FlashAttnFwdSm80INS1_25CollectiveMainloopFwdSm80ILi8ELi2ELb0EN4cute5tupleIJNS5_1CILi128EEENS7_ILi64EEENS7_ILi192EEEEEELi192ENS_10bfloat16_tEfNS_4arch4Sm80ELb0ELb1ELb1ELb1ELb1ELb1ELb1ELb0EEENS1_21CollectiveEpilogueFwdINS6_IJS8_SA_S9_EEENS6_IJNS7_ILi1EEESI_SI_EEESC_SE_Li256ELb1ELb1ELb0ELb0EEENS1_19SingleTileSchedulerILb1ELb0ELb1ELi128EEEEEEEEEvNT_6ParamsE --------------------------
	.section	.text._ZN7cutlass13device_kernelIN5flash19enable_sm80_to_sm89INS1_16FlashAttnFwdSm80INS1_25CollectiveMainloopFwdSm80ILi8ELi2ELb0EN4cute5tupleIJNS5_1CILi128EEENS7_ILi64EEENS7_ILi192EEEEEELi192ENS_10bfloat16_tEfNS_4arch4Sm80ELb0ELb1ELb1ELb1ELb1ELb1ELb1ELb0EEENS1_21CollectiveEpilogueFwdINS6_IJS8_SA_S9_EEENS6_IJNS7_ILi1EEESI_SI_EEESC_SE_Li256ELb1ELb1ELb0ELb0EEENS1_19SingleTileSchedulerILb1ELb0ELb1ELi128EEEEEEEEEvNT_6ParamsE,"ax",@progbits
	.align	128
.text._ZN7cutlass13device_kernelIN5flash19enable_sm80_to_sm89INS1_16FlashAttnFwdSm80INS1_25CollectiveMainloopFwdSm80ILi8ELi2ELb0EN4cute5tupleIJNS5_1CILi128EEENS7_ILi64EEENS7_ILi192EEEEEELi192ENS_10bfloat16_tEfNS_4arch4Sm80ELb0ELb1ELb1ELb1ELb1ELb1ELb1ELb0EEENS1_21CollectiveEpilogueFwdINS6_IJS8_SA_S9_EEENS6_IJNS7_ILi1EEESI_SI_EEESC_SE_Li256ELb1ELb1ELb0ELb0EEENS1_19SingleTileSchedulerILb1ELb0ELb1ELi128EEEEEEEEEvNT_6ParamsE:
        .type           _ZN7cutlass13device_kernelIN5flash19enable_sm80_to_sm89INS1_16FlashAttnFwdSm80INS1_25CollectiveMainloopFwdSm80ILi8ELi2ELb0EN4cute5tupleIJNS5_1CILi128EEENS7_ILi64EEENS7_ILi192EEEEEELi192ENS_10bfloat16_tEfNS_4arch4Sm80ELb0ELb1ELb1ELb1ELb1ELb1ELb1ELb0EEENS1_21CollectiveEpilogueFwdINS6_IJS8_SA_S9_EEENS6_IJNS7_ILi1EEESI_SI_EEESC_SE_Li256ELb1ELb1ELb0ELb0EEENS1_19SingleTileSchedulerILb1ELb0ELb1ELi128EEEEEEEEEvNT_6ParamsE,@function
        .size           _ZN7cutlass13device_kernelIN5flash19enable_sm80_to_sm89INS1_16FlashAttnFwdSm80INS1_25CollectiveMainloopFwdSm80ILi8ELi2ELb0EN4cute5tupleIJNS5_1CILi128EEENS7_ILi64EEENS7_ILi192EEEEEELi192ENS_10bfloat16_tEfNS_4arch4Sm80ELb0ELb1ELb1ELb1ELb1ELb1ELb1ELb0EEENS1_21CollectiveEpilogueFwdINS6_IJS8_SA_S9_EEENS6_IJNS7_ILi1EEESI_SI_EEESC_SE_Li256ELb1ELb1ELb0ELb0EEENS1_19SingleTileSchedulerILb1ELb0ELb1ELi128EEEEEEEEEvNT_6ParamsE,(.L_x_50 - _ZN7cutlass13device_kernelIN5flash19enable_sm80_to_sm89INS1_16FlashAttnFwdSm80INS1_25CollectiveMainloopFwdSm80ILi8ELi2ELb0EN4cute5tupleIJNS5_1CILi128EEENS7_ILi64EEENS7_ILi192EEEEEELi192ENS_10bfloat16_tEfNS_4arch4Sm80ELb0ELb1ELb1ELb1ELb1ELb1ELb1ELb0EEENS1_21CollectiveEpilogueFwdINS6_IJS8_SA_S9_EEENS6_IJNS7_ILi1EEESI_SI_EEESC_SE_Li256ELb1ELb1ELb0ELb0EEENS1_19SingleTileSchedulerILb1ELb0ELb1ELi128EEEEEEEEEvNT_6ParamsE)
        .other          _ZN7cutlass13device_kernelIN5flash19enable_sm80_to_sm89INS1_16FlashAttnFwdSm80INS1_25CollectiveMainloopFwdSm80ILi8ELi2ELb0EN4cute5tupleIJNS5_1CILi128EEENS7_ILi64EEENS7_ILi192EEEEEELi192ENS_10bfloat16_tEfNS_4arch4Sm80ELb0ELb1ELb1ELb1ELb1ELb1ELb1ELb0EEENS1_21CollectiveEpilogueFwdINS6_IJS8_SA_S9_EEENS6_IJNS7_ILi1EEESI_SI_EEESC_SE_Li256ELb1ELb1ELb0ELb0EEENS1_19SingleTileSchedulerILb1ELb0ELb1ELi128EEEEEEEEEvNT_6ParamsE,@"STO_CUDA_ENTRY STV_DEFAULT"
_ZN7cutlass13device_kernelIN5flash19enable_sm80_to_sm89INS1_16FlashAttnFwdSm80INS1_25CollectiveMainloopFwdSm80ILi8ELi2ELb0EN4cute5tupleIJNS5_1CILi128EEENS7_ILi64EEENS7_ILi192EEEEEELi192ENS_10bfloat16_tEfNS_4arch4Sm80ELb0ELb1ELb1ELb1ELb1ELb1ELb1ELb0EEENS1_21CollectiveEpilogueFwdINS6_IJS8_SA_S9_EEENS6_IJNS7_ILi1EEESI_SI_EEESC_SE_Li256ELb1ELb1ELb0ELb0EEENS1_19SingleTileSchedulerILb1ELb0ELb1ELi128EEEEEEEEEvNT_6ParamsE:
[----:B------:R-:W-:Y:S01]  /*0000*/  LDC R1, c[0x0][0x28] ;  /* 0x00000a00ff017b82 */ /* 0x000fe20000000800 */
[----:B------:R-:W-:Y:S05]  /*0010*/  EXIT ;  /* 0x000000000000794d */ /* 0x000fea0003800000 */
.L_x_14:
        /* <DEDUP_REMOVED lines=14> */
.L_x_50:


//--------------------- .text._ZN7cutlass13device_kernelIN5flash19enable_sm80_to_sm89INS1_16FlashAttnFwdSm80INS1_25CollectiveMainloopFwdSm80ILi8ELi2ELb0EN4cute5tupleIJNS5_1CILi128EEENS7_ILi64EEENS7_ILi192EEEEEELi192ENS_10bfloat16_tEfNS_4arch4Sm80ELb1ELb0ELb1ELb0ELb1ELb0ELb1ELb0EEENS1_21CollectiveEpilogueFwdINS6_IJS8_SA_S9_EEENS6_IJNS7_ILi1EEESI_SI_EEESC_SE_Li256ELb0ELb1ELb0ELb0EEENS1_30DynamicPersistentTileSchedulerILi256ELi256ELb0ELb1ELb0EEEEEEEEEvNT_6ParamsE --------------------------
	.section	.text._ZN7cutlass13device_kernelIN5flash19enable_sm80_to_sm89INS1_16FlashAttnFwdSm80INS1_25CollectiveMainloopFwdSm80ILi8ELi2ELb0EN4cute5tupleIJNS5_1CILi128EEENS7_ILi64EEENS7_ILi192EEEEEELi192ENS_10bfloat16_tEfNS_4arch4Sm80ELb1ELb0ELb1ELb0ELb1ELb0ELb1ELb0EEENS1_21CollectiveEpilogueFwdINS6_IJS8_SA_S9_EEENS6_IJNS7_ILi1EEESI_SI_EEESC_SE_Li256ELb0ELb1ELb0ELb0EEENS1_30DynamicPersistentTileSchedulerILi256ELi256ELb0ELb1ELb0EEEEEEEEEvNT_6ParamsE,"ax",@progbits
	.align	128
.text._ZN7cutlass13device_kernelIN5flash19enable_sm80_to_sm89INS1_16FlashAttnFwdSm80INS1_25CollectiveMainloopFwdSm80ILi8ELi2ELb0EN4cute5tupleIJNS5_1CILi128EEENS7_ILi64EEENS7_ILi192EEEEEELi192ENS_10bfloat16_tEfNS_4arch4Sm80ELb1ELb0ELb1ELb0ELb1ELb0ELb1ELb0EEENS1_21CollectiveEpilogueFwdINS6_IJS8_SA_S9_EEENS6_IJNS7_ILi1EEESI_SI_EEESC_SE_Li256ELb0ELb1ELb0ELb0EEENS1_30DynamicPersistentTileSchedulerILi256ELi256ELb0ELb1ELb0EEEEEEEEEvNT_6ParamsE:
        .type           _ZN7cutlass13device_kernelIN5flash19enable_sm80_to_sm89INS1_16FlashAttnFwdSm80INS1_25CollectiveMainloopFwdSm80ILi8ELi2ELb0EN4cute5tupleIJNS5_1CILi128EEENS7_ILi64EEENS7_ILi192EEEEEELi192ENS_10bfloat16_tEfNS_4arch4Sm80ELb1ELb0ELb1ELb0ELb1ELb0ELb1ELb0EEENS1_21CollectiveEpilogueFwdINS6_IJS8_SA_S9_EEENS6_IJNS7_ILi1EEESI_SI_EEESC_SE_Li256ELb0ELb1ELb0ELb0EEENS1_30DynamicPersistentTileSchedulerILi256ELi256ELb0ELb1ELb0EEEEEEEEEvNT_6ParamsE,@function
        .size           _ZN7cutlass13device_kernelIN5flash19enable_sm80_to_sm89INS1_16FlashAttnFwdSm80INS1_25CollectiveMainloopFwdSm80ILi8ELi2ELb0EN4cute5tupleIJNS5_1CILi128EEENS7_ILi64EEENS7_ILi192EEEEEELi192ENS_10bfloat16_tEfNS_4arch4Sm80ELb1ELb0ELb1ELb0ELb1ELb0ELb1ELb0EEENS1_21CollectiveEpilogueFwdINS6_IJS8_SA_S9_EEENS6_IJNS7_ILi1EEESI_SI_EEESC_SE_Li256ELb0ELb1ELb0ELb0EEENS1_30DynamicPersistentTileSchedulerILi256ELi256ELb0ELb1ELb0EEEEEEEEEvNT_6ParamsE,(.L_x_51 - _ZN7cutlass13device_kernelIN5flash19enable_sm80_to_sm89INS1_16FlashAttnFwdSm80INS1_25CollectiveMainloopFwdSm80ILi8ELi2ELb0EN4cute5tupleIJNS5_1CILi128EEENS7_ILi64EEENS7_ILi192EEEEEELi192ENS_10bfloat16_tEfNS_4arch4Sm80ELb1ELb0ELb1ELb0ELb1ELb0ELb1ELb0EEENS1_21CollectiveEpilogueFwdINS6_IJS8_SA_S9_EEENS6_IJNS7_ILi1EEESI_SI_EEESC_SE_Li256ELb0ELb1ELb0ELb0EEENS1_30DynamicPersistentTileSchedulerILi256ELi256ELb0ELb1ELb0EEEEEEEEEvNT_6ParamsE)
        .other          _ZN7cutlass13device_kernelIN5flash19enable_sm80_to_sm89INS1_16FlashAttnFwdSm80INS1_25CollectiveMainloopFwdSm80ILi8ELi2ELb0EN4cute5tupleIJNS5_1CILi128EEENS7_ILi64EEENS7_ILi192EEEEEELi192ENS_10bfloat16_tEfNS_4arch4Sm80ELb1ELb0ELb1ELb0ELb1ELb0ELb1ELb0EEENS1_21CollectiveEpilogueFwdINS6_IJS8_SA_S9_EEENS6_IJNS7_ILi1EEESI_SI_EEESC_SE_Li256ELb0ELb1ELb0ELb0EEENS1_30DynamicPersistentTileSchedulerILi256ELi256ELb0ELb1ELb0EEEEEEEEEvNT_6ParamsE,@"STO_CUDA_ENTRY STV_DEFAULT"
_ZN7cutlass13device_kernelIN5flash19enable_sm80_to_sm89INS1_16FlashAttnFwdSm80INS1_25CollectiveMainloopFwdSm80ILi8ELi2ELb0EN4cute5tupleIJNS5_1CILi128EEENS7_ILi64EEENS7_ILi192EEEEEELi192ENS_10bfloat16_tEfNS_4arch4Sm80ELb1ELb0ELb1ELb0ELb1ELb0ELb1ELb0EEENS1_21CollectiveEpilogueFwdINS6_IJS8_SA_S9_EEENS6_IJNS7_ILi1EEESI_SI_EEESC_SE_Li256ELb0ELb1ELb0ELb0EEENS1_30DynamicPersistentTileSchedulerILi256ELi256ELb0ELb1ELb0EEEEEEEEEvNT_6ParamsE:
[----:B------:R-:W-:Y:S01]  /*0000*/  LDC R1, c[0x0][0x28] ;  /* 0x00000a00ff017b82 */ /* 0x000fe20000000800 */
[----:B------:R-:W-:Y:S05]  /*0010*/  EXIT ;  /* 0x000000000000794d */ /* 0x000fea0003800000 */
.L_x_15:
        /* <DEDUP_REMOVED lines=14> */
.L_x_51:


//--------------------- .text._ZN7cutlass13device_kernelIN5flash19enable_sm80_to_sm89INS1_16FlashAttnFwdSm80INS1_25CollectiveMainloopFwdSm80ILi8ELi2ELb0EN4cute5tupleIJNS5_1CILi128EEENS7_ILi64EEENS7_ILi192EEEEEELi192ENS_10bfloat16_tEfNS_4arch4Sm80ELb1ELb0ELb1ELb1ELb1ELb0ELb1ELb0EEENS1_21CollectiveEpilogueFwdINS6_IJS8_SA_S9_EEENS6_IJNS7_ILi1EEESI_SI_EEESC_SE_Li256ELb1ELb1ELb0ELb0EEENS1_19SingleTileSchedulerILb1ELb0ELb1ELi128EEEEEEEEEvNT_6ParamsE --------------------------
	.section	.text._ZN7cutlass13device_kernelIN5flash19enable_sm80_to_sm89INS1_16FlashAttnFwdSm80INS1_25CollectiveMainloopFwdSm80ILi8ELi2ELb0EN4cute5tupleIJNS5_1CILi128EEENS7_ILi64EEENS7_ILi192EEEEEELi192ENS_10bfloat16_tEfNS_4arch4Sm80ELb1ELb0ELb1ELb1ELb1ELb0ELb1ELb0EEENS1_21CollectiveEpilogueFwdINS6_IJS8_SA_S9_EEENS6_IJNS7_ILi1EEESI_SI_EEESC_SE_Li256ELb1ELb1ELb0ELb0EEENS1_19SingleTileSchedulerILb1ELb0ELb1ELi128EEEEEEEEEvNT_6ParamsE,"ax",@progbits
	.align	128
.text._ZN7cutlass13device_kernelIN5flash19enable_sm80_to_sm89INS1_16FlashAttnFwdSm80INS1_25CollectiveMainloopFwdSm80ILi8ELi2ELb0EN4cute5tupleIJNS5_1CILi128EEENS7_ILi64EEENS7_ILi192EEEEEELi192ENS_10bfloat16_tEfNS_4arch4Sm80ELb1ELb0ELb1ELb1ELb1ELb0ELb1ELb0EEENS1_21CollectiveEpilogueFwdINS6_IJS8_SA_S9_EEENS6_IJNS7_ILi1EEESI_SI_EEESC_SE_Li256ELb1ELb1ELb0ELb0EEENS1_19SingleTileSchedulerILb1ELb0ELb1ELi128EEEEEEEEEvNT_6ParamsE:
        .type           _ZN7cutlass13device_kernelIN5flash19enable_sm80_to_sm89INS1_16FlashAttnFwdSm80INS1_25CollectiveMainloopFwdSm80ILi8ELi2ELb0EN4cute5tupleIJNS5_1CILi128EEENS7_ILi64EEENS7_ILi192EEEEEELi192ENS_10bfloat16_tEfNS_4arch4Sm80ELb1ELb0ELb1ELb1ELb1ELb0ELb1ELb0EEENS1_21CollectiveEpilogueFwdINS6_IJS8_SA_S9_EEENS6_IJNS7_ILi1EEESI_SI_EEESC_SE_Li256ELb1ELb1ELb0ELb0EEENS1_19SingleTileSchedulerILb1ELb0ELb1ELi128EEEEEEEEEvNT_6ParamsE,@function
        .size           _ZN7cutlass13device_kernelIN5flash19enable_sm80_to_sm89INS1_16FlashAttnFwdSm80INS1_25CollectiveMainloopFwdSm80ILi8ELi2ELb0EN4cute5tupleIJNS5_1CILi128EEENS7_ILi64EEENS7_ILi192EEEEEELi192ENS_10bfloat16_tEfNS_4arch4Sm80ELb1ELb0ELb1ELb1ELb1ELb0ELb1ELb0EEENS1_21CollectiveEpilogueFwdINS6_IJS8_SA_S9_EEENS6_IJNS7_ILi1EEESI_SI_EEESC_SE_Li256ELb1ELb1ELb0ELb0EEENS1_19SingleTileSchedulerILb1ELb0ELb1ELi128EEEEEEEEEvNT_6ParamsE,(.L_x_52 - _ZN7cutlass13device_kernelIN5flash19enable_sm80_to_sm89INS1_16FlashAttnFwdSm80INS1_25CollectiveMainloopFwdSm80ILi8ELi2ELb0EN4cute5tupleIJNS5_1CILi128EEENS7_ILi64EEENS7_ILi192EEEEEELi192ENS_10bfloat16_tEfNS_4arch4Sm80ELb1ELb0ELb1ELb1ELb1ELb0ELb1ELb0EEENS1_21CollectiveEpilogueFwdINS6_IJS8_SA_S9_EEENS6_IJNS7_ILi1EEESI_SI_EEESC_SE_Li256ELb1ELb1ELb0ELb0EEENS1_19SingleTileSchedulerILb1ELb0ELb1ELi128EEEEEEEEEvNT_6ParamsE)
        .other          _ZN7cutlass13device_kernelIN5flash19enable_sm80_to_sm89INS1_16FlashAttnFwdSm80INS1_25CollectiveMainloopFwdSm80ILi8ELi2ELb0EN4cute5tupleIJNS5_1CILi128EEENS7_ILi64EEENS7_ILi192EEEEEELi192ENS_10bfloat16_tEfNS_4arch4Sm80ELb1ELb0ELb1ELb1ELb1ELb0ELb1ELb0EEENS1_21CollectiveEpilogueFwdINS6_IJS8_SA_S9_EEENS6_IJNS7_ILi1EEESI_SI_EEESC_SE_Li256ELb1ELb1ELb0ELb0EEENS1_19SingleTileSchedulerILb1ELb0ELb1ELi128EEEEEEEEEvNT_6ParamsE,@"STO_CUDA_ENTRY STV_DEFAULT"
_ZN7cutlass13device_kernelIN5flash19enable_sm80_to_sm89INS1_16FlashAttnFwdSm80INS1_25CollectiveMainloopFwdSm80ILi8ELi2ELb0EN4cute5tupleIJNS5_1CILi128EEENS7_ILi64EEENS7_ILi192EEEEEELi192ENS_10bfloat16_tEfNS_4arch4Sm80ELb1ELb0ELb1ELb1ELb1ELb0ELb1ELb0EEENS1_21CollectiveEpilogueFwdINS6_IJS8_SA_S9_EEENS6_IJNS7_ILi1EEESI_SI_EEESC_SE_Li256ELb1ELb1ELb0ELb0EEENS1_19SingleTileSchedulerILb1ELb0ELb1ELi128EEEEEEEEEvNT_6ParamsE:
[----:B------:R-:W-:Y:S01]  /*0000*/  LDC R1, c[0x0][0x28] ;  /* 0x00000a00ff017b82 */ /* 0x000fe20000000800 */
[----:B------:R-:W-:Y:S05]  /*0010*/  EXIT ;  /* 0x000000000000794d */ /* 0x000fea0003800000 */
.L_x_16:
        /* <DEDUP_REMOVED lines=14> */
.L_x_52:


//--------------------- .text._ZN7cutlass13device_kernelIN5flash19enable_sm80_to_sm89INS1_16FlashAttnFwdSm80INS1_25CollectiveMainloopFwdSm80ILi8ELi2ELb0EN4cute5tupleIJNS5_1CILi128EEENS7_ILi64EEENS7_ILi192EEEEEELi192ENS_10bfloat16_tEfNS_4arch4Sm80ELb1ELb0ELb1ELb1ELb1ELb1ELb1ELb0EEENS1_21CollectiveEpilogueFwdINS6_IJS8_SA_S9_EEENS6_IJNS7_ILi1EEESI_SI_EEESC_SE_Li256ELb1ELb1ELb0ELb0EEENS1_19SingleTileSchedulerILb1ELb0ELb1ELi128EEEEEEEEEvNT_6ParamsE --------------------------
	.section	.text._ZN7cutlass13device_kernelIN5flash19enable_sm80_to_sm89INS1_16FlashAttnFwdSm80INS1_25CollectiveMainloopFwdSm80ILi8ELi2ELb0EN4cute5tupleIJNS5_1CILi128EEENS7_ILi64EEENS7_ILi192EEEEEELi192ENS_10bfloat16_tEfNS_4arch4Sm80ELb1ELb0ELb1ELb1ELb1ELb1ELb1ELb0EEENS1_21CollectiveEpilogueFwdINS6_IJS8_SA_S9_EEENS6_IJNS7_ILi1EEESI_SI_EEESC_SE_Li256ELb1ELb1ELb0ELb0EEENS1_19SingleTileSchedulerILb1ELb0ELb1ELi128EEEEEEEEEvNT_6ParamsE,"ax",@progbits
	.align	128
.text._ZN7cutlass13device_kernelIN5flash19enable_sm80_to_sm89INS1_16FlashAttnFwdSm80INS1_25CollectiveMainloopFwdSm80ILi8ELi2ELb0EN4cute5tupleIJNS5_1CILi128EEENS7_ILi64EEENS7_ILi192EEEEEELi192ENS_10bfloat16_tEfNS_4arch4Sm80ELb1ELb0ELb1ELb1ELb1ELb1ELb1ELb0EEENS1_21CollectiveEpilogueFwdINS6_IJS8_SA_S9_EEENS6_IJNS7_ILi1EEESI_SI_EEESC_SE_Li256ELb1ELb1ELb0ELb0EEENS1_19SingleTileSchedulerILb1ELb0ELb1ELi128EEEEEEEEEvNT_6ParamsE:
        .type           _ZN7cutlass13device_kernelIN5flash19enable_sm80_to_sm89INS1_16FlashAttnFwdSm80INS1_25CollectiveMainloopFwdSm80ILi8ELi2ELb0EN4cute5tupleIJNS5_1CILi128EEENS7_ILi64EEENS7_ILi192EEEEEELi192ENS_10bfloat16_tEfNS_4arch4Sm80ELb1ELb0ELb1ELb1ELb1ELb1ELb1ELb0EEENS1_21CollectiveEpilogueFwdINS6_IJS8_SA_S9_EEENS6_IJNS7_ILi1EEESI_SI_EEESC_SE_Li256ELb1ELb1ELb0ELb0EEENS1_19SingleTileSchedulerILb1ELb0ELb1ELi128EEEEEEEEEvNT_6ParamsE,@function
        .size           _ZN7cutlass13device_kernelIN5flash19enable_sm80_to_sm89INS1_16FlashAttnFwdSm80INS1_25CollectiveMainloopFwdSm80ILi8ELi2ELb0EN4cute5tupleIJNS5_1CILi128EEENS7_ILi64EEENS7_ILi192EEEEEELi192ENS_10bfloat16_tEfNS_4arch4Sm80ELb1ELb0ELb1ELb1ELb1ELb1ELb1ELb0EEENS1_21CollectiveEpilogueFwdINS6_IJS8_SA_S9_EEENS6_IJNS7_ILi1EEESI_SI_EEESC_SE_Li256ELb1ELb1ELb0ELb0EEENS1_19SingleTileSchedulerILb1ELb0ELb1ELi128EEEEEEEEEvNT_6ParamsE,(.L_x_53 - _ZN7cutlass13device_kernelIN5flash19enable_sm80_to_sm89INS1_16FlashAttnFwdSm80INS1_25CollectiveMainloopFwdSm80ILi8ELi2ELb0EN4cute5tupleIJNS5_1CILi128EEENS7_ILi64EEENS7_ILi192EEEEEELi192ENS_10bfloat16_tEfNS_4arch4Sm80ELb1ELb0ELb1ELb1ELb1ELb1ELb1ELb0EEENS1_21CollectiveEpilogueFwdINS6_IJS8_SA_S9_EEENS6_IJNS7_ILi1EEESI_SI_EEESC_SE_Li256ELb1ELb1ELb0ELb0EEENS1_19SingleTileSchedulerILb1ELb0ELb1ELi128EEEEEEEEEvNT_6ParamsE)
        .other          _ZN7cutlass13device_kernelIN5flash19enable_sm80_to_sm89INS1_16FlashAttnFwdSm80INS1_25CollectiveMainloopFwdSm80ILi8ELi2ELb0EN4cute5tupleIJNS5_1CILi128EEENS7_ILi64EEENS7_ILi192EEEEEELi192ENS_10bfloat16_tEfNS_4arch4Sm80ELb1ELb0ELb1ELb1ELb1ELb1ELb1ELb0EEENS1_21CollectiveEpilogueFwdINS6_IJS8_SA_S9_EEENS6_IJNS7_ILi1EEESI_SI_EEESC_SE_Li256ELb1ELb1ELb0ELb0EEENS1_19SingleTileSchedulerILb1ELb0ELb1ELi128EEEEEEEEEvNT_6ParamsE,@"STO_CUDA_ENTRY STV_DEFAULT"
_ZN7cutlass13device_kernelIN5flash19enable_sm80_to_sm89INS1_16FlashAttnFwdSm80INS1_25CollectiveMainloopFwdSm80ILi8ELi2ELb0EN4cute5tupleIJNS5_1CILi128EEENS7_ILi64EEENS7_ILi192EEEEEELi192ENS_10bfloat16_tEfNS_4arch4Sm80ELb1ELb0ELb1ELb1ELb1ELb1ELb1ELb0EEENS1_21CollectiveEpilogueFwdINS6_IJS8_SA_S9_EEENS6_IJNS7_ILi1EEESI_SI_EEESC_SE_Li256ELb1ELb1ELb0ELb0EEENS1_19SingleTileSchedulerILb1ELb0ELb1ELi128EEEEEEEEEvNT_6ParamsE:
[----:B------:R-:W-:Y:S01]  /*0000*/  LDC R1, c[0x0][0x28] ;  /* 0x00000a00ff017b82 */ /* 0x000fe20000000800 */
[----:B------:R-:W-:Y:S05]  /*0010*/  EXIT ;  /* 0x000000000000794d */ /* 0x000fea0003800000 */
.L_x_17:
        /* <DEDUP_REMOVED lines=14> */
.L_x_53:


//--------------------- .text._ZN7cutlass13device_kernelIN5flash19enable_sm80_to_sm89INS1_16FlashAttnFwdSm80INS1_25CollectiveMainloopFwdSm80ILi8ELi1ELb0EN4cute5tupleIJNS5_1CILi128EEENS7_ILi64EEENS7_ILi192EEEEEELi192ENS_10bfloat16_tEfNS_4arch4Sm80ELb0ELb0ELb0ELb0ELb1ELb0ELb1ELb0EEENS1_21CollectiveEpilogueFwdINS6_IJS8_SA_S9_EEENS6_IJNS7_ILi1EEESI_SI_EEESC_SE_Li256ELb0ELb1ELb0ELb0EEENS1_19SingleTileSchedulerILb0ELb0ELb1ELi128EEEEEEEEEvNT_6ParamsE --------------------------
	.section	.text._ZN7cutlass13device_kernelIN5flash19enable_sm80_to_sm89INS1_16FlashAttnFwdSm80INS1_25CollectiveMainloopFwdSm80ILi8ELi1ELb0EN4cute5tupleIJNS5_1CILi128EEENS7_ILi64EEENS7_ILi192EEEEEELi192ENS_10bfloat16_tEfNS_4arch4Sm80ELb0ELb0ELb0ELb0ELb1ELb0ELb1ELb0EEENS1_21CollectiveEpilogueFwdINS6_IJS8_SA_S9_EEENS6_IJNS7_ILi1EEESI_SI_EEESC_SE_Li256ELb0ELb1ELb0ELb0EEENS1_19SingleTileSchedulerILb0ELb0ELb1ELi128EEEEEEEEEvNT_6ParamsE,"ax",@progbits
	.align	128
.text._ZN7cutlass13device_kernelIN5flash19enable_sm80_to_sm89INS1_16FlashAttnFwdSm80INS1_25CollectiveMainloopFwdSm80ILi8ELi1ELb0EN4cute5tupleIJNS5_1CILi128EEENS7_ILi64EEENS7_ILi192EEEEEELi192ENS_10bfloat16_tEfNS_4arch4Sm80ELb0ELb0ELb0ELb0ELb1ELb0ELb1ELb0EEENS1_21CollectiveEpilogueFwdINS6_IJS8_SA_S9_EEENS6_IJNS7_ILi1EEESI_SI_EEESC_SE_Li256ELb0ELb1ELb0ELb0EEENS1_19SingleTileSchedulerILb0ELb0ELb1ELi128EEEEEEEEEvNT_6ParamsE:
        .type           _ZN7cutlass13device_kernelIN5flash19enable_sm80_to_sm89INS1_16FlashAttnFwdSm80INS1_25CollectiveMainloopFwdSm80ILi8ELi1ELb0EN4cute5tupleIJNS5_1CILi128EEENS7_ILi64EEENS7_ILi192EEEEEELi192ENS_10bfloat16_tEfNS_4arch4Sm80ELb0ELb0ELb0ELb0ELb1ELb0ELb1ELb0EEENS1_21CollectiveEpilogueFwdINS6_IJS8_SA_S9_EEENS6_IJNS7_ILi1EEESI_SI_EEESC_SE_Li256ELb0ELb1ELb0ELb0EEENS1_19SingleTileSchedulerILb0ELb0ELb1ELi128EEEEEEEEEvNT_6ParamsE,@function
        .size           _ZN7cutlass13device_kernelIN5flash19enable_sm80_to_sm89INS1_16FlashAttnFwdSm80INS1_25CollectiveMainloopFwdSm80ILi8ELi1ELb0EN4cute5tupleIJNS5_1CILi128EEENS7_ILi64EEENS7_ILi192EEEEEELi192ENS_10bfloat16_tEfNS_4arch4Sm80ELb0ELb0ELb0ELb0ELb1ELb0ELb1ELb0EEENS1_21CollectiveEpilogueFwdINS6_IJS8_SA_S9_EEENS6_IJNS7_ILi1EEESI_SI_EEESC_SE_Li256ELb0ELb1ELb0ELb0EEENS1_19SingleTileSchedulerILb0ELb0ELb1ELi128EEEEEEEEEvNT_6ParamsE,(.L_x_54 - _ZN7cutlass13device_kernelIN5flash19enable_sm80_to_sm89INS1_16FlashAttnFwdSm80INS1_25CollectiveMainloopFwdSm80ILi8ELi1ELb0EN4cute5tupleIJNS5_1CILi128EEENS7_ILi64EEENS7_ILi192EEEEEELi192ENS_10bfloat16_tEfNS_4arch4Sm80ELb0ELb0ELb0ELb0ELb1ELb0ELb1ELb0EEENS1_21CollectiveEpilogueFwdINS6_IJS8_SA_S9_EEENS6_IJNS7_ILi1EEESI_SI_EEESC_SE_Li256ELb0ELb1ELb0ELb0EEENS1_19SingleTileSchedulerILb0ELb0ELb1ELi128EEEEEEEEEvNT_6ParamsE)
        .other          _ZN7cutlass13device_kernelIN5flash19enable_sm80_to_sm89INS1_16FlashAttnFwdSm80INS1_25CollectiveMainloopFwdSm80ILi8ELi1ELb0EN4cute5tupleIJNS5_1CILi128EEENS7_ILi64EEENS7_ILi192EEEEEELi192ENS_10bfloat16_tEfNS_4arch4Sm80ELb0ELb0ELb0ELb0ELb1ELb0ELb1ELb0EEENS1_21CollectiveEpilogueFwdINS6_IJS8_SA_S9_EEENS6_IJNS7_ILi1EEESI_SI_EEESC_SE_Li256ELb0ELb1ELb0ELb0EEENS1_19SingleTileSchedulerILb0ELb0ELb1ELi128EEEEEEEEEvNT_6ParamsE,@"STO_CUDA_ENTRY STV_DEFAULT"
_ZN7cutlass13device_kernelIN5flash19enable_sm80_to_sm89INS1_16FlashAttnFwdSm80INS1_25CollectiveMainloopFwdSm80ILi8ELi1ELb0EN4cute5tupleIJNS5_1CILi128EEENS7_ILi64EEENS7_ILi192EEEEEELi192ENS_10bfloat16_tEfNS_4arch4Sm80ELb0ELb0ELb0ELb0ELb1ELb0ELb1ELb0EEENS1_21CollectiveEpilogueFwdINS6_IJS8_SA_S9_EEENS6_IJNS7_ILi1EEESI_SI_EEESC_SE_Li256ELb0ELb1ELb0ELb0EEENS1_19SingleTileSchedulerILb0ELb0ELb1ELi128EEEEEEEEEvNT_6ParamsE:
[----:B------:R-:W-:Y:S01]  /*0000*/  LDC R1, c[0x0][0x28] ;  /* 0x00000a00ff017b82 */ /* 0x000fe20000000800 */
[----:B------:R-:W-:Y:S05]  /*0010*/  EXIT ;  /* 0x000000000000794d */ /* 0x000fea0003800000 */
.L_x_18:
        /* <DEDUP_REMOVED lines=14> */
.L_x_54:


//--------------------- .text._ZN7cutlass13device_kernelIN5flash19enable_sm80_to_sm89INS1_16FlashAttnFwdSm80INS1_25CollectiveMainloopFwdSm80ILi8ELi1ELb0EN4cute5tupleIJNS5_1CILi128EEENS7_ILi64EEENS7_ILi192EEEEEELi192ENS_10bfloat16_tEfNS_4arch4Sm80ELb0ELb0ELb0ELb1ELb1ELb0ELb1ELb0EEENS1_21CollectiveEpilogueFwdINS6_IJS8_SA_S9_EEENS6_IJNS7_ILi1EEESI_SI_EEESC_SE_Li256ELb1ELb1ELb0ELb0EEENS1_19SingleTileSchedulerILb1ELb0ELb1ELi128EEEEEEEEEvNT_6ParamsE --------------------------
	.section	.text._ZN7cutlass13device_kernelIN5flash19enable_sm80_to_sm89INS1_16FlashAttnFwdSm80INS1_25CollectiveMainloopFwdSm80ILi8ELi1ELb0EN4cute5tupleIJNS5_1CILi128EEENS7_ILi64EEENS7_ILi192EEEEEELi192ENS_10bfloat16_tEfNS_4arch4Sm80ELb0ELb0ELb0ELb1ELb1ELb0ELb1ELb0EEENS1_21CollectiveEpilogueFwdINS6_IJS8_SA_S9_EEENS6_IJNS7_ILi1EEESI_SI_EEESC_SE_Li256ELb1ELb1ELb0ELb0EEENS1_19SingleTileSchedulerILb1ELb0ELb1ELi128EEEEEEEEEvNT_6ParamsE,"ax",@progbits
	.align	128
.text._ZN7cutlass13device_kernelIN5flash19enable_sm80_to_sm89INS1_16FlashAttnFwdSm80INS1_25CollectiveMainloopFwdSm80ILi8ELi1ELb0EN4cute5tupleIJNS5_1CILi128EEENS7_ILi64EEENS7_ILi192EEEEEELi192ENS_10bfloat16_tEfNS_4arch4Sm80ELb0ELb0ELb0ELb1ELb1ELb0ELb1ELb0EEENS1_21CollectiveEpilogueFwdINS6_IJS8_SA_S9_EEENS6_IJNS7_ILi1EEESI_SI_EEESC_SE_Li256ELb1ELb1ELb0ELb0EEENS1_19SingleTileSchedulerILb1ELb0ELb1ELi128EEEEEEEEEvNT_6ParamsE:
        .type           _ZN7cutlass13device_kernelIN5flash19enable_sm80_to_sm89INS1_16FlashAttnFwdSm80INS1_25CollectiveMainloopFwdSm80ILi8ELi1ELb0EN4cute5tupleIJNS5_1CILi128EEENS7_ILi64EEENS7_ILi192EEEEEELi192ENS_10bfloat16_tEfNS_4arch4Sm80ELb0ELb0ELb0ELb1ELb1ELb0ELb1ELb0EEENS1_21CollectiveEpilogueFwdINS6_IJS8_SA_S9_EEENS6_IJNS7_ILi1EEESI_SI_EEESC_SE_Li256ELb1ELb1ELb0ELb0EEENS1_19SingleTileSchedulerILb1ELb0ELb1ELi128EEEEEEEEEvNT_6ParamsE,@function
        .size           _ZN7cutlass13device_kernelIN5flash19enable_sm80_to_sm89INS1_16FlashAttnFwdSm80INS1_25CollectiveMainloopFwdSm80ILi8ELi1ELb0EN4cute5tupleIJNS5_1CILi128EEENS7_ILi64EEENS7_ILi192EEEEEELi192ENS_10bfloat16_tEfNS_4arch4Sm80ELb0ELb0ELb0ELb1ELb1ELb0ELb1ELb0EEENS1_21CollectiveEpilogueFwdINS6_IJS8_SA_S9_EEENS6_IJNS7_ILi1EEESI_SI_EEESC_SE_Li256ELb1ELb1ELb0ELb0EEENS1_19SingleTileSchedulerILb1ELb0ELb1ELi128EEEEEEEEEvNT_6ParamsE,(.L_x_55 - _ZN7cutlass13device_kernelIN5flash19enable_sm80_to_sm89INS1_16FlashAttnFwdSm80INS1_25CollectiveMainloopFwdSm80ILi8ELi1ELb0EN4cute5tupleIJNS5_1CILi128EEENS7_ILi64EEENS7_ILi192EEEEEELi192ENS_10bfloat16_tEfNS_4arch4Sm80ELb0ELb0ELb0ELb1ELb1ELb0ELb1ELb0EEENS1_21CollectiveEpilogueFwdINS6_IJS8_SA_S9_EEENS6_IJNS7_ILi1EEESI_SI_EEESC_SE_Li256ELb1ELb1ELb0ELb0EEENS1_19SingleTileSchedulerILb1ELb0ELb1ELi128EEEEEEEEEvNT_6ParamsE)
        .other          _ZN7cutlass13device_kernelIN5flash19enable_sm80_to_sm89INS1_16FlashAttnFwdSm80INS1_25CollectiveMainloopFwdSm80ILi8ELi1ELb0EN4cute5tupleIJNS5_1CILi128EEENS7_ILi64EEENS7_ILi192EEEEEELi192ENS_10bfloat16_tEfNS_4arch4Sm80ELb0ELb0ELb0ELb1ELb1ELb0ELb1ELb0EEENS1_21CollectiveEpilogueFwdINS6_IJS8_SA_S9_EEENS6_IJNS7_ILi1EEESI_SI_EEESC_SE_Li256ELb1ELb1ELb0ELb0EEENS1_19SingleTileSchedulerILb1ELb0ELb1ELi128EEEEEEEEEvNT_6ParamsE,@"STO_CUDA_ENTRY STV_DEFAULT"
_ZN7cutlass13device_kernelIN5flash19enable_sm80_to_sm89INS1_16FlashAttnFwdSm80INS1_25CollectiveMainloopFwdSm80ILi8ELi1ELb0EN4cute5tupleIJNS5_1CILi128EEENS7_ILi64EEENS7_ILi192EEEEEELi192ENS_10bfloat16_tEfNS_4arch4Sm80ELb0ELb0ELb0ELb1ELb1ELb0ELb1ELb0EEENS1_21CollectiveEpilogueFwdINS6_IJS8_SA_S9_EEENS6_IJNS7_ILi1EEESI_SI_EEESC_SE_Li256ELb1ELb1ELb0ELb0EEENS1_19SingleTileSchedulerILb1ELb0ELb1ELi128EEEEEEEEEvNT_6ParamsE:
[----:B------:R-:W-:Y:S01]  /*0000*/  LDC R1, c[0x0][0x28] ;  /* 0x00000a00ff017b82 */ /* 0x000fe20000000800 */
[----:B------:R-:W-:Y:S05]  /*0010*/  EXIT ;  /* 0x000000000000794d */ /* 0x000fea0003800000 */
.L_x_19:
        /* <DEDUP_REMOVED lines=14> */
.L_x_55:


//--------------------- .text._ZN7cutlass13device_kernelIN5flash19enable_sm80_to_sm89INS1_16FlashAttnFwdSm80INS1_25CollectiveMainloopFwdSm80ILi8ELi1ELb0EN4cute5tupleIJNS5_1CILi128EEENS7_ILi64EEENS7_ILi192EEEEEELi192ENS_10bfloat16_tEfNS_4arch4Sm80ELb0ELb0ELb0ELb1ELb1ELb1ELb1ELb0EEENS1_21CollectiveEpilogueFwdINS6_IJS8_SA_S9_EEENS6_IJNS7_ILi1EEESI_SI_EEESC_SE_Li256ELb1ELb1ELb0ELb0EEENS1_19SingleTileSchedulerILb1ELb0ELb1ELi128EEEEEEEEEvNT_6ParamsE --------------------------
	.section	.text._ZN7cutlass13device_kernelIN5flash19enable_sm80_to_sm89INS1_16FlashAttnFwdSm80INS1_25CollectiveMainloopFwdSm80ILi8ELi1ELb0EN4cute5tupleIJNS5_1CILi128EEENS7_ILi64EEENS7_ILi192EEEEEELi192ENS_10bfloat16_tEfNS_4arch4Sm80ELb0ELb0ELb0ELb1ELb1ELb1ELb1ELb0EEENS1_21CollectiveEpilogueFwdINS6_IJS8_SA_S9_EEENS6_IJNS7_ILi1EEESI_SI_EEESC_SE_Li256ELb1ELb1ELb0ELb0EEENS1_19SingleTileSchedulerILb1ELb0ELb1ELi128EEEEEEEEEvNT_6ParamsE,"ax",@progbits
	.align	128
.text._ZN7cutlass13device_kernelIN5flash19enable_sm80_to_sm89INS1_16FlashAttnFwdSm80INS1_25CollectiveMainloopFwdSm80ILi8ELi1ELb0EN4cute5tupleIJNS5_1CILi128EEENS7_ILi64EEENS7_ILi192EEEEEELi192ENS_10bfloat16_tEfNS_4arch4Sm80ELb0ELb0ELb0ELb1ELb1ELb1ELb1ELb0EEENS1_21CollectiveEpilogueFwdINS6_IJS8_SA_S9_EEENS6_IJNS7_ILi1EEESI_SI_EEESC_SE_Li256ELb1ELb1ELb0ELb0EEENS1_19SingleTileSchedulerILb1ELb0ELb1ELi128EEEEEEEEEvNT_6ParamsE:
        .type           _ZN7cutlass13device_kernelIN5flash19enable_sm80_to_sm89INS1_16FlashAttnFwdSm80INS1_25CollectiveMainloopFwdSm80ILi8ELi1ELb0EN4cute5tupleIJNS5_1CILi128EEENS7_ILi64EEENS7_ILi192EEEEEELi192ENS_10bfloat16_tEfNS_4arch4Sm80ELb0ELb0ELb0ELb1ELb1ELb1ELb1ELb0EEENS1_21CollectiveEpilogueFwdINS6_IJS8_SA_S9_EEENS6_IJNS7_ILi1EEESI_SI_EEESC_SE_Li256ELb1ELb1ELb0ELb0EEENS1_19SingleTileSchedulerILb1ELb0ELb1ELi128EEEEEEEEEvNT_6ParamsE,@function
        .size           _ZN7cutlass13device_kernelIN5flash19enable_sm80_to_sm89INS1_16FlashAttnFwdSm80INS1_25CollectiveMainloopFwdSm80ILi8ELi1ELb0EN4cute5tupleIJNS5_1CILi128EEENS7_ILi64EEENS7_ILi192EEEEEELi192ENS_10bfloat16_tEfNS_4arch4Sm80ELb0ELb0ELb0ELb1ELb1ELb1ELb1ELb0EEENS1_21CollectiveEpilogueFwdINS6_IJS8_SA_S9_EEENS6_IJNS7_ILi1EEESI_SI_EEESC_SE_Li256ELb1ELb1ELb0ELb0EEENS1_19SingleTileSchedulerILb1ELb0ELb1ELi128EEEEEEEEEvNT_6ParamsE,(.L_x_56 - _ZN7cutlass13device_kernelIN5flash19enable_sm80_to_sm89INS1_16FlashAttnFwdSm80INS1_25CollectiveMainloopFwdSm80ILi8ELi1ELb0EN4cute5tupleIJNS5_1CILi128EEENS7_ILi64EEENS7_ILi192EEEEEELi192ENS_10bfloat16_tEfNS_4arch4Sm80ELb0ELb0ELb0ELb1ELb1ELb1ELb1ELb0EEENS1_21CollectiveEpilogueFwdINS6_IJS8_SA_S9_EEENS6_IJNS7_ILi1EEESI_SI_EEESC_SE_Li256ELb1ELb1ELb0ELb0EEENS1_19SingleTileSchedulerILb1ELb0ELb1ELi128EEEEEEEEEvNT_6ParamsE)
        .other          _ZN7cutlass13device_kernelIN5flash19enable_sm80_to_sm89INS1_16FlashAttnFwdSm80INS1_25CollectiveMainloopFwdSm80ILi8ELi1ELb0EN4cute5tupleIJNS5_1CILi128EEENS7_ILi64EEENS7_ILi192EEEEEELi192ENS_10bfloat16_tEfNS_4arch4Sm80ELb0ELb0ELb0ELb1ELb1ELb1ELb1ELb0EEENS1_21CollectiveEpilogueFwdINS6_IJS8_SA_S9_EEENS6_IJNS7_ILi1EEESI_SI_EEESC_SE_Li256ELb1ELb1ELb0ELb0EEENS1_19SingleTileSchedulerILb1ELb0ELb1ELi128EEEEEEEEEvNT_6ParamsE,@"STO_CUDA_ENTRY STV_DEFAULT"
_ZN7cutlass13device_kernelIN5flash19enable_sm80_to_sm89INS1_16FlashAttnFwdSm80INS1_25CollectiveMainloopFwdSm80ILi8ELi1ELb0EN4cute5tupleIJNS5_1CILi128EEENS7_ILi64EEENS7_ILi192EEEEEELi192ENS_10bfloat16_tEfNS_4arch4Sm80ELb0ELb0ELb0ELb1ELb1ELb1ELb1ELb0EEENS1_21CollectiveEpilogueFwdINS6_IJS8_SA_S9_EEENS6_IJNS7_ILi1EEESI_SI_EEESC_SE_Li256ELb1ELb1ELb0ELb0EEENS1_19SingleTileSchedulerILb1ELb0ELb1ELi128EEEEEEEEEvNT_6ParamsE:
[----:B------:R-:W-:Y:S01]  /*0000*/  LDC R1, c[0x0][0x28] ;  /* 0x00000a00ff017b82 */ /* 0x000fe20000000800 */
[----:B------:R-:W-:Y:S05]  /*0010*/  EXIT ;  /* 0x000000000000794d */ /* 0x000fea0003800000 */
.L_x_20:
        /* <DEDUP_REMOVED lines=14> */
.L_x_56:


//--------------------- .text._ZN7cutlass13device_kernelIN5flash19enable_sm80_to_sm89INS1_16FlashAttnFwdSm80INS1_25CollectiveMainloopFwdSm80ILi8ELi1ELb0EN4cute5tupleIJNS5_1CILi128EEENS7_ILi64EEENS7_ILi192EEEEEELi192ENS_10bfloat16_tEfNS_4arch4Sm80ELb0ELb1ELb0ELb0ELb1ELb0ELb1ELb0EEENS1_21CollectiveEpilogueFwdINS6_IJS8_SA_S9_EEENS6_IJNS7_ILi1EEESI_SI_EEESC_SE_Li256ELb0ELb1ELb0ELb0EEENS1_19SingleTileSchedulerILb0ELb0ELb1ELi128EEEEEEEEEvNT_6ParamsE --------------------------
	.section	.text._ZN7cutlass13device_kernelIN5flash19enable_sm80_to_sm89INS1_16FlashAttnFwdSm80INS1_25CollectiveMainloopFwdSm80ILi8ELi1ELb0EN4cute5tupleIJNS5_1CILi128EEENS7_ILi64EEENS7_ILi192EEEEEELi192ENS_10bfloat16_tEfNS_4arch4Sm80ELb0ELb1ELb0ELb0ELb1ELb0ELb1ELb0EEENS1_21CollectiveEpilogueFwdINS6_IJS8_SA_S9_EEENS6_IJNS7_ILi1EEESI_SI_EEESC_SE_Li256ELb0ELb1ELb0ELb0EEENS1_19SingleTileSchedulerILb0ELb0ELb1ELi128EEEEEEEEEvNT_6ParamsE,"ax",@progbits
	.align	128
.text._ZN7cutlass13device_kernelIN5flash19enable_sm80_to_sm89INS1_16FlashAttnFwdSm80INS1_25CollectiveMainloopFwdSm80ILi8ELi1ELb0EN4cute5tupleIJNS5_1CILi128EEENS7_ILi64EEENS7_ILi192EEEEEELi192ENS_10bfloat16_tEfNS_4arch4Sm80ELb0ELb1ELb0ELb0ELb1ELb0ELb1ELb0EEENS1_21CollectiveEpilogueFwdINS6_IJS8_SA_S9_EEENS6_IJNS7_ILi1EEESI_SI_EEESC_SE_Li256ELb0ELb1ELb0ELb0EEENS1_19SingleTileSchedulerILb0ELb0ELb1ELi128EEEEEEEEEvNT_6ParamsE:
        .type           _ZN7cutlass13device_kernelIN5flash19enable_sm80_to_sm89INS1_16FlashAttnFwdSm80INS1_25CollectiveMainloopFwdSm80ILi8ELi1ELb0EN4cute5tupleIJNS5_1CILi128EEENS7_ILi64EEENS7_ILi192EEEEEELi192ENS_10bfloat16_tEfNS_4arch4Sm80ELb0ELb1ELb0ELb0ELb1ELb0ELb1ELb0EEENS1_21CollectiveEpilogueFwdINS6_IJS8_SA_S9_EEENS6_IJNS7_ILi1EEESI_SI_EEESC_SE_Li256ELb0ELb1ELb0ELb0EEENS1_19SingleTileSchedulerILb0ELb0ELb1ELi128EEEEEEEEEvNT_6ParamsE,@function
        .size           _ZN7cutlass13device_kernelIN5flash19enable_sm80_to_sm89INS1_16FlashAttnFwdSm80INS1_25CollectiveMainloopFwdSm80ILi8ELi1ELb0EN4cute5tupleIJNS5_1CILi128EEENS7_ILi64EEENS7_ILi192EEEEEELi192ENS_10bfloat16_tEfNS_4arch4Sm80ELb0ELb1ELb0ELb0ELb1ELb0ELb1ELb0EEENS1_21CollectiveEpilogueFwdINS6_IJS8_SA_S9_EEENS6_IJNS7_ILi1EEESI_SI_EEESC_SE_Li256ELb0ELb1ELb0ELb0EEENS1_19SingleTileSchedulerILb0ELb0ELb1ELi128EEEEEEEEEvNT_6ParamsE,(.L_x_57 - _ZN7cutlass13device_kernelIN5flash19enable_sm80_to_sm89INS1_16FlashAttnFwdSm80INS1_25CollectiveMainloopFwdSm80ILi8ELi1ELb0EN4cute5tupleIJNS5_1CILi128EEENS7_ILi64EEENS7_ILi192EEEEEELi192ENS_10bfloat16_tEfNS_4arch4Sm80ELb0ELb1ELb0ELb0ELb1ELb0ELb1ELb0EEENS1_21CollectiveEpilogueFwdINS6_IJS8_SA_S9_EEENS6_IJNS7_ILi1EEESI_SI_EEESC_SE_Li256ELb0ELb1ELb0ELb0EEENS1_19SingleTileSchedulerILb0ELb0ELb1ELi128EEEEEEEEEvNT_6ParamsE)
        .other          _ZN7cutlass13device_kernelIN5flash19enable_sm80_to_sm89INS1_16FlashAttnFwdSm80INS1_25CollectiveMainloopFwdSm80ILi8ELi1ELb0EN4cute5tupleIJNS5_1CILi128EEENS7_ILi64EEENS7_ILi192EEEEEELi192ENS_10bfloat16_tEfNS_4arch4Sm80ELb0ELb1ELb0ELb0ELb1ELb0ELb1ELb0EEENS1_21CollectiveEpilogueFwdINS6_IJS8_SA_S9_EEENS6_IJNS7_ILi1EEESI_SI_EEESC_SE_Li256ELb0ELb1ELb0ELb0EEENS1_19SingleTileSchedulerILb0ELb0ELb1ELi128EEEEEEEEEvNT_6ParamsE,@"STO_CUDA_ENTRY STV_DEFAULT"
_ZN7cutlass13device_kernelIN5flash19enable_sm80_to_sm89INS1_16FlashAttnFwdSm80INS1_25CollectiveMainloopFwdSm80ILi8ELi1ELb0EN4cute5tupleIJNS5_1CILi128EEENS7_ILi64EEENS7_ILi192EEEEEELi192ENS_10bfloat16_tEfNS_4arch4Sm80ELb0ELb1ELb0ELb0ELb1ELb0ELb1ELb0EEENS1_21CollectiveEpilogueFwdINS6_IJS8_SA_S9_EEENS6_IJNS7_ILi1EEESI_SI_EEESC_SE_Li256ELb0ELb1ELb0ELb0EEENS1_19SingleTileSchedulerILb0ELb0ELb1ELi128EEEEEEEEEvNT_6ParamsE:
[----:B------:R-:W-:Y:S01]  /*0000*/  LDC R1, c[0x0][0x28] ;  /* 0x00000a00ff017b82 */ /* 0x000fe20000000800 */
[----:B------:R-:W-:Y:S05]  /*0010*/  EXIT ;  /* 0x000000000000794d */ /* 0x000fea0003800000 */
.L_x_21:
        /* <DEDUP_REMOVED lines=14> */
.L_x_57:


//--------------------- .text._ZN7cutlass13device_kernelIN5flash19enable_sm80_to_sm89INS1_16FlashAttnFwdSm80INS1_25CollectiveMainloopFwdSm80ILi8ELi1ELb0EN4cute5tupleIJNS5_1CILi128EEENS7_ILi64EEENS7_ILi192EEEEEELi192ENS_10bfloat16_tEfNS_4arch4Sm80ELb0ELb1ELb0ELb1ELb1ELb0ELb1ELb0EEENS1_21CollectiveEpilogueFwdINS6_IJS8_SA_S9_EEENS6_IJNS7_ILi1EEESI_SI_EEESC_SE_Li256ELb1ELb1ELb0ELb0EEENS1_19SingleTileSchedulerILb1ELb0ELb1ELi128EEEEEEEEEvNT_6ParamsE --------------------------
	.section	.text._ZN7cutlass13device_kernelIN5flash19enable_sm80_to_sm89INS1_16FlashAttnFwdSm80INS1_25CollectiveMainloopFwdSm80ILi8ELi1ELb0EN4cute5tupleIJNS5_1CILi128EEENS7_ILi64EEENS7_ILi192EEEEEELi192ENS_10bfloat16_tEfNS_4arch4Sm80ELb0ELb1ELb0ELb1ELb1ELb0ELb1ELb0EEENS1_21CollectiveEpilogueFwdINS6_IJS8_SA_S9_EEENS6_IJNS7_ILi1EEESI_SI_EEESC_SE_Li256ELb1ELb1ELb0ELb0EEENS1_19SingleTileSchedulerILb1ELb0ELb1ELi128EEEEEEEEEvNT_6ParamsE,"ax",@progbits
	.align	128
.text._ZN7cutlass13device_kernelIN5flash19enable_sm80_to_sm89INS1_16FlashAttnFwdSm80INS1_25CollectiveMainloopFwdSm80ILi8ELi1ELb0EN4cute5tupleIJNS5_1CILi128EEENS7_ILi64EEENS7_ILi192EEEEEELi192ENS_10bfloat16_tEfNS_4arch4Sm80ELb0ELb1ELb0ELb1ELb1ELb0ELb1ELb0EEENS1_21CollectiveEpilogueFwdINS6_IJS8_SA_S9_EEENS6_IJNS7_ILi1EEESI_SI_EEESC_SE_Li256ELb1ELb1ELb0ELb0EEENS1_19SingleTileSchedulerILb1ELb0ELb1ELi128EEEEEEEEEvNT_6ParamsE:
        .type           _ZN7cutlass13device_kernelIN5flash19enable_sm80_to_sm89INS1_16FlashAttnFwdSm80INS1_25CollectiveMainloopFwdSm80ILi8ELi1ELb0EN4cute5tupleIJNS5_1CILi128EEENS7_ILi64EEENS7_ILi192EEEEEELi192ENS_10bfloat16_tEfNS_4arch4Sm80ELb0ELb1ELb0ELb1ELb1ELb0ELb1ELb0EEENS1_21CollectiveEpilogueFwdINS6_IJS8_SA_S9_EEENS6_IJNS7_ILi1EEESI_SI_EEESC_SE_Li256ELb1ELb1ELb0ELb0EEENS1_19SingleTileSchedulerILb1ELb0ELb1ELi128EEEEEEEEEvNT_6ParamsE,@function
        .size           _ZN7cutlass13device_kernelIN5flash19enable_sm80_to_sm89INS1_16FlashAttnFwdSm80INS1_25CollectiveMainloopFwdSm80ILi8ELi1ELb0EN4cute5tupleIJNS5_1CILi128EEENS7_ILi64EEENS7_ILi192EEEEEELi192ENS_10bfloat16_tEfNS_4arch4Sm80ELb0ELb1ELb0ELb1ELb1ELb0ELb1ELb0EEENS1_21CollectiveEpilogueFwdINS6_IJS8_SA_S9_EEENS6_IJNS7_ILi1EEESI_SI_EEESC_SE_Li256ELb1ELb1ELb0ELb0EEENS1_19SingleTileSchedulerILb1ELb0ELb1ELi128EEEEEEEEEvNT_6ParamsE,(.L_x_58 - _ZN7cutlass13device_kernelIN5flash19enable_sm80_to_sm89INS1_16FlashAttnFwdSm80INS1_25CollectiveMainloopFwdSm80ILi8ELi1ELb0EN4cute5tupleIJNS5_1CILi128EEENS7_ILi64EEENS7_ILi192EEEEEELi192ENS_10bfloat16_tEfNS_4arch4Sm80ELb0ELb1ELb0ELb1ELb1ELb0ELb1ELb0EEENS1_21CollectiveEpilogueFwdINS6_IJS8_SA_S9_EEENS6_IJNS7_ILi1EEESI_SI_EEESC_SE_Li256ELb1ELb1ELb0ELb0EEENS1_19SingleTileSchedulerILb1ELb0ELb1ELi128EEEEEEEEEvNT_6ParamsE)
        .other          _ZN7cutlass13device_kernelIN5flash19enable_sm80_to_sm89INS1_16FlashAttnFwdSm80INS1_25CollectiveMainloopFwdSm80ILi8ELi1ELb0EN4cute5tupleIJNS5_1CILi128EEENS7_ILi64EEENS7_ILi192EEEEEELi192ENS_10bfloat16_tEfNS_4arch4Sm80ELb0ELb1ELb0ELb1ELb1ELb0ELb1ELb0EEENS1_21CollectiveEpilogueFwdINS6_IJS8_SA_S9_EEENS6_IJNS7_ILi1EEESI_SI_EEESC_SE_Li256ELb1ELb1ELb0ELb0EEENS1_19SingleTileSchedulerILb1ELb0ELb1ELi128EEEEEEEEEvNT_6ParamsE,@"STO_CUDA_ENTRY STV_DEFAULT"
_ZN7cutlass13device_kernelIN5flash19enable_sm80_to_sm89INS1_16FlashAttnFwdSm80INS1_25CollectiveMainloopFwdSm80ILi8ELi1ELb0EN4cute5tupleIJNS5_1CILi128EEENS7_ILi64EEENS7_ILi192EEEEEELi192ENS_10bfloat16_tEfNS_4arch4Sm80ELb0ELb1ELb0ELb1ELb1ELb0ELb1ELb0EEENS1_21CollectiveEpilogueFwdINS6_IJS8_SA_S9_EEENS6_IJNS7_ILi1EEESI_SI_EEESC_SE_Li256ELb1ELb1ELb0ELb0EEENS1_19SingleTileSchedulerILb1ELb0ELb1ELi128EEEEEEEEEvNT_6ParamsE:
[----:B------:R-:W-:Y:S01]  /*0000*/  LDC R1, c[0x0][0x28] ;  /* 0x00000a00ff017b82 */ /* 0x000fe20000000800 */
[----:B------:R-:W-:Y:S05]  /*0010*/  EXIT ;  /* 0x000000000000794d */ /* 0x000fea0003800000 */
.L_x_22:
        /* <DEDUP_REMOVED lines=14> */
.L_x_58:


//--------------------- .text._ZN7cutlass13device_kernelIN5flash19enable_sm80_to_sm89INS1_16FlashAttnFwdSm80INS1_25CollectiveMainloopFwdSm80ILi8ELi1ELb0EN4cute5tupleIJNS5_1CILi128EEENS7_ILi64EEENS7_ILi192EEEEEELi192ENS_10bfloat16_tEfNS_4arch4Sm80ELb0ELb1ELb0ELb1ELb1ELb1ELb1ELb0EEENS1_21CollectiveEpilogueFwdINS6_IJS8_SA_S9_EEENS6_IJNS7_ILi1EEESI_SI_EEESC_SE_Li256ELb1ELb1ELb0ELb0EEENS1_19SingleTileSchedulerILb1ELb0ELb1ELi128EEEEEEEEEvNT_6ParamsE --------------------------
	.section	.text._ZN7cutlass13device_kernelIN5flash19enable_sm80_to_sm89INS1_16FlashAttnFwdSm80INS1_25CollectiveMainloopFwdSm80ILi8ELi1ELb0EN4cute5tupleIJNS5_1CILi128EEENS7_ILi64EEENS7_ILi192EEEEEELi192ENS_10bfloat16_tEfNS_4arch4Sm80ELb0ELb1ELb0ELb1ELb1ELb1ELb1ELb0EEENS1_21CollectiveEpilogueFwdINS6_IJS8_SA_S9_EEENS6_IJNS7_ILi1EEESI_SI_EEESC_SE_Li256ELb1ELb1ELb0ELb0EEENS1_19SingleTileSchedulerILb1ELb0ELb1ELi128EEEEEEEEEvNT_6ParamsE,"ax",@progbits
	.align	128
.text._ZN7cutlass13device_kernelIN5flash19enable_sm80_to_sm89INS1_16FlashAttnFwdSm80INS1_25CollectiveMainloopFwdSm80ILi8ELi1ELb0EN4cute5tupleIJNS5_1CILi128EEENS7_ILi64EEENS7_ILi192EEEEEELi192ENS_10bfloat16_tEfNS_4arch4Sm80ELb0ELb1ELb0ELb1ELb1ELb1ELb1ELb0EEENS1_21CollectiveEpilogueFwdINS6_IJS8_SA_S9_EEENS6_IJNS7_ILi1EEESI_SI_EEESC_SE_Li256ELb1ELb1ELb0ELb0EEENS1_19SingleTileSchedulerILb1ELb0ELb1ELi128EEEEEEEEEvNT_6ParamsE:
        .type           _ZN7cutlass13device_kernelIN5flash19enable_sm80_to_sm89INS1_16FlashAttnFwdSm80INS1_25CollectiveMainloopFwdSm80ILi8ELi1ELb0EN4cute5tupleIJNS5_1CILi128EEENS7_ILi64EEENS7_ILi192EEEEEELi192ENS_10bfloat16_tEfNS_4arch4Sm80ELb0ELb1ELb0ELb1ELb1ELb1ELb1ELb0EEENS1_21CollectiveEpilogueFwdINS6_IJS8_SA_S9_EEENS6_IJNS7_ILi1EEESI_SI_EEESC_SE_Li256ELb1ELb1ELb0ELb0EEENS1_19SingleTileSchedulerILb1ELb0ELb1ELi128EEEEEEEEEvNT_6ParamsE,@function
        .size           _ZN7cutlass13device_kernelIN5flash19enable_sm80_to_sm89INS1_16FlashAttnFwdSm80INS1_25CollectiveMainloopFwdSm80ILi8ELi1ELb0EN4cute5tupleIJNS5_1CILi128EEENS7_ILi64EEENS7_ILi192EEEEEELi192ENS_10bfloat16_tEfNS_4arch4Sm80ELb0ELb1ELb0ELb1ELb1ELb1ELb1ELb0EEENS1_21CollectiveEpilogueFwdINS6_IJS8_SA_S9_EEENS6_IJNS7_ILi1EEESI_SI_EEESC_SE_Li256ELb1ELb1ELb0ELb0EEENS1_19SingleTileSchedulerILb1ELb0ELb1ELi128EEEEEEEEEvNT_6ParamsE,(.L_x_59 - _ZN7cutlass13device_kernelIN5flash19enable_sm80_to_sm89INS1_16FlashAttnFwdSm80INS1_25CollectiveMainloopFwdSm80ILi8ELi1ELb0EN4cute5tupleIJNS5_1CILi128EEENS7_ILi64EEENS7_ILi192EEEEEELi192ENS_10bfloat16_tEfNS_4arch4Sm80ELb0ELb1ELb0ELb1ELb1ELb1ELb1ELb0EEENS1_21CollectiveEpilogueFwdINS6_IJS8_SA_S9_EEENS6_IJNS7_ILi1EEESI_SI_EEESC_SE_Li256ELb1ELb1ELb0ELb0EEENS1_19SingleTileSchedulerILb1ELb0ELb1ELi128EEEEEEEEEvNT_6ParamsE)
        .other          _ZN7cutlass13device_kernelIN5flash19enable_sm80_to_sm89INS1_16FlashAttnFwdSm80INS1_25CollectiveMainloopFwdSm80ILi8ELi1ELb0EN4cute5tupleIJNS5_1CILi128EEENS7_ILi64EEENS7_ILi192EEEEEELi192ENS_10bfloat16_tEfNS_4arch4Sm80ELb0ELb1ELb0ELb1ELb1ELb1ELb1ELb0EEENS1_21CollectiveEpilogueFwdINS6_IJS8_SA_S9_EEENS6_IJNS7_ILi1EEESI_SI_EEESC_SE_Li256ELb1ELb1ELb0ELb0EEENS1_19SingleTileSchedulerILb1ELb0ELb1ELi128EEEEEEEEEvNT_6ParamsE,@"STO_CUDA_ENTRY STV_DEFAULT"
_ZN7cutlass13device_kernelIN5flash19enable_sm80_to_sm89INS1_16FlashAttnFwdSm80INS1_25CollectiveMainloopFwdSm80ILi8ELi1ELb0EN4cute5tupleIJNS5_1CILi128EEENS7_ILi64EEENS7_ILi192EEEEEELi192ENS_10bfloat16_tEfNS_4arch4Sm80ELb0ELb1ELb0ELb1ELb1ELb1ELb1ELb0EEENS1_21CollectiveEpilogueFwdINS6_IJS8_SA_S9_EEENS6_IJNS7_ILi1EEESI_SI_EEESC_SE_Li256ELb1ELb1ELb0ELb0EEENS1_19SingleTileSchedulerILb1ELb0ELb1ELi128EEEEEEEEEvNT_6ParamsE:
[----:B------:R-:W-:Y:S01]  /*0000*/  LDC R1, c[0x0][0x28] ;  /* 0x00000a00ff017b82 */ /* 0x000fe20000000800 */
[----:B------:R-:W-:Y:S05]  /*0010*/  EXIT ;  /* 0x000000000000794d */ /* 0x000fea0003800000 */
.L_x_23:
        /* <DEDUP_REMOVED lines=14> */
.L_x_59:


//--------------------- .text._ZN7cutlass13device_kernelIN5flash19enable_sm80_to_sm89INS1_16FlashAttnFwdSm80INS1_25CollectiveMainloopFwdSm80ILi8ELi1ELb0EN4cute5tupleIJNS5_1CILi128EEENS7_ILi64EEENS7_ILi192EEEEEELi192ENS_10bfloat16_tEfNS_4arch4Sm80ELb1ELb0ELb0ELb0ELb1ELb0ELb1ELb0EEENS1_21CollectiveEpilogueFwdINS6_IJS8_SA_S9_EEENS6_IJNS7_ILi1EEESI_SI_EEESC_SE_Li256ELb0ELb1ELb0ELb0EEENS1_30DynamicPersistentTileSchedulerILi256ELi256ELb0ELb1ELb0EEEEEEEEEvNT_6ParamsE --------------------------
	.section	.text._ZN7cutlass13device_kernelIN5flash19enable_sm80_to_sm89INS1_16FlashAttnFwdSm80INS1_25CollectiveMainloopFwdSm80ILi8ELi1ELb0EN4cute5tupleIJNS5_1CILi128EEENS7_ILi64EEENS7_ILi192EEEEEELi192ENS_10bfloat16_tEfNS_4arch4Sm80ELb1ELb0ELb0ELb0ELb1ELb0ELb1ELb0EEENS1_21CollectiveEpilogueFwdINS6_IJS8_SA_S9_EEENS6_IJNS7_ILi1EEESI_SI_EEESC_SE_Li256ELb0ELb1ELb0ELb0EEENS1_30DynamicPersistentTileSchedulerILi256ELi256ELb0ELb1ELb0EEEEEEEEEvNT_6ParamsE,"ax",@progbits
	.align	128
.text._ZN7cutlass13device_kernelIN5flash19enable_sm80_to_sm89INS1_16FlashAttnFwdSm80INS1_25CollectiveMainloopFwdSm80ILi8ELi1ELb0EN4cute5tupleIJNS5_1CILi128EEENS7_ILi64EEENS7_ILi192EEEEEELi192ENS_10bfloat16_tEfNS_4arch4Sm80ELb1ELb0ELb0ELb0ELb1ELb0ELb1ELb0EEENS1_21CollectiveEpilogueFwdINS6_IJS8_SA_S9_EEENS6_IJNS7_ILi1EEESI_SI_EEESC_SE_Li256ELb0ELb1ELb0ELb0EEENS1_30DynamicPersistentTileSchedulerILi256ELi256ELb0ELb1ELb0EEEEEEEEEvNT_6ParamsE:
        .type           _ZN7cutlass13device_kernelIN5flash19enable_sm80_to_sm89INS1_16FlashAttnFwdSm80INS1_25CollectiveMainloopFwdSm80ILi8ELi1ELb0EN4cute5tupleIJNS5_1CILi128EEENS7_ILi64EEENS7_ILi192EEEEEELi192ENS_10bfloat16_tEfNS_4arch4Sm80ELb1ELb0ELb0ELb0ELb1ELb0ELb1ELb0EEENS1_21CollectiveEpilogueFwdINS6_IJS8_SA_S9_EEENS6_IJNS7_ILi1EEESI_SI_EEESC_SE_Li256ELb0ELb1ELb0ELb0EEENS1_30DynamicPersistentTileSchedulerILi256ELi256ELb0ELb1ELb0EEEEEEEEEvNT_6ParamsE,@function
        .size           _ZN7cutlass13device_kernelIN5flash19enable_sm80_to_sm89INS1_16FlashAttnFwdSm80INS1_25CollectiveMainloopFwdSm80ILi8ELi1ELb0EN4cute5tupleIJNS5_1CILi128EEENS7_ILi64EEENS7_ILi192EEEEEELi192ENS_10bfloat16_tEfNS_4arch4Sm80ELb1ELb0ELb0ELb0ELb1ELb0ELb1ELb0EEENS1_21CollectiveEpilogueFwdINS6_IJS8_SA_S9_EEENS6_IJNS7_ILi1EEESI_SI_EEESC_SE_Li256ELb0ELb1ELb0ELb0EEENS1_30DynamicPersistentTileSchedulerILi256ELi256ELb0ELb1ELb0EEEEEEEEEvNT_6ParamsE,(.L_x_60 - _ZN7cutlass13device_kernelIN5flash19enable_sm80_to_sm89INS1_16FlashAttnFwdSm80INS1_25CollectiveMainloopFwdSm80ILi8ELi1ELb0EN4cute5tupleIJNS5_1CILi128EEENS7_ILi64EEENS7_ILi192EEEEEELi192ENS_10bfloat16_tEfNS_4arch4Sm80ELb1ELb0ELb0ELb0ELb1ELb0ELb1ELb0EEENS1_21CollectiveEpilogueFwdINS6_IJS8_SA_S9_EEENS6_IJNS7_ILi1EEESI_SI_EEESC_SE_Li256ELb0ELb1ELb0ELb0EEENS1_30DynamicPersistentTileSchedulerILi256ELi256ELb0ELb1ELb0EEEEEEEEEvNT_6ParamsE)
        .other          _ZN7cutlass13device_kernelIN5flash19enable_sm80_to_sm89INS1_16FlashAttnFwdSm80INS1_25CollectiveMainloopFwdSm80ILi8ELi1ELb0EN4cute5tupleIJNS5_1CILi128EEENS7_ILi64EEENS7_ILi192EEEEEELi192ENS_10bfloat16_tEfNS_4arch4Sm80ELb1ELb0ELb0ELb0ELb1ELb0ELb1ELb0EEENS1_21CollectiveEpilogueFwdINS6_IJS8_SA_S9_EEENS6_IJNS7_ILi1EEESI_SI_EEESC_SE_Li256ELb0ELb1ELb0ELb0EEENS1_30DynamicPersistentTileSchedulerILi256ELi256ELb0ELb1ELb0EEEEEEEEEvNT_6ParamsE,@"STO_CUDA_ENTRY STV_DEFAULT"
_ZN7cutlass13device_kernelIN5flash19enable_sm80_to_sm89INS1_16FlashAttnFwdSm80INS1_25CollectiveMainloopFwdSm80ILi8ELi1ELb0EN4cute5tupleIJNS5_1CILi128EEENS7_ILi64EEENS7_ILi192EEEEEELi192ENS_10bfloat16_tEfNS_4arch4Sm80ELb1ELb0ELb0ELb0ELb1ELb0ELb1ELb0EEENS1_21CollectiveEpilogueFwdINS6_IJS8_SA_S9_EEENS6_IJNS7_ILi1EEESI_SI_EEESC_SE_Li256ELb0ELb1ELb0ELb0EEENS1_30DynamicPersistentTileSchedulerILi256ELi256ELb0ELb1ELb0EEEEEEEEEvNT_6ParamsE:
[----:B------:R-:W-:Y:S01]  /*0000*/  LDC R1, c[0x0][0x28] ;  /* 0x00000a00ff017b82 */ /* 0x000fe20000000800 */
[----:B------:R-:W-:Y:S05]  /*0010*/  EXIT ;  /* 0x000000000000794d */ /* 0x000fea0003800000 */
.L_x_24:
        /* <DEDUP_REMOVED lines=14> */
.L_x_60:


//--------------------- .text._ZN7cutlass13device_kernelIN5flash19enable_sm80_to_sm89INS1_16FlashAttnFwdSm80INS1_25CollectiveMainloopFwdSm80ILi8ELi1ELb0EN4cute5tupleIJNS5_1CILi128EEENS7_ILi64EEENS7_ILi192EEEEEELi192ENS_10bfloat16_tEfNS_4arch4Sm80ELb1ELb0ELb0ELb1ELb1ELb0ELb1ELb0EEENS1_21CollectiveEpilogueFwdINS6_IJS8_SA_S9_EEENS6_IJNS7_ILi1EEESI_SI_EEESC_SE_Li256ELb1ELb1ELb0ELb0EEENS1_19SingleTileSchedulerILb1ELb0ELb1ELi128EEEEEEEEEvNT_6ParamsE --------------------------
	.section	.text._ZN7cutlass13device_kernelIN5flash19enable_sm80_to_sm89INS1_16FlashAttnFwdSm80INS1_25CollectiveMainloopFwdSm80ILi8ELi1ELb0EN4cute5tupleIJNS5_1CILi128EEENS7_ILi64EEENS7_ILi192EEEEEELi192ENS_10bfloat16_tEfNS_4arch4Sm80ELb1ELb0ELb0ELb1ELb1ELb0ELb1ELb0EEENS1_21CollectiveEpilogueFwdINS6_IJS8_SA_S9_EEENS6_IJNS7_ILi1EEESI_SI_EEESC_SE_Li256ELb1ELb1ELb0ELb0EEENS1_19SingleTileSchedulerILb1ELb0ELb1ELi128EEEEEEEEEvNT_6ParamsE,"ax",@progbits
	.align	128
.text._ZN7cutlass13device_kernelIN5flash19enable_sm80_to_sm89INS1_16FlashAttnFwdSm80INS1_25CollectiveMainloopFwdSm80ILi8ELi1ELb0EN4cute5tupleIJNS5_1CILi128EEENS7_ILi64EEENS7_ILi192EEEEEELi192ENS_10bfloat16_tEfNS_4arch4Sm80ELb1ELb0ELb0ELb1ELb1ELb0ELb1ELb0EEENS1_21CollectiveEpilogueFwdINS6_IJS8_SA_S9_EEENS6_IJNS7_ILi1EEESI_SI_EEESC_SE_Li256ELb1ELb1ELb0ELb0EEENS1_19SingleTileSchedulerILb1ELb0ELb1ELi128EEEEEEEEEvNT_6ParamsE:
        .type           _ZN7cutlass13device_kernelIN5flash19enable_sm80_to_sm89INS1_16FlashAttnFwdSm80INS1_25CollectiveMainloopFwdSm80ILi8ELi1ELb0EN4cute5tupleIJNS5_1CILi128EEENS7_ILi64EEENS7_ILi192EEEEEELi192ENS_10bfloat16_tEfNS_4arch4Sm80ELb1ELb0ELb0ELb1ELb1ELb0ELb1ELb0EEENS1_21CollectiveEpilogueFwdINS6_IJS8_SA_S9_EEENS6_IJNS7_ILi1EEESI_SI_EEESC_SE_Li256ELb1ELb1ELb0ELb0EEENS1_19SingleTileSchedulerILb1ELb0ELb1ELi128EEEEEEEEEvNT_6ParamsE,@function
        .size           _ZN7cutlass13device_kernelIN5flash19enable_sm80_to_sm89INS1_16FlashAttnFwdSm80INS1_25CollectiveMainloopFwdSm80ILi8ELi1ELb0EN4cute5tupleIJNS5_1CILi128EEENS7_ILi64EEENS7_ILi192EEEEEELi192ENS_10bfloat16_tEfNS_4arch4Sm80ELb1ELb0ELb0ELb1ELb1ELb0ELb1ELb0EEENS1_21CollectiveEpilogueFwdINS6_IJS8_SA_S9_EEENS6_IJNS7_ILi1EEESI_SI_EEESC_SE_Li256ELb1ELb1ELb0ELb0EEENS1_19SingleTileSchedulerILb1ELb0ELb1ELi128EEEEEEEEEvNT_6ParamsE,(.L_x_61 - _ZN7cutlass13device_kernelIN5flash19enable_sm80_to_sm89INS1_16FlashAttnFwdSm80INS1_25CollectiveMainloopFwdSm80ILi8ELi1ELb0EN4cute5tupleIJNS5_1CILi128EEENS7_ILi64EEENS7_ILi192EEEEEELi192ENS_10bfloat16_tEfNS_4arch4Sm80ELb1ELb0ELb0ELb1ELb1ELb0ELb1ELb0EEENS1_21CollectiveEpilogueFwdINS6_IJS8_SA_S9_EEENS6_IJNS7_ILi1EEESI_SI_EEESC_SE_Li256ELb1ELb1ELb0ELb0EEENS1_19SingleTileSchedulerILb1ELb0ELb1ELi128EEEEEEEEEvNT_6ParamsE)
        .other          _ZN7cutlass13device_kernelIN5flash19enable_sm80_to_sm89INS1_16FlashAttnFwdSm80INS1_25CollectiveMainloopFwdSm80ILi8ELi1ELb0EN4cute5tupleIJNS5_1CILi128EEENS7_ILi64EEENS7_ILi192EEEEEELi192ENS_10bfloat16_tEfNS_4arch4Sm80ELb1ELb0ELb0ELb1ELb1ELb0ELb1ELb0EEENS1_21CollectiveEpilogueFwdINS6_IJS8_SA_S9_EEENS6_IJNS7_ILi1EEESI_SI_EEESC_SE_Li256ELb1ELb1ELb0ELb0EEENS1_19SingleTileSchedulerILb1ELb0ELb1ELi128EEEEEEEEEvNT_6ParamsE,@"STO_CUDA_ENTRY STV_DEFAULT"
_ZN7cutlass13device_kernelIN5flash19enable_sm80_to_sm89INS1_16FlashAttnFwdSm80INS1_25CollectiveMainloopFwdSm80ILi8ELi1ELb0EN4cute5tupleIJNS5_1CILi128EEENS7_ILi64EEENS7_ILi192EEEEEELi192ENS_10bfloat16_tEfNS_4arch4Sm80ELb1ELb0ELb0ELb1ELb1ELb0ELb1ELb0EEENS1_21CollectiveEpilogueFwdINS6_IJS8_SA_S9_EEENS6_IJNS7_ILi1EEESI_SI_EEESC_SE_Li256ELb1ELb1ELb0ELb0EEENS1_19SingleTileSchedulerILb1ELb0ELb1ELi128EEEEEEEEEvNT_6ParamsE:
[----:B------:R-:W-:Y:S01]  /*0000*/  LDC R1, c[0x0][0x28] ;  /* 0x00000a00ff017b82 */ /* 0x000fe20000000800 */
[----:B------:R-:W-:Y:S05]  /*0010*/  EXIT ;  /* 0x000000000000794d */ /* 0x000fea0003800000 */
.L_x_25:
        /* <DEDUP_REMOVED lines=14> */
.L_x_61:


//--------------------- .text._ZN7cutlass13device_kernelIN5flash19enable_sm80_to_sm89INS1_16FlashAttnFwdSm80INS1_25CollectiveMainloopFwdSm80ILi8ELi1ELb0EN4cute5tupleIJNS5_1CILi128EEENS7_ILi64EEENS7_ILi192EEEEEELi192ENS_10bfloat16_tEfNS_4arch4Sm80ELb1ELb0ELb0ELb1ELb1ELb1ELb1ELb0EEENS1_21CollectiveEpilogueFwdINS6_IJS8_SA_S9_EEENS6_IJNS7_ILi1EEESI_SI_EEESC_SE_Li256ELb1ELb1ELb0ELb0EEENS1_19SingleTileSchedulerILb1ELb0ELb1ELi128EEEEEEEEEvNT_6ParamsE --------------------------
	.section	.text._ZN7cutlass13device_kernelIN5flash19enable_sm80_to_sm89INS1_16FlashAttnFwdSm80INS1_25CollectiveMainloopFwdSm80ILi8ELi1ELb0EN4cute5tupleIJNS5_1CILi128EEENS7_ILi64EEENS7_ILi192EEEEEELi192ENS_10bfloat16_tEfNS_4arch4Sm80ELb1ELb0ELb0ELb1ELb1ELb1ELb1ELb0EEENS1_21CollectiveEpilogueFwdINS6_IJS8_SA_S9_EEENS6_IJNS7_ILi1EEESI_SI_EEESC_SE_Li256ELb1ELb1ELb0ELb0EEENS1_19SingleTileSchedulerILb1ELb0ELb1ELi128EEEEEEEEEvNT_6ParamsE,"ax",@progbits
	.align	128
.text._ZN7cutlass13device_kernelIN5flash19enable_sm80_to_sm89INS1_16FlashAttnFwdSm80INS1_25CollectiveMainloopFwdSm80ILi8ELi1ELb0EN4cute5tupleIJNS5_1CILi128EEENS7_ILi64EEENS7_ILi192EEEEEELi192ENS_10bfloat16_tEfNS_4arch4Sm80ELb1ELb0ELb0ELb1ELb1ELb1ELb1ELb0EEENS1_21CollectiveEpilogueFwdINS6_IJS8_SA_S9_EEENS6_IJNS7_ILi1EEESI_SI_EEESC_SE_Li256ELb1ELb1ELb0ELb0EEENS1_19SingleTileSchedulerILb1ELb0ELb1ELi128EEEEEEEEEvNT_6ParamsE:
        .type           _ZN7cutlass13device_kernelIN5flash19enable_sm80_to_sm89INS1_16FlashAttnFwdSm80INS1_25CollectiveMainloopFwdSm80ILi8ELi1ELb0EN4cute5tupleIJNS5_1CILi128EEENS7_ILi64EEENS7_ILi192EEEEEELi192ENS_10bfloat16_tEfNS_4arch4Sm80ELb1ELb0ELb0ELb1ELb1ELb1ELb1ELb0EEENS1_21CollectiveEpilogueFwdINS6_IJS8_SA_S9_EEENS6_IJNS7_ILi1EEESI_SI_EEESC_SE_Li256ELb1ELb1ELb0ELb0EEENS1_19SingleTileSchedulerILb1ELb0ELb1ELi128EEEEEEEEEvNT_6ParamsE,@function
        .size           _ZN7cutlass13device_kernelIN5flash19enable_sm80_to_sm89INS1_16FlashAttnFwdSm80INS1_25CollectiveMainloopFwdSm80ILi8ELi1ELb0EN4cute5tupleIJNS5_1CILi128EEENS7_ILi64EEENS7_ILi192EEEEEELi192ENS_10bfloat16_tEfNS_4arch4Sm80ELb1ELb0ELb0ELb1ELb1ELb1ELb1ELb0EEENS1_21CollectiveEpilogueFwdINS6_IJS8_SA_S9_EEENS6_IJNS7_ILi1EEESI_SI_EEESC_SE_Li256ELb1ELb1ELb0ELb0EEENS1_19SingleTileSchedulerILb1ELb0ELb1ELi128EEEEEEEEEvNT_6ParamsE,(.L_x_62 - _ZN7cutlass13device_kernelIN5flash19enable_sm80_to_sm89INS1_16FlashAttnFwdSm80INS1_25CollectiveMainloopFwdSm80ILi8ELi1ELb0EN4cute5tupleIJNS5_1CILi128EEENS7_ILi64EEENS7_ILi192EEEEEELi192ENS_10bfloat16_tEfNS_4arch4Sm80ELb1ELb0ELb0ELb1ELb1ELb1ELb1ELb0EEENS1_21CollectiveEpilogueFwdINS6_IJS8_SA_S9_EEENS6_IJNS7_ILi1EEESI_SI_EEESC_SE_Li256ELb1ELb1ELb0ELb0EEENS1_19SingleTileSchedulerILb1ELb0ELb1ELi128EEEEEEEEEvNT_6ParamsE)
        .other          _ZN7cutlass13device_kernelIN5flash19enable_sm80_to_sm89INS1_16FlashAttnFwdSm80INS1_25CollectiveMainloopFwdSm80ILi8ELi1ELb0EN4cute5tupleIJNS5_1CILi128EEENS7_ILi64EEENS7_ILi192EEEEEELi192ENS_10bfloat16_tEfNS_4arch4Sm80ELb1ELb0ELb0ELb1ELb1ELb1ELb1ELb0EEENS1_21CollectiveEpilogueFwdINS6_IJS8_SA_S9_EEENS6_IJNS7_ILi1EEESI_SI_EEESC_SE_Li256ELb1ELb1ELb0ELb0EEENS1_19SingleTileSchedulerILb1ELb0ELb1ELi128EEEEEEEEEvNT_6ParamsE,@"STO_CUDA_ENTRY STV_DEFAULT"
_ZN7cutlass13device_kernelIN5flash19enable_sm80_to_sm89INS1_16FlashAttnFwdSm80INS1_25CollectiveMainloopFwdSm80ILi8ELi1ELb0EN4cute5tupleIJNS5_1CILi128EEENS7_ILi64EEENS7_ILi192EEEEEELi192ENS_10bfloat16_tEfNS_4arch4Sm80ELb1ELb0ELb0ELb1ELb1ELb1ELb1ELb0EEENS1_21CollectiveEpilogueFwdINS6_IJS8_SA_S9_EEENS6_IJNS7_ILi1EEESI_SI_EEESC_SE_Li256ELb1ELb1ELb0ELb0EEENS1_19SingleTileSchedulerILb1ELb0ELb1ELi128EEEEEEEEEvNT_6ParamsE:
[----:B------:R-:W-:Y:S01]  /*0000*/  LDC R1, c[0x0][0x28] ;  /* 0x00000a00ff017b82 */ /* 0x000fe20000000800 */
[----:B------:R-:W-:Y:S05]  /*0010*/  EXIT ;  /* 0x000000000000794d */ /* 0x000fea0003800000 */
.L_x_26:
        /* <DEDUP_REMOVED lines=14> */
.L_x_62:


//--------------------- .text._ZN7cutlass13device_kernelIN5flash19enable_sm80_to_sm89INS1_16FlashAttnFwdSm80INS1_25CollectiveMainloopFwdSm80ILi8ELi2ELb0EN4cute5tupleIJNS5_1CILi128EEENS7_ILi64EEENS7_ILi192EEEEEELi192ENS_10bfloat16_tEfNS_4arch4Sm80ELb0ELb0ELb0ELb0ELb1ELb0ELb1ELb0EEENS1_21CollectiveEpilogueFwdINS6_IJS8_SA_S9_EEENS6_IJNS7_ILi1EEESI_SI_EEESC_SE_Li256ELb0ELb1ELb0ELb0EEENS1_19SingleTileSchedulerILb0ELb0ELb1ELi128EEEEEEEEEvNT_6ParamsE --------------------------
	.section	.text._ZN7cutlass13device_kernelIN5flash19enable_sm80_to_sm89INS1_16FlashAttnFwdSm80INS1_25CollectiveMainloopFwdSm80ILi8ELi2ELb0EN4cute5tupleIJNS5_1CILi128EEENS7_ILi64EEENS7_ILi192EEEEEELi192ENS_10bfloat16_tEfNS_4arch4Sm80ELb0ELb0ELb0ELb0ELb1ELb0ELb1ELb0EEENS1_21CollectiveEpilogueFwdINS6_IJS8_SA_S9_EEENS6_IJNS7_ILi1EEESI_SI_EEESC_SE_Li256ELb0ELb1ELb0ELb0EEENS1_19SingleTileSchedulerILb0ELb0ELb1ELi128EEEEEEEEEvNT_6ParamsE,"ax",@progbits
	.align	128
.text._ZN7cutlass13device_kernelIN5flash19enable_sm80_to_sm89INS1_16FlashAttnFwdSm80INS1_25CollectiveMainloopFwdSm80ILi8ELi2ELb0EN4cute5tupleIJNS5_1CILi128EEENS7_ILi64EEENS7_ILi192EEEEEELi192ENS_10bfloat16_tEfNS_4arch4Sm80ELb0ELb0ELb0ELb0ELb1ELb0ELb1ELb0EEENS1_21CollectiveEpilogueFwdINS6_IJS8_SA_S9_EEENS6_IJNS7_ILi1EEESI_SI_EEESC_SE_Li256ELb0ELb1ELb0ELb0EEENS1_19SingleTileSchedulerILb0ELb0ELb1ELi128EEEEEEEEEvNT_6ParamsE:
        .type           _ZN7cutlass13device_kernelIN5flash19enable_sm80_to_sm89INS1_16FlashAttnFwdSm80INS1_25CollectiveMainloopFwdSm80ILi8ELi2ELb0EN4cute5tupleIJNS5_1CILi128EEENS7_ILi64EEENS7_ILi192EEEEEELi192ENS_10bfloat16_tEfNS_4arch4Sm80ELb0ELb0ELb0ELb0ELb1ELb0ELb1ELb0EEENS1_21CollectiveEpilogueFwdINS6_IJS8_SA_S9_EEENS6_IJNS7_ILi1EEESI_SI_EEESC_SE_Li256ELb0ELb1ELb0ELb0EEENS1_19SingleTileSchedulerILb0ELb0ELb1ELi128EEEEEEEEEvNT_6ParamsE,@function
        .size           _ZN7cutlass13device_kernelIN5flash19enable_sm80_to_sm89INS1_16FlashAttnFwdSm80INS1_25CollectiveMainloopFwdSm80ILi8ELi2ELb0EN4cute5tupleIJNS5_1CILi128EEENS7_ILi64EEENS7_ILi192EEEEEELi192ENS_10bfloat16_tEfNS_4arch4Sm80ELb0ELb0ELb0ELb0ELb1ELb0ELb1ELb0EEENS1_21CollectiveEpilogueFwdINS6_IJS8_SA_S9_EEENS6_IJNS7_ILi1EEESI_SI_EEESC_SE_Li256ELb0ELb1ELb0ELb0EEENS1_19SingleTileSchedulerILb0ELb0ELb1ELi128EEEEEEEEEvNT_6ParamsE,(.L_x_63 - _ZN7cutlass13device_kernelIN5flash19enable_sm80_to_sm89INS1_16FlashAttnFwdSm80INS1_25CollectiveMainloopFwdSm80ILi8ELi2ELb0EN4cute5tupleIJNS5_1CILi128EEENS7_ILi64EEENS7_ILi192EEEEEELi192ENS_10bfloat16_tEfNS_4arch4Sm80ELb0ELb0ELb0ELb0ELb1ELb0ELb1ELb0EEENS1_21CollectiveEpilogueFwdINS6_IJS8_SA_S9_EEENS6_IJNS7_ILi1EEESI_SI_EEESC_SE_Li256ELb0ELb1ELb0ELb0EEENS1_19SingleTileSchedulerILb0ELb0ELb1ELi128EEEEEEEEEvNT_6ParamsE)
        .other          _ZN7cutlass13device_kernelIN5flash19enable_sm80_to_sm89INS1_16FlashAttnFwdSm80INS1_25CollectiveMainloopFwdSm80ILi8ELi2ELb0EN4cute5tupleIJNS5_1CILi128EEENS7_ILi64EEENS7_ILi192EEEEEELi192ENS_10bfloat16_tEfNS_4arch4Sm80ELb0ELb0ELb0ELb0ELb1ELb0ELb1ELb0EEENS1_21CollectiveEpilogueFwdINS6_IJS8_SA_S9_EEENS6_IJNS7_ILi1EEESI_SI_EEESC_SE_Li256ELb0ELb1ELb0ELb0EEENS1_19SingleTileSchedulerILb0ELb0ELb1ELi128EEEEEEEEEvNT_6ParamsE,@"STO_CUDA_ENTRY STV_DEFAULT"
_ZN7cutlass13device_kernelIN5flash19enable_sm80_to_sm89INS1_16FlashAttnFwdSm80INS1_25CollectiveMainloopFwdSm80ILi8ELi2ELb0EN4cute5tupleIJNS5_1CILi128EEENS7_ILi64EEENS7_ILi192EEEEEELi192ENS_10bfloat16_tEfNS_4arch4Sm80ELb0ELb0ELb0ELb0ELb1ELb0ELb1ELb0EEENS1_21CollectiveEpilogueFwdINS6_IJS8_SA_S9_EEENS6_IJNS7_ILi1EEESI_SI_EEESC_SE_Li256ELb0ELb1ELb0ELb0EEENS1_19SingleTileSchedulerILb0ELb0ELb1ELi128EEEEEEEEEvNT_6ParamsE:
[----:B------:R-:W-:Y:S01]  /*0000*/  LDC R1, c[0x0][0x28] ;  /* 0x00000a00ff017b82 */ /* 0x000fe20000000800 */
[----:B------:R-:W-:Y:S05]  /*0010*/  EXIT ;  /* 0x000000000000794d */ /* 0x000fea0003800000 */
.L_x_27:
        /* <DEDUP_REMOVED lines=14> */
.L_x_63:


//--------------------- .text._ZN7cutlass13device_kernelIN5flash19enable_sm80_to_sm89INS1_16FlashAttnFwdSm80INS1_25CollectiveMainloopFwdSm80ILi8ELi2ELb0EN4cute5tupleIJNS5_1CILi128EEENS7_ILi64EEENS7_ILi192EEEEEELi192ENS_10bfloat16_tEfNS_4arch4Sm80ELb0ELb0ELb0ELb1ELb1ELb0ELb1ELb0EEENS1_21CollectiveEpilogueFwdINS6_IJS8_SA_S9_EEENS6_IJNS7_ILi1EEESI_SI_EEESC_SE_Li256ELb1ELb1ELb0ELb0EEENS1_19SingleTileSchedulerILb1ELb0ELb1ELi128EEEEEEEEEvNT_6ParamsE --------------------------
	.section	.text._ZN7cutlass13device_kernelIN5flash19enable_sm80_to_sm89INS1_16FlashAttnFwdSm80INS1_25CollectiveMainloopFwdSm80ILi8ELi2ELb0EN4cute5tupleIJNS5_1CILi128EEENS7_ILi64EEENS7_ILi192EEEEEELi192ENS_10bfloat16_tEfNS_4arch4Sm80ELb0ELb0ELb0ELb1ELb1ELb0ELb1ELb0EEENS1_21CollectiveEpilogueFwdINS6_IJS8_SA_S9_EEENS6_IJNS7_ILi1EEESI_SI_EEESC_SE_Li256ELb1ELb1ELb0ELb0EEENS1_19SingleTileSchedulerILb1ELb0ELb1ELi128EEEEEEEEEvNT_6ParamsE,"ax",@progbits
	.align	128
.text._ZN7cutlass13device_kernelIN5flash19enable_sm80_to_sm89INS1_16FlashAttnFwdSm80INS1_25CollectiveMainloopFwdSm80ILi8ELi2ELb0EN4cute5tupleIJNS5_1CILi128EEENS7_ILi64EEENS7_ILi192EEEEEELi192ENS_10bfloat16_tEfNS_4arch4Sm80ELb0ELb0ELb0ELb1ELb1ELb0ELb1ELb0EEENS1_21CollectiveEpilogueFwdINS6_IJS8_SA_S9_EEENS6_IJNS7_ILi1EEESI_SI_EEESC_SE_Li256ELb1ELb1ELb0ELb0EEENS1_19SingleTileSchedulerILb1ELb0ELb1ELi128EEEEEEEEEvNT_6ParamsE:
        .type           _ZN7cutlass13device_kernelIN5flash19enable_sm80_to_sm89INS1_16FlashAttnFwdSm80INS1_25CollectiveMainloopFwdSm80ILi8ELi2ELb0EN4cute5tupleIJNS5_1CILi128EEENS7_ILi64EEENS7_ILi192EEEEEELi192ENS_10bfloat16_tEfNS_4arch4Sm80ELb0ELb0ELb0ELb1ELb1ELb0ELb1ELb0EEENS1_21CollectiveEpilogueFwdINS6_IJS8_SA_S9_EEENS6_IJNS7_ILi1EEESI_SI_EEESC_SE_Li256ELb1ELb1ELb0ELb0EEENS1_19SingleTileSchedulerILb1ELb0ELb1ELi128EEEEEEEEEvNT_6ParamsE,@function
        .size           _ZN7cutlass13device_kernelIN5flash19enable_sm80_to_sm89INS1_16FlashAttnFwdSm80INS1_25CollectiveMainloopFwdSm80ILi8ELi2ELb0EN4cute5tupleIJNS5_1CILi128EEENS7_ILi64EEENS7_ILi192EEEEEELi192ENS_10bfloat16_tEfNS_4arch4Sm80ELb0ELb0ELb0ELb1ELb1ELb0ELb1ELb0EEENS1_21CollectiveEpilogueFwdINS6_IJS8_SA_S9_EEENS6_IJNS7_ILi1EEESI_SI_EEESC_SE_Li256ELb1ELb1ELb0ELb0EEENS1_19SingleTileSchedulerILb1ELb0ELb1ELi128EEEEEEEEEvNT_6ParamsE,(.L_x_64 - _ZN7cutlass13device_kernelIN5flash19enable_sm80_to_sm89INS1_16FlashAttnFwdSm80INS1_25CollectiveMainloopFwdSm80ILi8ELi2ELb0EN4cute5tupleIJNS5_1CILi128EEENS7_ILi64EEENS7_ILi192EEEEEELi192ENS_10bfloat16_tEfNS_4arch4Sm80ELb0ELb0ELb0ELb1ELb1ELb0ELb1ELb0EEENS1_21CollectiveEpilogueFwdINS6_IJS8_SA_S9_EEENS6_IJNS7_ILi1EEESI_SI_EEESC_SE_Li256ELb1ELb1ELb0ELb0EEENS1_19SingleTileSchedulerILb1ELb0ELb1ELi128EEEEEEEEEvNT_6ParamsE)
        .other          _ZN7cutlass13device_kernelIN5flash19enable_sm80_to_sm89INS1_16FlashAttnFwdSm80INS1_25CollectiveMainloopFwdSm80ILi8ELi2ELb0EN4cute5tupleIJNS5_1CILi128EEENS7_ILi64EEENS7_ILi192EEEEEELi192ENS_10bfloat16_tEfNS_4arch4Sm80ELb0ELb0ELb0ELb1ELb1ELb0ELb1ELb0EEENS1_21CollectiveEpilogueFwdINS6_IJS8_SA_S9_EEENS6_IJNS7_ILi1EEESI_SI_EEESC_SE_Li256ELb1ELb1ELb0ELb0EEENS1_19SingleTileSchedulerILb1ELb0ELb1ELi128EEEEEEEEEvNT_6ParamsE,@"STO_CUDA_ENTRY STV_DEFAULT"
_ZN7cutlass13device_kernelIN5flash19enable_sm80_to_sm89INS1_16FlashAttnFwdSm80INS1_25CollectiveMainloopFwdSm80ILi8ELi2ELb0EN4cute5tupleIJNS5_1CILi128EEENS7_ILi64EEENS7_ILi192EEEEEELi192ENS_10bfloat16_tEfNS_4arch4Sm80ELb0ELb0ELb0ELb1ELb1ELb0ELb1ELb0EEENS1_21CollectiveEpilogueFwdINS6_IJS8_SA_S9_EEENS6_IJNS7_ILi1EEESI_SI_EEESC_SE_Li256ELb1ELb1ELb0ELb0EEENS1_19SingleTileSchedulerILb1ELb0ELb1ELi128EEEEEEEEEvNT_6ParamsE:
[----:B------:R-:W-:Y:S01]  /*0000*/  LDC R1, c[0x0][0x28] ;  /* 0x00000a00ff017b82 */ /* 0x000fe20000000800 */
[----:B------:R-:W-:Y:S05]  /*0010*/  EXIT ;  /* 0x000000000000794d */ /* 0x000fea0003800000 */
.L_x_28:
        /* <DEDUP_REMOVED lines=14> */
.L_x_64:


//--------------------- .text._ZN7cutlass13device_kernelIN5flash19enable_sm80_to_sm89INS1_16FlashAttnFwdSm80INS1_25CollectiveMainloopFwdSm80ILi8ELi2ELb0EN4cute5tupleIJNS5_1CILi128EEENS7_ILi64EEENS7_ILi192EEEEEELi192ENS_10bfloat16_tEfNS_4arch4Sm80ELb0ELb0ELb0ELb1ELb1ELb1ELb1ELb0EEENS1_21CollectiveEpilogueFwdINS6_IJS8_SA_S9_EEENS6_IJNS7_ILi1EEESI_SI_EEESC_SE_Li256ELb1ELb1ELb0ELb0EEENS1_19SingleTileSchedulerILb1ELb0ELb1ELi128EEEEEEEEEvNT_6ParamsE --------------------------
	.section	.text._ZN7cutlass13device_kernelIN5flash19enable_sm80_to_sm89INS1_16FlashAttnFwdSm80INS1_25CollectiveMainloopFwdSm80ILi8ELi2ELb0EN4cute5tupleIJNS5_1CILi128EEENS7_ILi64EEENS7_ILi192EEEEEELi192ENS_10bfloat16_tEfNS_4arch4Sm80ELb0ELb0ELb0ELb1ELb1ELb1ELb1ELb0EEENS1_21CollectiveEpilogueFwdINS6_IJS8_SA_S9_EEENS6_IJNS7_ILi1EEESI_SI_EEESC_SE_Li256ELb1ELb1ELb0ELb0EEENS1_19SingleTileSchedulerILb1ELb0ELb1ELi128EEEEEEEEEvNT_6ParamsE,"ax",@progbits
	.align	128
.text._ZN7cutlass13device_kernelIN5flash19enable_sm80_to_sm89INS1_16FlashAttnFwdSm80INS1_25CollectiveMainloopFwdSm80ILi8ELi2ELb0EN4cute5tupleIJNS5_1CILi128EEENS7_ILi64EEENS7_ILi192EEEEEELi192ENS_10bfloat16_tEfNS_4arch4Sm80ELb0ELb0ELb0ELb1ELb1ELb1ELb1ELb0EEENS1_21CollectiveEpilogueFwdINS6_IJS8_SA_S9_EEENS6_IJNS7_ILi1EEESI_SI_EEESC_SE_Li256ELb1ELb1ELb0ELb0EEENS1_19SingleTileSchedulerILb1ELb0ELb1ELi128EEEEEEEEEvNT_6ParamsE:
        .type           _ZN7cutlass13device_kernelIN5flash19enable_sm80_to_sm89INS1_16FlashAttnFwdSm80INS1_25CollectiveMainloopFwdSm80ILi8ELi2ELb0EN4cute5tupleIJNS5_1CILi128EEENS7_ILi64EEENS7_ILi192EEEEEELi192ENS_10bfloat16_tEfNS_4arch4Sm80ELb0ELb0ELb0ELb1ELb1ELb1ELb1ELb0EEENS1_21CollectiveEpilogueFwdINS6_IJS8_SA_S9_EEENS6_IJNS7_ILi1EEESI_SI_EEESC_SE_Li256ELb1ELb1ELb0ELb0EEENS1_19SingleTileSchedulerILb1ELb0ELb1ELi128EEEEEEEEEvNT_6ParamsE,@function
        .size           _ZN7cutlass13device_kernelIN5flash19enable_sm80_to_sm89INS1_16FlashAttnFwdSm80INS1_25CollectiveMainloopFwdSm80ILi8ELi2ELb0EN4cute5tupleIJNS5_1CILi128EEENS7_ILi64EEENS7_ILi192EEEEEELi192ENS_10bfloat16_tEfNS_4arch4Sm80ELb0ELb0ELb0ELb1ELb1ELb1ELb1ELb0EEENS1_21CollectiveEpilogueFwdINS6_IJS8_SA_S9_EEENS6_IJNS7_ILi1EEESI_SI_EEESC_SE_Li256ELb1ELb1ELb0ELb0EEENS1_19SingleTileSchedulerILb1ELb0ELb1ELi128EEEEEEEEEvNT_6ParamsE,(.L_x_65 - _ZN7cutlass13device_kernelIN5flash19enable_sm80_to_sm89INS1_16FlashAttnFwdSm80INS1_25CollectiveMainloopFwdSm80ILi8ELi2ELb0EN4cute5tupleIJNS5_1CILi128EEENS7_ILi64EEENS7_ILi192EEEEEELi192ENS_10bfloat16_tEfNS_4arch4Sm80ELb0ELb0ELb0ELb1ELb1ELb1ELb1ELb0EEENS1_21CollectiveEpilogueFwdINS6_IJS8_SA_S9_EEENS6_IJNS7_ILi1EEESI_SI_EEESC_SE_Li256ELb1ELb1ELb0ELb0EEENS1_19SingleTileSchedulerILb1ELb0ELb1ELi128EEEEEEEEEvNT_6ParamsE)
        .other          _ZN7cutlass13device_kernelIN5flash19enable_sm80_to_sm89INS1_16FlashAttnFwdSm80INS1_25CollectiveMainloopFwdSm80ILi8ELi2ELb0EN4cute5tupleIJNS5_1CILi128EEENS7_ILi64EEENS7_ILi192EEEEEELi192ENS_10bfloat16_tEfNS_4arch4Sm80ELb0ELb0ELb0ELb1ELb1ELb1ELb1ELb0EEENS1_21CollectiveEpilogueFwdINS6_IJS8_SA_S9_EEENS6_IJNS7_ILi1EEESI_SI_EEESC_SE_Li256ELb1ELb1ELb0ELb0EEENS1_19SingleTileSchedulerILb1ELb0ELb1ELi128EEEEEEEEEvNT_6ParamsE,@"STO_CUDA_ENTRY STV_DEFAULT"
_ZN7cutlass13device_kernelIN5flash19enable_sm80_to_sm89INS1_16FlashAttnFwdSm80INS1_25CollectiveMainloopFwdSm80ILi8ELi2ELb0EN4cute5tupleIJNS5_1CILi128EEENS7_ILi64EEENS7_ILi192EEEEEELi192ENS_10bfloat16_tEfNS_4arch4Sm80ELb0ELb0ELb0ELb1ELb1ELb1ELb1ELb0EEENS1_21CollectiveEpilogueFwdINS6_IJS8_SA_S9_EEENS6_IJNS7_ILi1EEESI_SI_EEESC_SE_Li256ELb1ELb1ELb0ELb0EEENS1_19SingleTileSchedulerILb1ELb0ELb1ELi128EEEEEEEEEvNT_6ParamsE:
[----:B------:R-:W-:Y:S01]  /*0000*/  LDC R1, c[0x0][0x28] ;  /* 0x00000a00ff017b82 */ /* 0x000fe20000000800 */
[----:B------:R-:W-:Y:S05]  /*0010*/  EXIT ;  /* 0x000000000000794d */ /* 0x000fea0003800000 */
.L_x_29:
        /* <DEDUP_REMOVED lines=14> */
.L_x_65:


//--------------------- .text._ZN7cutlass13device_kernelIN5flash19enable_sm80_to_sm89INS1_16FlashAttnFwdSm80INS1_25CollectiveMainloopFwdSm80ILi8ELi2ELb0EN4cute5tupleIJNS5_1CILi128EEENS7_ILi64EEENS7_ILi192EEEEEELi192ENS_10bfloat16_tEfNS_4arch4Sm80ELb0ELb1ELb0ELb0ELb1ELb0ELb1ELb0EEENS1_21CollectiveEpilogueFwdINS6_IJS8_SA_S9_EEENS6_IJNS7_ILi1EEESI_SI_EEESC_SE_Li256ELb0ELb1ELb0ELb0EEENS1_19SingleTileSchedulerILb0ELb0ELb1ELi128EEEEEEEEEvNT_6ParamsE --------------------------
	.section	.text._ZN7cutlass13device_kernelIN5flash19enable_sm80_to_sm89INS1_16FlashAttnFwdSm80INS1_25CollectiveMainloopFwdSm80ILi8ELi2ELb0EN4cute5tupleIJNS5_1CILi128EEENS7_ILi64EEENS7_ILi192EEEEEELi192ENS_10bfloat16_tEfNS_4arch4Sm80ELb0ELb1ELb0ELb0ELb1ELb0ELb1ELb0EEENS1_21CollectiveEpilogueFwdINS6_IJS8_SA_S9_EEENS6_IJNS7_ILi1EEESI_SI_EEESC_SE_Li256ELb0ELb1ELb0ELb0EEENS1_19SingleTileSchedulerILb0ELb0ELb1ELi128EEEEEEEEEvNT_6ParamsE,"ax",@progbits
	.align	128
.text._ZN7cutlass13device_kernelIN5flash19enable_sm80_to_sm89INS1_16FlashAttnFwdSm80INS1_25CollectiveMainloopFwdSm80ILi8ELi2ELb0EN4cute5tupleIJNS5_1CILi128EEENS7_ILi64EEENS7_ILi192EEEEEELi192ENS_10bfloat16_tEfNS_4arch4Sm80ELb0ELb1ELb0ELb0ELb1ELb0ELb1ELb0EEENS1_21CollectiveEpilogueFwdINS6_IJS8_SA_S9_EEENS6_IJNS7_ILi1EEESI_SI_EEESC_SE_Li256ELb0ELb1ELb0ELb0EEENS1_19SingleTileSchedulerILb0ELb0ELb1ELi128EEEEEEEEEvNT_6ParamsE:
        .type           _ZN7cutlass13device_kernelIN5flash19enable_sm80_to_sm89INS1_16FlashAttnFwdSm80INS1_25CollectiveMainloopFwdSm80ILi8ELi2ELb0EN4cute5tupleIJNS5_1CILi128EEENS7_ILi64EEENS7_ILi192EEEEEELi192ENS_10bfloat16_tEfNS_4arch4Sm80ELb0ELb1ELb0ELb0ELb1ELb0ELb1ELb0EEENS1_21CollectiveEpilogueFwdINS6_IJS8_SA_S9_EEENS6_IJNS7_ILi1EEESI_SI_EEESC_SE_Li256ELb0ELb1ELb0ELb0EEENS1_19SingleTileSchedulerILb0ELb0ELb1ELi128EEEEEEEEEvNT_6ParamsE,@function
        .size           _ZN7cutlass13device_kernelIN5flash19enable_sm80_to_sm89INS1_16FlashAttnFwdSm80INS1_25CollectiveMainloopFwdSm80ILi8ELi2ELb0EN4cute5tupleIJNS5_1CILi128EEENS7_ILi64EEENS7_ILi192EEEEEELi192ENS_10bfloat16_tEfNS_4arch4Sm80ELb0ELb1ELb0ELb0ELb1ELb0ELb1ELb0EEENS1_21CollectiveEpilogueFwdINS6_IJS8_SA_S9_EEENS6_IJNS7_ILi1EEESI_SI_EEESC_SE_Li256ELb0ELb1ELb0ELb0EEENS1_19SingleTileSchedulerILb0ELb0ELb1ELi128EEEEEEEEEvNT_6ParamsE,(.L_x_66 - _ZN7cutlass13device_kernelIN5flash19enable_sm80_to_sm89INS1_16FlashAttnFwdSm80INS1_25CollectiveMainloopFwdSm80ILi8ELi2ELb0EN4cute5tupleIJNS5_1CILi128EEENS7_ILi64EEENS7_ILi192EEEEEELi192ENS_10bfloat16_tEfNS_4arch4Sm80ELb0ELb1ELb0ELb0ELb1ELb0ELb1ELb0EEENS1_21CollectiveEpilogueFwdINS6_IJS8_SA_S9_EEENS6_IJNS7_ILi1EEESI_SI_EEESC_SE_Li256ELb0ELb1ELb0ELb0EEENS1_19SingleTileSchedulerILb0ELb0ELb1ELi128EEEEEEEEEvNT_6ParamsE)
        .other          _ZN7cutlass13device_kernelIN5flash19enable_sm80_to_sm89INS1_16FlashAttnFwdSm80INS1_25CollectiveMainloopFwdSm80ILi8ELi2ELb0EN4cute5tupleIJNS5_1CILi128EEENS7_ILi64EEENS7_ILi192EEEEEELi192ENS_10bfloat16_tEfNS_4arch4Sm80ELb0ELb1ELb0ELb0ELb1ELb0ELb1ELb0EEENS1_21CollectiveEpilogueFwdINS6_IJS8_SA_S9_EEENS6_IJNS7_ILi1EEESI_SI_EEESC_SE_Li256ELb0ELb1ELb0ELb0EEENS1_19SingleTileSchedulerILb0ELb0ELb1ELi128EEEEEEEEEvNT_6ParamsE,@"STO_CUDA_ENTRY STV_DEFAULT"
_ZN7cutlass13device_kernelIN5flash19enable_sm80_to_sm89INS1_16FlashAttnFwdSm80INS1_25CollectiveMainloopFwdSm80ILi8ELi2ELb0EN4cute5tupleIJNS5_1CILi128EEENS7_ILi64EEENS7_ILi192EEEEEELi192ENS_10bfloat16_tEfNS_4arch4Sm80ELb0ELb1ELb0ELb0ELb1ELb0ELb1ELb0EEENS1_21CollectiveEpilogueFwdINS6_IJS8_SA_S9_EEENS6_IJNS7_ILi1EEESI_SI_EEESC_SE_Li256ELb0ELb1ELb0ELb0EEENS1_19SingleTileSchedulerILb0ELb0ELb1ELi128EEEEEEEEEvNT_6ParamsE:
[----:B------:R-:W-:Y:S01]  /*0000*/  LDC R1, c[0x0][0x28] ;  /* 0x00000a00ff017b82 */ /* 0x000fe20000000800 */
[----:B------:R-:W-:Y:S05]  /*0010*/  EXIT ;  /* 0x000000000000794d */ /* 0x000fea0003800000 */
.L_x_30:
        /* <DEDUP_REMOVED lines=14> */
.L_x_66:


//--------------------- .text._ZN7cutlass13device_kernelIN5flash19enable_sm80_to_sm89INS1_16FlashAttnFwdSm80INS1_25CollectiveMainloopFwdSm80ILi8ELi2ELb0EN4cute5tupleIJNS5_1CILi128EEENS7_ILi64EEENS7_ILi192EEEEEELi192ENS_10bfloat16_tEfNS_4arch4Sm80ELb0ELb1ELb0ELb1ELb1ELb0ELb1ELb0EEENS1_21CollectiveEpilogueFwdINS6_IJS8_SA_S9_EEENS6_IJNS7_ILi1EEESI_SI_EEESC_SE_Li256ELb1ELb1ELb0ELb0EEENS1_19SingleTileSchedulerILb1ELb0ELb1ELi128EEEEEEEEEvNT_6ParamsE --------------------------
	.section	.text._ZN7cutlass13device_kernelIN5flash19enable_sm80_to_sm89INS1_16FlashAttnFwdSm80INS1_25CollectiveMainloopFwdSm80ILi8ELi2ELb0EN4cute5tupleIJNS5_1CILi128EEENS7_ILi64EEENS7_ILi192EEEEEELi192ENS_10bfloat16_tEfNS_4arch4Sm80ELb0ELb1ELb0ELb1ELb1ELb0ELb1ELb0EEENS1_21CollectiveEpilogueFwdINS6_IJS8_SA_S9_EEENS6_IJNS7_ILi1EEESI_SI_EEESC_SE_Li256ELb1ELb1ELb0ELb0EEENS1_19SingleTileSchedulerILb1ELb0ELb1ELi128EEEEEEEEEvNT_6ParamsE,"ax",@progbits
	.align	128
.text._ZN7cutlass13device_kernelIN5flash19enable_sm80_to_sm89INS1_16FlashAttnFwdSm80INS1_25CollectiveMainloopFwdSm80ILi8ELi2ELb0EN4cute5tupleIJNS5_1CILi128EEENS7_ILi64EEENS7_ILi192EEEEEELi192ENS_10bfloat16_tEfNS_4arch4Sm80ELb0ELb1ELb0ELb1ELb1ELb0ELb1ELb0EEENS1_21CollectiveEpilogueFwdINS6_IJS8_SA_S9_EEENS6_IJNS7_ILi1EEESI_SI_EEESC_SE_Li256ELb1ELb1ELb0ELb0EEENS1_19SingleTileSchedulerILb1ELb0ELb1ELi128EEEEEEEEEvNT_6ParamsE:
        .type           _ZN7cutlass13device_kernelIN5flash19enable_sm80_to_sm89INS1_16FlashAttnFwdSm80INS1_25CollectiveMainloopFwdSm80ILi8ELi2ELb0EN4cute5tupleIJNS5_1CILi128EEENS7_ILi64EEENS7_ILi192EEEEEELi192ENS_10bfloat16_tEfNS_4arch4Sm80ELb0ELb1ELb0ELb1ELb1ELb0ELb1ELb0EEENS1_21CollectiveEpilogueFwdINS6_IJS8_SA_S9_EEENS6_IJNS7_ILi1EEESI_SI_EEESC_SE_Li256ELb1ELb1ELb0ELb0EEENS1_19SingleTileSchedulerILb1ELb0ELb1ELi128EEEEEEEEEvNT_6ParamsE,@function
        .size           _ZN7cutlass13device_kernelIN5flash19enable_sm80_to_sm89INS1_16FlashAttnFwdSm80INS1_25CollectiveMainloopFwdSm80ILi8ELi2ELb0EN4cute5tupleIJNS5_1CILi128EEENS7_ILi64EEENS7_ILi192EEEEEELi192ENS_10bfloat16_tEfNS_4arch4Sm80ELb0ELb1ELb0ELb1ELb1ELb0ELb1ELb0EEENS1_21CollectiveEpilogueFwdINS6_IJS8_SA_S9_EEENS6_IJNS7_ILi1EEESI_SI_EEESC_SE_Li256ELb1ELb1ELb0ELb0EEENS1_19SingleTileSchedulerILb1ELb0ELb1ELi128EEEEEEEEEvNT_6ParamsE,(.L_x_67 - _ZN7cutlass13device_kernelIN5flash19enable_sm80_to_sm89INS1_16FlashAttnFwdSm80INS1_25CollectiveMainloopFwdSm80ILi8ELi2ELb0EN4cute5tupleIJNS5_1CILi128EEENS7_ILi64EEENS7_ILi192EEEEEELi192ENS_10bfloat16_tEfNS_4arch4Sm80ELb0ELb1ELb0ELb1ELb1ELb0ELb1ELb0EEENS1_21CollectiveEpilogueFwdINS6_IJS8_SA_S9_EEENS6_IJNS7_ILi1EEESI_SI_EEESC_SE_Li256ELb1ELb1ELb0ELb0EEENS1_19SingleTileSchedulerILb1ELb0ELb1ELi128EEEEEEEEEvNT_6ParamsE)
        .other          _ZN7cutlass13device_kernelIN5flash19enable_sm80_to_sm89INS1_16FlashAttnFwdSm80INS1_25CollectiveMainloopFwdSm80ILi8ELi2ELb0EN4cute5tupleIJNS5_1CILi128EEENS7_ILi64EEENS7_ILi192EEEEEELi192ENS_10bfloat16_tEfNS_4arch4Sm80ELb0ELb1ELb0ELb1ELb1ELb0ELb1ELb0EEENS1_21CollectiveEpilogueFwdINS6_IJS8_SA_S9_EEENS6_IJNS7_ILi1EEESI_SI_EEESC_SE_Li256ELb1ELb1ELb0ELb0EEENS1_19SingleTileSchedulerILb1ELb0ELb1ELi128EEEEEEEEEvNT_6ParamsE,@"STO_CUDA_ENTRY STV_DEFAULT"
_ZN7cutlass13device_kernelIN5flash19enable_sm80_to_sm89INS1_16FlashAttnFwdSm80INS1_25CollectiveMainloopFwdSm80ILi8ELi2ELb0EN4cute5tupleIJNS5_1CILi128EEENS7_ILi64EEENS7_ILi192EEEEEELi192ENS_10bfloat16_tEfNS_4arch4Sm80ELb0ELb1ELb0ELb1ELb1ELb0ELb1ELb0EEENS1_21CollectiveEpilogueFwdINS6_IJS8_SA_S9_EEENS6_IJNS7_ILi1EEESI_SI_EEESC_SE_Li256ELb1ELb1ELb0ELb0EEENS1_19SingleTileSchedulerILb1ELb0ELb1ELi128EEEEEEEEEvNT_6ParamsE:
[----:B------:R-:W-:Y:S01]  /*0000*/  LDC R1, c[0x0][0x28] ;  /* 0x00000a00ff017b82 */ /* 0x000fe20000000800 */
[----:B------:R-:W-:Y:S05]  /*0010*/  EXIT ;  /* 0x000000000000794d */ /* 0x000fea0003800000 */
.L_x_31:
        /* <DEDUP_REMOVED lines=14> */
.L_x_67:


//--------------------- .text._ZN7cutlass13device_kernelIN5flash19enable_sm80_to_sm89INS1_16FlashAttnFwdSm80INS1_25CollectiveMainloopFwdSm80ILi8ELi2ELb0EN4cute5tupleIJNS5_1CILi128EEENS7_ILi64EEENS7_ILi192EEEEEELi192ENS_10bfloat16_tEfNS_4arch4Sm80ELb0ELb1ELb0ELb1ELb1ELb1ELb1ELb0EEENS1_21CollectiveEpilogueFwdINS6_IJS8_SA_S9_EEENS6_IJNS7_ILi1EEESI_SI_EEESC_SE_Li256ELb1ELb1ELb0ELb0EEENS1_19SingleTileSchedulerILb1ELb0ELb1ELi128EEEEEEEEEvNT_6ParamsE --------------------------
	.section	.text._ZN7cutlass13device_kernelIN5flash19enable_sm80_to_sm89INS1_16FlashAttnFwdSm80INS1_25CollectiveMainloopFwdSm80ILi8ELi2ELb0EN4cute5tupleIJNS5_1CILi128EEENS7_ILi64EEENS7_ILi192EEEEEELi192ENS_10bfloat16_tEfNS_4arch4Sm80ELb0ELb1ELb0ELb1ELb1ELb1ELb1ELb0EEENS1_21CollectiveEpilogueFwdINS6_IJS8_SA_S9_EEENS6_IJNS7_ILi1EEESI_SI_EEESC_SE_Li256ELb1ELb1ELb0ELb0EEENS1_19SingleTileSchedulerILb1ELb0ELb1ELi128EEEEEEEEEvNT_6ParamsE,"ax",@progbits
	.align	128
.text._ZN7cutlass13device_kernelIN5flash19enable_sm80_to_sm89INS1_16FlashAttnFwdSm80INS1_25CollectiveMainloopFwdSm80ILi8ELi2ELb0EN4cute5tupleIJNS5_1CILi128EEENS7_ILi64EEENS7_ILi192EEEEEELi192ENS_10bfloat16_tEfNS_4arch4Sm80ELb0ELb1ELb0ELb1ELb1ELb1ELb1ELb0EEENS1_21CollectiveEpilogueFwdINS6_IJS8_SA_S9_EEENS6_IJNS7_ILi1EEESI_SI_EEESC_SE_Li256ELb1ELb1ELb0ELb0EEENS1_19SingleTileSchedulerILb1ELb0ELb1ELi128EEEEEEEEEvNT_6ParamsE:
        .type           _ZN7cutlass13device_kernelIN5flash19enable_sm80_to_sm89INS1_16FlashAttnFwdSm80INS1_25CollectiveMainloopFwdSm80ILi8ELi2ELb0EN4cute5tupleIJNS5_1CILi128EEENS7_ILi64EEENS7_ILi192EEEEEELi192ENS_10bfloat16_tEfNS_4arch4Sm80ELb0ELb1ELb0ELb1ELb1ELb1ELb1ELb0EEENS1_21CollectiveEpilogueFwdINS6_IJS8_SA_S9_EEENS6_IJNS7_ILi1EEESI_SI_EEESC_SE_Li256ELb1ELb1ELb0ELb0EEENS1_19SingleTileSchedulerILb1ELb0ELb1ELi128EEEEEEEEEvNT_6ParamsE,@function
        .size           _ZN7cutlass13device_kernelIN5flash19enable_sm80_to_sm89INS1_16FlashAttnFwdSm80INS1_25CollectiveMainloopFwdSm80ILi8ELi2ELb0EN4cute5tupleIJNS5_1CILi128EEENS7_ILi64EEENS7_ILi192EEEEEELi192ENS_10bfloat16_tEfNS_4arch4Sm80ELb0ELb1ELb0ELb1ELb1ELb1ELb1ELb0EEENS1_21CollectiveEpilogueFwdINS6_IJS8_SA_S9_EEENS6_IJNS7_ILi1EEESI_SI_EEESC_SE_Li256ELb1ELb1ELb0ELb0EEENS1_19SingleTileSchedulerILb1ELb0ELb1ELi128EEEEEEEEEvNT_6ParamsE,(.L_x_68 - _ZN7cutlass13device_kernelIN5flash19enable_sm80_to_sm89INS1_16FlashAttnFwdSm80INS1_25CollectiveMainloopFwdSm80ILi8ELi2ELb0EN4cute5tupleIJNS5_1CILi128EEENS7_ILi64EEENS7_ILi192EEEEEELi192ENS_10bfloat16_tEfNS_4arch4Sm80ELb0ELb1ELb0ELb1ELb1ELb1ELb1ELb0EEENS1_21CollectiveEpilogueFwdINS6_IJS8_SA_S9_EEENS6_IJNS7_ILi1EEESI_SI_EEESC_SE_Li256ELb1ELb1ELb0ELb0EEENS1_19SingleTileSchedulerILb1ELb0ELb1ELi128EEEEEEEEEvNT_6ParamsE)
        .other          _ZN7cutlass13device_kernelIN5flash19enable_sm80_to_sm89INS1_16FlashAttnFwdSm80INS1_25CollectiveMainloopFwdSm80ILi8ELi2ELb0EN4cute5tupleIJNS5_1CILi128EEENS7_ILi64EEENS7_ILi192EEEEEELi192ENS_10bfloat16_tEfNS_4arch4Sm80ELb0ELb1ELb0ELb1ELb1ELb1ELb1ELb0EEENS1_21CollectiveEpilogueFwdINS6_IJS8_SA_S9_EEENS6_IJNS7_ILi1EEESI_SI_EEESC_SE_Li256ELb1ELb1ELb0ELb0EEENS1_19SingleTileSchedulerILb1ELb0ELb1ELi128EEEEEEEEEvNT_6ParamsE,@"STO_CUDA_ENTRY STV_DEFAULT"
_ZN7cutlass13device_kernelIN5flash19enable_sm80_to_sm89INS1_16FlashAttnFwdSm80INS1_25CollectiveMainloopFwdSm80ILi8ELi2ELb0EN4cute5tupleIJNS5_1CILi128EEENS7_ILi64EEENS7_ILi192EEEEEELi192ENS_10bfloat16_tEfNS_4arch4Sm80ELb0ELb1ELb0ELb1ELb1ELb1ELb1ELb0EEENS1_21CollectiveEpilogueFwdINS6_IJS8_SA_S9_EEENS6_IJNS7_ILi1EEESI_SI_EEESC_SE_Li256ELb1ELb1ELb0ELb0EEENS1_19SingleTileSchedulerILb1ELb0ELb1ELi128EEEEEEEEEvNT_6ParamsE:
[----:B------:R-:W-:Y:S01]  /*0000*/  LDC R1, c[0x0][0x28] ;  /* 0x00000a00ff017b82 */ /* 0x000fe20000000800 */
[----:B------:R-:W-:Y:S05]  /*0010*/  EXIT ;  /* 0x000000000000794d */ /* 0x000fea0003800000 */
.L_x_32:
        /* <DEDUP_REMOVED lines=14> */
.L_x_68:


//--------------------- .text._ZN7cutlass13device_kernelIN5flash19enable_sm80_to_sm89INS1_16FlashAttnFwdSm80INS1_25CollectiveMainloopFwdSm80ILi8ELi2ELb0EN4cute5tupleIJNS5_1CILi128EEENS7_ILi64EEENS7_ILi192EEEEEELi192ENS_10bfloat16_tEfNS_4arch4Sm80ELb1ELb0ELb0ELb0ELb1ELb0ELb1ELb0EEENS1_21CollectiveEpilogueFwdINS6_IJS8_SA_S9_EEENS6_IJNS7_ILi1EEESI_SI_EEESC_SE_Li256ELb0ELb1ELb0ELb0EEENS1_30DynamicPersistentTileSchedulerILi256ELi256ELb0ELb1ELb0EEEEEEEEEvNT_6ParamsE --------------------------
	.section	.text._ZN7cutlass13device_kernelIN5flash19enable_sm80_to_sm89INS1_16FlashAttnFwdSm80INS1_25CollectiveMainloopFwdSm80ILi8ELi2ELb0EN4cute5tupleIJNS5_1CILi128EEENS7_ILi64EEENS7_ILi192EEEEEELi192ENS_10bfloat16_tEfNS_4arch4Sm80ELb1ELb0ELb0ELb0ELb1ELb0ELb1ELb0EEENS1_21CollectiveEpilogueFwdINS6_IJS8_SA_S9_EEENS6_IJNS7_ILi1EEESI_SI_EEESC_SE_Li256ELb0ELb1ELb0ELb0EEENS1_30DynamicPersistentTileSchedulerILi256ELi256ELb0ELb1ELb0EEEEEEEEEvNT_6ParamsE,"ax",@progbits
	.align	128
.text._ZN7cutlass13device_kernelIN5flash19enable_sm80_to_sm89INS1_16FlashAttnFwdSm80INS1_25CollectiveMainloopFwdSm80ILi8ELi2ELb0EN4cute5tupleIJNS5_1CILi128EEENS7_ILi64EEENS7_ILi192EEEEEELi192ENS_10bfloat16_tEfNS_4arch4Sm80ELb1ELb0ELb0ELb0ELb1ELb0ELb1ELb0EEENS1_21CollectiveEpilogueFwdINS6_IJS8_SA_S9_EEENS6_IJNS7_ILi1EEESI_SI_EEESC_SE_Li256ELb0ELb1ELb0ELb0EEENS1_30DynamicPersistentTileSchedulerILi256ELi256ELb0ELb1ELb0EEEEEEEEEvNT_6ParamsE:
        .type           _ZN7cutlass13device_kernelIN5flash19enable_sm80_to_sm89INS1_16FlashAttnFwdSm80INS1_25CollectiveMainloopFwdSm80ILi8ELi2ELb0EN4cute5tupleIJNS5_1CILi128EEENS7_ILi64EEENS7_ILi192EEEEEELi192ENS_10bfloat16_tEfNS_4arch4Sm80ELb1ELb0ELb0ELb0ELb1ELb0ELb1ELb0EEENS1_21CollectiveEpilogueFwdINS6_IJS8_SA_S9_EEENS6_IJNS7_ILi1EEESI_SI_EEESC_SE_Li256ELb0ELb1ELb0ELb0EEENS1_30DynamicPersistentTileSchedulerILi256ELi256ELb0ELb1ELb0EEEEEEEEEvNT_6ParamsE,@function
        .size           _ZN7cutlass13device_kernelIN5flash19enable_sm80_to_sm89INS1_16FlashAttnFwdSm80INS1_25CollectiveMainloopFwdSm80ILi8ELi2ELb0EN4cute5tupleIJNS5_1CILi128EEENS7_ILi64EEENS7_ILi192EEEEEELi192ENS_10bfloat16_tEfNS_4arch4Sm80ELb1ELb0ELb0ELb0ELb1ELb0ELb1ELb0EEENS1_21CollectiveEpilogueFwdINS6_IJS8_SA_S9_EEENS6_IJNS7_ILi1EEESI_SI_EEESC_SE_Li256ELb0ELb1ELb0ELb0EEENS1_30DynamicPersistentTileSchedulerILi256ELi256ELb0ELb1ELb0EEEEEEEEEvNT_6ParamsE,(.L_x_69 - _ZN7cutlass13device_kernelIN5flash19enable_sm80_to_sm89INS1_16FlashAttnFwdSm80INS1_25CollectiveMainloopFwdSm80ILi8ELi2ELb0EN4cute5tupleIJNS5_1CILi128EEENS7_ILi64EEENS7_ILi192EEEEEELi192ENS_10bfloat16_tEfNS_4arch4Sm80ELb1ELb0ELb0ELb0ELb1ELb0ELb1ELb0EEENS1_21CollectiveEpilogueFwdINS6_IJS8_SA_S9_EEENS6_IJNS7_ILi1EEESI_SI_EEESC_SE_Li256ELb0ELb1ELb0ELb0EEENS1_30DynamicPersistentTileSchedulerILi256ELi256ELb0ELb1ELb0EEEEEEEEEvNT_6ParamsE)
        .other          _ZN7cutlass13device_kernelIN5flash19enable_sm80_to_sm89INS1_16FlashAttnFwdSm80INS1_25CollectiveMainloopFwdSm80ILi8ELi2ELb0EN4cute5tupleIJNS5_1CILi128EEENS7_ILi64EEENS7_ILi192EEEEEELi192ENS_10bfloat16_tEfNS_4arch4Sm80ELb1ELb0ELb0ELb0ELb1ELb0ELb1ELb0EEENS1_21CollectiveEpilogueFwdINS6_IJS8_SA_S9_EEENS6_IJNS7_ILi1EEESI_SI_EEESC_SE_Li256ELb0ELb1ELb0ELb0EEENS1_30DynamicPersistentTileSchedulerILi256ELi256ELb0ELb1ELb0EEEEEEEEEvNT_6ParamsE,@"STO_CUDA_ENTRY STV_DEFAULT"
_ZN7cutlass13device_kernelIN5flash19enable_sm80_to_sm89INS1_16FlashAttnFwdSm80INS1_25CollectiveMainloopFwdSm80ILi8ELi2ELb0EN4cute5tupleIJNS5_1CILi128EEENS7_ILi64EEENS7_ILi192EEEEEELi192ENS_10bfloat16_tEfNS_4arch4Sm80ELb1ELb0ELb0ELb0ELb1ELb0ELb1ELb0EEENS1_21CollectiveEpilogueFwdINS6_IJS8_SA_S9_EEENS6_IJNS7_ILi1EEESI_SI_EEESC_SE_Li256ELb0ELb1ELb0ELb0EEENS1_30DynamicPersistentTileSchedulerILi256ELi256ELb0ELb1ELb0EEEEEEEEEvNT_6ParamsE:
[----:B------:R-:W-:Y:S01]  /*0000*/  LDC R1, c[0x0][0x28] ;  /* 0x00000a00ff017b82 */ /* 0x000fe20000000800 */
[----:B------:R-:W-:Y:S05]  /*0010*/  EXIT ;  /* 0x000000000000794d */ /* 0x000fea0003800000 */
.L_x_33:
        /* <DEDUP_REMOVED lines=14> */
.L_x_69:


//--------------------- .text._ZN7cutlass13device_kernelIN5flash19enable_sm80_to_sm89INS1_16FlashAttnFwdSm80INS1_25CollectiveMainloopFwdSm80ILi8ELi2ELb0EN4cute5tupleIJNS5_1CILi128EEENS7_ILi64EEENS7_ILi192EEEEEELi192ENS_10bfloat16_tEfNS_4arch4Sm80ELb1ELb0ELb0ELb1ELb1ELb0ELb1ELb0EEENS1_21CollectiveEpilogueFwdINS6_IJS8_SA_S9_EEENS6_IJNS7_ILi1EEESI_SI_EEESC_SE_Li256ELb1ELb1ELb0ELb0EEENS1_19SingleTileSchedulerILb1ELb0ELb1ELi128EEEEEEEEEvNT_6ParamsE --------------------------
	.section	.text._ZN7cutlass13device_kernelIN5flash19enable_sm80_to_sm89INS1_16FlashAttnFwdSm80INS1_25CollectiveMainloopFwdSm80ILi8ELi2ELb0EN4cute5tupleIJNS5_1CILi128EEENS7_ILi64EEENS7_ILi192EEEEEELi192ENS_10bfloat16_tEfNS_4arch4Sm80ELb1ELb0ELb0ELb1ELb1ELb0ELb1ELb0EEENS1_21CollectiveEpilogueFwdINS6_IJS8_SA_S9_EEENS6_IJNS7_ILi1EEESI_SI_EEESC_SE_Li256ELb1ELb1ELb0ELb0EEENS1_19SingleTileSchedulerILb1ELb0ELb1ELi128EEEEEEEEEvNT_6ParamsE,"ax",@progbits
	.align	128
.text._ZN7cutlass13device_kernelIN5flash19enable_sm80_to_sm89INS1_16FlashAttnFwdSm80INS1_25CollectiveMainloopFwdSm80ILi8ELi2ELb0EN4cute5tupleIJNS5_1CILi128EEENS7_ILi64EEENS7_ILi192EEEEEELi192ENS_10bfloat16_tEfNS_4arch4Sm80ELb1ELb0ELb0ELb1ELb1ELb0ELb1ELb0EEENS1_21CollectiveEpilogueFwdINS6_IJS8_SA_S9_EEENS6_IJNS7_ILi1EEESI_SI_EEESC_SE_Li256ELb1ELb1ELb0ELb0EEENS1_19SingleTileSchedulerILb1ELb0ELb1ELi128EEEEEEEEEvNT_6ParamsE:
        .type           _ZN7cutlass13device_kernelIN5flash19enable_sm80_to_sm89INS1_16FlashAttnFwdSm80INS1_25CollectiveMainloopFwdSm80ILi8ELi2ELb0EN4cute5tupleIJNS5_1CILi128EEENS7_ILi64EEENS7_ILi192EEEEEELi192ENS_10bfloat16_tEfNS_4arch4Sm80ELb1ELb0ELb0ELb1ELb1ELb0ELb1ELb0EEENS1_21CollectiveEpilogueFwdINS6_IJS8_SA_S9_EEENS6_IJNS7_ILi1EEESI_SI_EEESC_SE_Li256ELb1ELb1ELb0ELb0EEENS1_19SingleTileSchedulerILb1ELb0ELb1ELi128EEEEEEEEEvNT_6ParamsE,@function
        .size           _ZN7cutlass13device_kernelIN5flash19enable_sm80_to_sm89INS1_16FlashAttnFwdSm80INS1_25CollectiveMainloopFwdSm80ILi8ELi2ELb0EN4cute5tupleIJNS5_1CILi128EEENS7_ILi64EEENS7_ILi192EEEEEELi192ENS_10bfloat16_tEfNS_4arch4Sm80ELb1ELb0ELb0ELb1ELb1ELb0ELb1ELb0EEENS1_21CollectiveEpilogueFwdINS6_IJS8_SA_S9_EEENS6_IJNS7_ILi1EEESI_SI_EEESC_SE_Li256ELb1ELb1ELb0ELb0EEENS1_19SingleTileSchedulerILb1ELb0ELb1ELi128EEEEEEEEEvNT_6ParamsE,(.L_x_70 - _ZN7cutlass13device_kernelIN5flash19enable_sm80_to_sm89INS1_16FlashAttnFwdSm80INS1_25CollectiveMainloopFwdSm80ILi8ELi2ELb0EN4cute5tupleIJNS5_1CILi128EEENS7_ILi64EEENS7_ILi192EEEEEELi192ENS_10bfloat16_tEfNS_4arch4Sm80ELb1ELb0ELb0ELb1ELb1ELb0ELb1ELb0EEENS1_21CollectiveEpilogueFwdINS6_IJS8_SA_S9_EEENS6_IJNS7_ILi1EEESI_SI_EEESC_SE_Li256ELb1ELb1ELb0ELb0EEENS1_19SingleTileSchedulerILb1ELb0ELb1ELi128EEEEEEEEEvNT_6ParamsE)
        .other          _ZN7cutlass13device_kernelIN5flash19enable_sm80_to_sm89INS1_16FlashAttnFwdSm80INS1_25CollectiveMainloopFwdSm80ILi8ELi2ELb0EN4cute5tupleIJNS5_1CILi128EEENS7_ILi64EEENS7_ILi192EEEEEELi192ENS_10bfloat16_tEfNS_4arch4Sm80ELb1ELb0ELb0ELb1ELb1ELb0ELb1ELb0EEENS1_21CollectiveEpilogueFwdINS6_IJS8_SA_S9_EEENS6_IJNS7_ILi1EEESI_SI_EEESC_SE_Li256ELb1ELb1ELb0ELb0EEENS1_19SingleTileSchedulerILb1ELb0ELb1ELi128EEEEEEEEEvNT_6ParamsE,@"STO_CUDA_ENTRY STV_DEFAULT"
_ZN7cutlass13device_kernelIN5flash19enable_sm80_to_sm89INS1_16FlashAttnFwdSm80INS1_25CollectiveMainloopFwdSm80ILi8ELi2ELb0EN4cute5tupleIJNS5_1CILi128EEENS7_ILi64EEENS7_ILi192EEEEEELi192ENS_10bfloat16_tEfNS_4arch4Sm80ELb1ELb0ELb0ELb1ELb1ELb0ELb1ELb0EEENS1_21CollectiveEpilogueFwdINS6_IJS8_SA_S9_EEENS6_IJNS7_ILi1EEESI_SI_EEESC_SE_Li256ELb1ELb1ELb0ELb0EEENS1_19SingleTileSchedulerILb1ELb0ELb1ELi128EEEEEEEEEvNT_6ParamsE:
[----:B------:R-:W-:Y:S01]  /*0000*/  LDC R1, c[0x0][0x28] ;  /* 0x00000a00ff017b82 */ /* 0x000fe20000000800 */
[----:B------:R-:W-:Y:S05]  /*0010*/  EXIT ;  /* 0x000000000000794d */ /* 0x000fea0003800000 */
.L_x_34:
        /* <DEDUP_REMOVED lines=14> */
.L_x_70:


//--------------------- .text._ZN7cutlass13device_kernelIN5flash19enable_sm80_to_sm89INS1_16FlashAttnFwdSm80INS1_25CollectiveMainloopFwdSm80ILi8ELi2ELb0EN4cute5tupleIJNS5_1CILi128EEENS7_ILi64EEENS7_ILi192EEEEEELi192ENS_10bfloat16_tEfNS_4arch4Sm80ELb1ELb0ELb0ELb1ELb1ELb1ELb1ELb0EEENS1_21CollectiveEpilogueFwdINS6_IJS8_SA_S9_EEENS6_IJNS7_ILi1EEESI_SI_EEESC_SE_Li256ELb1ELb1ELb0ELb0EEENS1_19SingleTileSchedulerILb1ELb0ELb1ELi128EEEEEEEEEvNT_6ParamsE --------------------------
	.section	.text._ZN7cutlass13device_kernelIN5flash19enable_sm80_to_sm89INS1_16FlashAttnFwdSm80INS1_25CollectiveMainloopFwdSm80ILi8ELi2ELb0EN4cute5tupleIJNS5_1CILi128EEENS7_ILi64EEENS7_ILi192EEEEEELi192ENS_10bfloat16_tEfNS_4arch4Sm80ELb1ELb0ELb0ELb1ELb1ELb1ELb1ELb0EEENS1_21CollectiveEpilogueFwdINS6_IJS8_SA_S9_EEENS6_IJNS7_ILi1EEESI_SI_EEESC_SE_Li256ELb1ELb1ELb0ELb0EEENS1_19SingleTileSchedulerILb1ELb0ELb1ELi128EEEEEEEEEvNT_6ParamsE,"ax",@progbits
	.align	128
.text._ZN7cutlass13device_kernelIN5flash19enable_sm80_to_sm89INS1_16FlashAttnFwdSm80INS1_25CollectiveMainloopFwdSm80ILi8ELi2ELb0EN4cute5tupleIJNS5_1CILi128EEENS7_ILi64EEENS7_ILi192EEEEEELi192ENS_10bfloat16_tEfNS_4arch4Sm80ELb1ELb0ELb0ELb1ELb1ELb1ELb1ELb0EEENS1_21CollectiveEpilogueFwdINS6_IJS8_SA_S9_EEENS6_IJNS7_ILi1EEESI_SI_EEESC_SE_Li256ELb1ELb1ELb0ELb0EEENS1_19SingleTileSchedulerILb1ELb0ELb1ELi128EEEEEEEEEvNT_6ParamsE:
        .type           _ZN7cutlass13device_kernelIN5flash19enable_sm80_to_sm89INS1_16FlashAttnFwdSm80INS1_25CollectiveMainloopFwdSm80ILi8ELi2ELb0EN4cute5tupleIJNS5_1CILi128EEENS7_ILi64EEENS7_ILi192EEEEEELi192ENS_10bfloat16_tEfNS_4arch4Sm80ELb1ELb0ELb0ELb1ELb1ELb1ELb1ELb0EEENS1_21CollectiveEpilogueFwdINS6_IJS8_SA_S9_EEENS6_IJNS7_ILi1EEESI_SI_EEESC_SE_Li256ELb1ELb1ELb0ELb0EEENS1_19SingleTileSchedulerILb1ELb0ELb1ELi128EEEEEEEEEvNT_6ParamsE,@function
        .size           _ZN7cutlass13device_kernelIN5flash19enable_sm80_to_sm89INS1_16FlashAttnFwdSm80INS1_25CollectiveMainloopFwdSm80ILi8ELi2ELb0EN4cute5tupleIJNS5_1CILi128EEENS7_ILi64EEENS7_ILi192EEEEEELi192ENS_10bfloat16_tEfNS_4arch4Sm80ELb1ELb0ELb0ELb1ELb1ELb1ELb1ELb0EEENS1_21CollectiveEpilogueFwdINS6_IJS8_SA_S9_EEENS6_IJNS7_ILi1EEESI_SI_EEESC_SE_Li256ELb1ELb1ELb0ELb0EEENS1_19SingleTileSchedulerILb1ELb0ELb1ELi128EEEEEEEEEvNT_6ParamsE,(.L_x_71 - _ZN7cutlass13device_kernelIN5flash19enable_sm80_to_sm89INS1_16FlashAttnFwdSm80INS1_25CollectiveMainloopFwdSm80ILi8ELi2ELb0EN4cute5tupleIJNS5_1CILi128EEENS7_ILi64EEENS7_ILi192EEEEEELi192ENS_10bfloat16_tEfNS_4arch4Sm80ELb1ELb0ELb0ELb1ELb1ELb1ELb1ELb0EEENS1_21CollectiveEpilogueFwdINS6_IJS8_SA_S9_EEENS6_IJNS7_ILi1EEESI_SI_EEESC_SE_Li256ELb1ELb1ELb0ELb0EEENS1_19SingleTileSchedulerILb1ELb0ELb1ELi128EEEEEEEEEvNT_6ParamsE)
        .other          _ZN7cutlass13device_kernelIN5flash19enable_sm80_to_sm89INS1_16FlashAttnFwdSm80INS1_25CollectiveMainloopFwdSm80ILi8ELi2ELb0EN4cute5tupleIJNS5_1CILi128EEENS7_ILi64EEENS7_ILi192EEEEEELi192ENS_10bfloat16_tEfNS_4arch4Sm80ELb1ELb0ELb0ELb1ELb1ELb1ELb1ELb0EEENS1_21CollectiveEpilogueFwdINS6_IJS8_SA_S9_EEENS6_IJNS7_ILi1EEESI_SI_EEESC_SE_Li256ELb1ELb1ELb0ELb0EEENS1_19SingleTileSchedulerILb1ELb0ELb1ELi128EEEEEEEEEvNT_6ParamsE,@"STO_CUDA_ENTRY STV_DEFAULT"
_ZN7cutlass13device_kernelIN5flash19enable_sm80_to_sm89INS1_16FlashAttnFwdSm80INS1_25CollectiveMainloopFwdSm80ILi8ELi2ELb0EN4cute5tupleIJNS5_1CILi128EEENS7_ILi64EEENS7_ILi192EEEEEELi192ENS_10bfloat16_tEfNS_4arch4Sm80ELb1ELb0ELb0ELb1ELb1ELb1ELb1ELb0EEENS1_21CollectiveEpilogueFwdINS6_IJS8_SA_S9_EEENS6_IJNS7_ILi1EEESI_SI_EEESC_SE_Li256ELb1ELb1ELb0ELb0EEENS1_19SingleTileSchedulerILb1ELb0ELb1ELi128EEEEEEEEEvNT_6ParamsE:
[----:B------:R-:W-:Y:S01]  /*0000*/  LDC R1, c[0x0][0x28] ;  /* 0x00000a00ff017b82 */ /* 0x000fe20000000800 */
[----:B------:R-:W-:Y:S05]  /*0010*/  EXIT ;  /* 0x000000000000794d */ /* 0x000fea0003800000 */
.L_x_35:
        /* <DEDUP_REMOVED lines=14> */
.L_x_71:


//--------------------- .nv.shared.reserved.0     --------------------------
	.section	.nv.shared.reserved.0,"aw",@nobits
	.weak		__nv_reservedSMEM_offset_0_alias
	.size		__nv_reservedSMEM_offset_0_alias, 0, 0
	.other		__nv_reservedSMEM_offset_0_alias,@"STO_CUDA_RESERVED_SHARED STV_DEFAULT"
__nv_reservedSMEM_offset_0_alias:
	.zero		0


//--------------------- .nv.global                --------------------------
	.section	.nv.global,"aw",@nobits
.nv.global:
	.type		_ZN83_INTERNAL_4d98bf0a_47_flash_fwd_hdim192_bf16_paged_softcapall_sm80_cu_c784774a_37954cute1_E,@object
	.size		_ZN83_INTERNAL_4d98bf0a_47_flash_fwd_hdim192_bf16_paged_softcapall_sm80_cu_c784774a_37954cute1_E,(_ZN83_INTERNAL_4d98bf0a_47_flash_fwd_hdim192_bf16_paged_softcapall_sm80_cu_c784774a_37954cuda3std3__45__cpo6cbeginE - _ZN83_INTERNAL_4d98bf0a_47_flash_fwd_hdim192_bf16_paged_softcapall_sm80_cu_c784774a_37954cute1_E)
_ZN83_INTERNAL_4d98bf0a_47_flash_fwd_hdim192_bf16_paged_softcapall_sm80_cu_c784774a_37954cute1_E:
	.zero		1
	.type		_ZN83_INTERNAL_4d98bf0a_47_flash_fwd_hdim192_bf16_paged_softcapall_sm80_cu_c784774a_37954cuda3std3__45__cpo6cbeginE,@object
	.size		_ZN83_INTERNAL_4d98bf0a_47_flash_fwd_hdim192_bf16_paged_softcapall_sm80_cu_c784774a_37954cuda3std3__45__cpo6cbeginE,(_ZN83_INTERNAL_4d98bf0a_47_flash_fwd_hdim192_bf16_paged_softcapall_sm80_cu_c784774a_37954cuda3std3__48in_placeE - _ZN83_INTERNAL_4d98bf0a_47_flash_fwd_hdim192_bf16_paged_softcapall_sm80_cu_c784774a_37954cuda3std3__45__cpo6cbeginE)
_ZN83_INTERNAL_4d98bf0a_47_flash_fwd_hdim192_bf16_paged_softcapall_sm80_cu_c784774a_37954cuda3std3__45__cpo6cbeginE:
	.zero		1
	.type		_ZN83_INTERNAL_4d98bf0a_47_flash_fwd_hdim192_bf16_paged_softcapall_sm80_cu_c784774a_37954cuda3std3__48in_placeE,@object
	.size		_ZN83_INTERNAL_4d98bf0a_47_flash_fwd_hdim192_bf16_paged_softcapall_sm80_cu_c784774a_37954cuda3std3__48in_placeE,(_ZN83_INTERNAL_4d98bf0a_47_flash_fwd_hdim192_bf16_paged_softcapall_sm80_cu_c784774a_37954cuda3std6ranges3__45__cpo9iter_moveE - _ZN83_INTERNAL_4d98bf0a_47_flash_fwd_hdim192_bf16_paged_softcapall_sm80_cu_c784774a_37954cuda3std3__48in_placeE)
_ZN83_INTERNAL_4d98bf0a_47_flash_fwd_hdim192_bf16_paged_softcapall_sm80_cu_c784774a_37954cuda3std3__48in_placeE:
	.zero		1
	.type		_ZN83_INTERNAL_4d98bf0a_47_flash_fwd_hdim192_bf16_paged_softcapall_sm80_cu_c784774a_37954cuda3std6ranges3__45__cpo9iter_moveE,@object
	.size		_ZN83_INTERNAL_4d98bf0a_47_flash_fwd_hdim192_bf16_paged_softcapall_sm80_cu_c784774a_37954cuda3std6ranges3__45__cpo9iter_moveE,(_ZN83_INTERNAL_4d98bf0a_47_flash_fwd_hdim192_bf16_paged_softcapall_sm80_cu_c784774a_37954cuda3std3__45__cpo5beginE - _ZN83_INTERNAL_4d98bf0a_47_flash_fwd_hdim192_bf16_paged_softcapall_sm80_cu_c784774a_37954cuda3std6ranges3__45__cpo9iter_moveE)
_ZN83_INTERNAL_4d98bf0a_47_flash_fwd_hdim192_bf16_paged_softcapall_sm80_cu_c784774a_37954cuda3std6ranges3__45__cpo9iter_moveE:
	.zero		1
	.type		_ZN83_INTERNAL_4d98bf0a_47_flash_fwd_hdim192_bf16_paged_softcapall_sm80_cu_c784774a_37954cuda3std3__45__cpo5beginE,@object
	.size		_ZN83_INTERNAL_4d98bf0a_47_flash_fwd_hdim192_bf16_paged_softcapall_sm80_cu_c784774a_37954cuda3std3__45__cpo5beginE,(_ZN83_INTERNAL_4d98bf0a_47_flash_fwd_hdim192_bf16_paged_softcapall_sm80_cu_c784774a_37954cuda3std3__485_GLOBAL__N__4d98bf0a_47_flash_fwd_hdim192_bf16_paged_softcapall_sm80_cu_c784774a_37956ignoreE - _ZN83_INTERNAL_4d98bf0a_47_flash_fwd_hdim192_bf16_paged_softcapall_sm80_cu_c784774a_37954cuda3std3__45__cpo5beginE)
_ZN83_INTERNAL_4d98bf0a_47_flash_fwd_hdim192_bf16_paged_softcapall_sm80_cu_c784774a_37954cuda3std3__45__cpo5beginE:
	.zero		1
	.type		_ZN83_INTERNAL_4d98bf0a_47_flash_fwd_hdim192_bf16_paged_softcapall_sm80_cu_c784774a_37954cuda3std3__485_GLOBAL__N__4d98bf0a_47_flash_fwd_hdim192_bf16_paged_softcapall_sm80_cu_c784774a_37956ignoreE,@object
	.size		_ZN83_INTERNAL_4d98bf0a_47_flash_fwd_hdim192_bf16_paged_softcapall_sm80_cu_c784774a_37954cuda3std3__485_GLOBAL__N__4d98bf0a_47_flash_fwd_hdim192_bf16_paged_softcapall_sm80_cu_c784774a_37956ignoreE,(_ZN83_INTERNAL_4d98bf0a_47_flash_fwd_hdim192_bf16_paged_softcapall_sm80_cu_c784774a_37954cute7productE - _ZN83_INTERNAL_4d98bf0a_47_flash_fwd_hdim192_bf16_paged_softcapall_sm80_cu_c784774a_37954cuda3std3__485_GLOBAL__N__4d98bf0a_47_flash_fwd_hdim192_bf16_paged_softcapall_sm80_cu_c784774a_37956ignoreE)
_ZN83_INTERNAL_4d98bf0a_47_flash_fwd_hdim192_bf16_paged_softcapall_sm80_cu_c784774a_37954cuda3std3__485_GLOBAL__N__4d98bf0a_47_flash_fwd_hdim192_bf16_paged_softcapall_sm80_cu_c784774a_37956ignoreE:
	.zero		1
	.type		_ZN83_INTERNAL_4d98bf0a_47_flash_fwd_hdim192_bf16_paged_softcapall_sm80_cu_c784774a_37954cute7productE,@object
	.size		_ZN83_INTERNAL_4d98bf0a_47_flash_fwd_hdim192_bf16_paged_softcapall_sm80_cu_c784774a_37954cute7productE,(_ZN83_INTERNAL_4d98bf0a_47_flash_fwd_hdim192_bf16_paged_softcapall_sm80_cu_c784774a_37954cuda3std3__45__cpo3endE - _ZN83_INTERNAL_4d98bf0a_47_flash_fwd_hdim192_bf16_paged_softcapall_sm80_cu_c784774a_37954cute7productE)
_ZN83_INTERNAL_4d98bf0a_47_flash_fwd_hdim192_bf16_paged_softcapall_sm80_cu_c784774a_37954cute7productE:
	.zero		1
	.type		_ZN83_INTERNAL_4d98bf0a_47_flash_fwd_hdim192_bf16_paged_softcapall_sm80_cu_c784774a_37954cuda3std3__45__cpo3endE,@object
	.size		_ZN83_INTERNAL_4d98bf0a_47_flash_fwd_hdim192_bf16_paged_softcapall_sm80_cu_c784774a_37954cuda3std3__45__cpo3endE,(_ZN83_INTERNAL_4d98bf0a_47_flash_fwd_hdim192_bf16_paged_softcapall_sm80_cu_c784774a_37954cuda3std3__419piecewise_constructE - _ZN83_INTERNAL_4d98bf0a_47_flash_fwd_hdim192_bf16_paged_softcapall_sm80_cu_c784774a_37954cuda3std3__45__cpo3endE)
_ZN83_INTERNAL_4d98bf0a_47_flash_fwd_hdim192_bf16_paged_softcapall_sm80_cu_c784774a_37954cuda3std3__45__cpo3endE:
	.zero		1
	.type		_ZN83_INTERNAL_4d98bf0a_47_flash_fwd_hdim192_bf16_paged_softcapall_sm80_cu_c784774a_37954cuda3std3__419piecewise_constructE,@object
	.size		_ZN83_INTERNAL_4d98bf0a_47_flash_fwd_hdim192_bf16_paged_softcapall_sm80_cu_c784774a_37954cuda3std3__419piecewise_constructE,(_ZN83_INTERNAL_4d98bf0a_47_flash_fwd_hdim192_bf16_paged_softcapall_sm80_cu_c784774a_37954cuda3std3__45__cpo4cendE - _ZN83_INTERNAL_4d98bf0a_47_flash_fwd_hdim192_bf16_paged_softcapall_sm80_cu_c784774a_37954cuda3std3__419piecewise_constructE)
_ZN83_INTERNAL_4d98bf0a_47_flash_fwd_hdim192_bf16_paged_softcapall_sm80_cu_c784774a_37954cuda3std3__419piecewise_constructE:
	.zero		1
	.type		_ZN83_INTERNAL_4d98bf0a_47_flash_fwd_hdim192_bf16_paged_softcapall_sm80_cu_c784774a_37954cuda3std3__45__cpo4cendE,@object
	.size		_ZN83_INTERNAL_4d98bf0a_47_flash_fwd_hdim192_bf16_paged_softcapall_sm80_cu_c784774a_37954cuda3std3__45__cpo4cendE,(_ZN83_INTERNAL_4d98bf0a_47_flash_fwd_hdim192_bf16_paged_softcapall_sm80_cu_c784774a_37954cuda3std6ranges3__45__cpo4swapE - _ZN83_INTERNAL_4d98bf0a_47_flash_fwd_hdim192_bf16_paged_softcapall_sm80_cu_c784774a_37954cuda3std3__45__cpo4cendE)
_ZN83_INTERNAL_4d98bf0a_47_flash_fwd_hdim192_bf16_paged_softcapall_sm80_cu_c784774a_37954cuda3std3__45__cpo4cendE:
	.zero		1
	.type		_ZN83_INTERNAL_4d98bf0a_47_flash_fwd_hdim192_bf16_paged_softcapall_sm80_cu_c784774a_37954cuda3std6ranges3__45__cpo4swapE,@object
	.size		_ZN83_INTERNAL_4d98bf0a_47_flash_fwd_hdim192_bf16_paged_softcapall_sm80_cu_c784774a_37954cuda3std6ranges3__45__cpo4swapE,(.L_7 - _ZN83_INTERNAL_4d98bf0a_47_flash_fwd_hdim192_bf16_paged_softcapall_sm80_cu_c784774a_37954cuda3std6ranges3__45__cpo4swapE)
_ZN83_INTERNAL_4d98bf0a_47_flash_fwd_hdim192_bf16_paged_softcapall_sm80_cu_c784774a_37954cuda3std6ranges3__45__cpo4swapE:
	.zero		1
.L_7:


//--------------------- .nv.constant0._ZN7cutlass13device_kernelIN5flash19enable_sm80_to_sm89INS1_16FlashAttnFwdSm80INS1_25CollectiveMainloopFwdSm80ILi8ELi1ELb0EN4cute5tupleIJNS5_1CILi128EEENS7_ILi64EEENS7_ILi192EEEEEELi192ENS_10bfloat16_tEfNS_4arch4Sm80ELb0ELb0ELb1ELb0ELb1ELb0ELb1ELb0EEENS1_21CollectiveEpilogueFwdINS6_IJS8_SA_S9_EEENS6_IJNS7_ILi1EEESI_SI_EEESC_SE_Li256ELb0ELb1ELb0ELb0EEENS1_19SingleTileSchedulerILb0ELb0ELb1ELi128EEEEEEEEEvNT_6ParamsE --------------------------
	.section	.nv.constant0._ZN7cutlass13device_kernelIN5flash19enable_sm80_to_sm89INS1_16FlashAttnFwdSm80INS1_25CollectiveMainloopFwdSm80ILi8ELi1ELb0EN4cute5tupleIJNS5_1CILi128EEENS7_ILi64EEENS7_ILi192EEEEEELi192ENS_10bfloat16_tEfNS_4arch4Sm80ELb0ELb0ELb1ELb0ELb1ELb0ELb1ELb0EEENS1_21CollectiveEpilogueFwdINS6_IJS8_SA_S9_EEENS6_IJNS7_ILi1EEESI_SI_EEESC_SE_Li256ELb0ELb1ELb0ELb0EEENS1_19SingleTileSchedulerILb0ELb0ELb1ELi128EEEEEEEEEvNT_6ParamsE,"a",@progbits
	.sectionflags	@""
	.align	4
.nv.constant0._ZN7cutlass13device_kernelIN5flash19enable_sm80_to_sm89INS1_16FlashAttnFwdSm80INS1_25CollectiveMainloopFwdSm80ILi8ELi1ELb0EN4cute5tupleIJNS5_1CILi128EEENS7_ILi64EEENS7_ILi192EEEEEELi192ENS_10bfloat16_tEfNS_4arch4Sm80ELb0ELb0ELb1ELb0ELb1ELb0ELb1ELb0EEENS1_21CollectiveEpilogueFwdINS6_IJS8_SA_S9_EEENS6_IJNS7_ILi1EEESI_SI_EEESC_SE_Li256ELb0ELb1ELb0ELb0EEENS1_19SingleTileSchedulerILb0ELb0ELb1ELi128EEEEEEEEEvNT_6ParamsE:
	.zero		1576


//--------------------- .nv.constant0._ZN7cutlass13device_kernelIN5flash19enable_sm80_to_sm89INS1_16FlashAttnFwdSm80INS1_25CollectiveMainloopFwdSm80ILi8ELi1ELb0EN4cute5tupleIJNS5_1CILi128EEENS7_ILi64EEENS7_ILi192EEEEEELi192ENS_10bfloat16_tEfNS_4arch4Sm80ELb0ELb0ELb1ELb1ELb1ELb0ELb1ELb0EEENS1_21CollectiveEpilogueFwdINS6_IJS8_SA_S9_EEENS6_IJNS7_ILi1EEESI_SI_EEESC_SE_Li256ELb1ELb1ELb0ELb0EEENS1_19SingleTileSchedulerILb1ELb0ELb1ELi128EEEEEEEEEvNT_6ParamsE --------------------------
	.section	.nv.constant0._ZN7cutlass13device_kernelIN5flash19enable_sm80_to_sm89INS1_16FlashAttnFwdSm80INS1_25CollectiveMainloopFwdSm80ILi8ELi1ELb0EN4cute5tupleIJNS5_1CILi128EEENS7_ILi64EEENS7_ILi192EEEEEELi192ENS_10bfloat16_tEfNS_4arch4Sm80ELb0ELb0ELb1ELb1ELb1ELb0ELb1ELb0EEENS1_21CollectiveEpilogueFwdINS6_IJS8_SA_S9_EEENS6_IJNS7_ILi1EEESI_SI_EEESC_SE_Li256ELb1ELb1ELb0ELb0EEENS1_19SingleTileSchedulerILb1ELb0ELb1ELi128EEEEEEEEEvNT_6ParamsE,"a",@progbits
	.sectionflags	@""
	.align	4
.nv.constant0._ZN7cutlass13device_kernelIN5flash19enable_sm80_to_sm89INS1_16FlashAttnFwdSm80INS1_25CollectiveMainloopFwdSm80ILi8ELi1ELb0EN4cute5tupleIJNS5_1CILi128EEENS7_ILi64EEENS7_ILi192EEEEEELi192ENS_10bfloat16_tEfNS_4arch4Sm80ELb0ELb0ELb1ELb1ELb1ELb0ELb1ELb0EEENS1_21CollectiveEpilogueFwdINS6_IJS8_SA_S9_EEENS6_IJNS7_ILi1EEESI_SI_EEESC_SE_Li256ELb1ELb1ELb0ELb0EEENS1_19SingleTileSchedulerILb1ELb0ELb1ELi128EEEEEEEEEvNT_6ParamsE:
	.zero		1576


//--------------------- .nv.constant0._ZN7cutlass13device_kernelIN5flash19enable_sm80_to_sm89INS1_16FlashAttnFwdSm80INS1_25CollectiveMainloopFwdSm80ILi8ELi1ELb0EN4cute5tupleIJNS5_1CILi128EEENS7_ILi64EEENS7_ILi192EEEEEELi192ENS_10bfloat16_tEfNS_4arch4Sm80ELb0ELb0ELb1ELb1ELb1ELb1ELb1ELb0EEENS1_21CollectiveEpilogueFwdINS6_IJS8_SA_S9_EEENS6_IJNS7_ILi1EEESI_SI_EEESC_SE_Li256ELb1ELb1ELb0ELb0EEENS1_19SingleTileSchedulerILb1ELb0ELb1ELi128EEEEEEEEEvNT_6ParamsE --------------------------
	.section	.nv.constant0._ZN7cutlass13device_kernelIN5flash19enable_sm80_to_sm89INS1_16FlashAttnFwdSm80INS1_25CollectiveMainloopFwdSm80ILi8ELi1ELb0EN4cute5tupleIJNS5_1CILi128EEENS7_ILi64EEENS7_ILi192EEEEEELi192ENS_10bfloat16_tEfNS_4arch4Sm80ELb0ELb0ELb1ELb1ELb1ELb1ELb1ELb0EEENS1_21CollectiveEpilogueFwdINS6_IJS8_SA_S9_EEENS6_IJNS7_ILi1EEESI_SI_EEESC_SE_Li256ELb1ELb1ELb0ELb0EEENS1_19SingleTileSchedulerILb1ELb0ELb1ELi128EEEEEEEEEvNT_6ParamsE,"a",@progbits
	.sectionflags	@""
	.align	4
.nv.constant0._ZN7cutlass13device_kernelIN5flash19enable_sm80_to_sm89INS1_16FlashAttnFwdSm80INS1_25CollectiveMainloopFwdSm80ILi8ELi1ELb0EN4cute5tupleIJNS5_1CILi128EEENS7_ILi64EEENS7_ILi192EEEEEELi192ENS_10bfloat16_tEfNS_4arch4Sm80ELb0ELb0ELb1ELb1ELb1ELb1ELb1ELb0EEENS1_21CollectiveEpilogueFwdINS6_IJS8_SA_S9_EEENS6_IJNS7_ILi1EEESI_SI_EEESC_SE_Li256ELb1ELb1ELb0ELb0EEENS1_19SingleTileSchedulerILb1ELb0ELb1ELi128EEEEEEEEEvNT_6ParamsE:
	.zero		1576


//--------------------- .nv.constant0._ZN7cutlass13device_kernelIN5flash19enable_sm80_to_sm89INS1_16FlashAttnFwdSm80INS1_25CollectiveMainloopFwdSm80ILi8ELi1ELb0EN4cute5tupleIJNS5_1CILi128EEENS7_ILi64EEENS7_ILi192EEEEEELi192ENS_10bfloat16_tEfNS_4arch4Sm80ELb0ELb1ELb1ELb0ELb1ELb0ELb1ELb0EEENS1_21CollectiveEpilogueFwdINS6_IJS8_SA_S9_EEENS6_IJNS7_ILi1EEESI_SI_EEESC_SE_Li256ELb0ELb1ELb0ELb0EEENS1_19SingleTileSchedulerILb0ELb0ELb1ELi128EEEEEEEEEvNT_6ParamsE --------------------------
	.section	.nv.constant0._ZN7cutlass13device_kernelIN5flash19enable_sm80_to_sm89INS1_16FlashAttnFwdSm80INS1_25CollectiveMainloopFwdSm80ILi8ELi1ELb0EN4cute5tupleIJNS5_1CILi128EEENS7_ILi64EEENS7_ILi192EEEEEELi192ENS_10bfloat16_tEfNS_4arch4Sm80ELb0ELb1ELb1ELb0ELb1ELb0ELb1ELb0EEENS1_21CollectiveEpilogueFwdINS6_IJS8_SA_S9_EEENS6_IJNS7_ILi1EEESI_SI_EEESC_SE_Li256ELb0ELb1ELb0ELb0EEENS1_19SingleTileSchedulerILb0ELb0ELb1ELi128EEEEEEEEEvNT_6ParamsE,"a",@progbits
	.sectionflags	@""
	.align	4
.nv.constant0._ZN7cutlass13device_kernelIN5flash19enable_sm80_to_sm89INS1_16FlashAttnFwdSm80INS1_25CollectiveMainloopFwdSm80ILi8ELi1ELb0EN4cute5tupleIJNS5_1CILi128EEENS7_ILi64EEENS7_ILi192EEEEEELi192ENS_10bfloat16_tEfNS_4arch4Sm80ELb0ELb1ELb1ELb0ELb1ELb0ELb1ELb0EEENS1_21CollectiveEpilogueFwdINS6_IJS8_SA_S9_EEENS6_IJNS7_ILi1EEESI_SI_EEESC_SE_Li256ELb0ELb1ELb0ELb0EEENS1_19SingleTileSchedulerILb0ELb0ELb1ELi128EEEEEEEEEvNT_6ParamsE:
	.zero		1576


//--------------------- .nv.constant0._ZN7cutlass13device_kernelIN5flash19enable_sm80_to_sm89INS1_16FlashAttnFwdSm80INS1_25CollectiveMainloopFwdSm80ILi8ELi1ELb0EN4cute5tupleIJNS5_1CILi128EEENS7_ILi64EEENS7_ILi192EEEEEELi192ENS_10bfloat16_tEfNS_4arch4Sm80ELb0ELb1ELb1ELb1ELb1ELb0ELb1ELb0EEENS1_21CollectiveEpilogueFwdINS6_IJS8_SA_S9_EEENS6_IJNS7_ILi1EEESI_SI_EEESC_SE_Li256ELb1ELb1ELb0ELb0EEENS1_19SingleTileSchedulerILb1ELb0ELb1ELi128EEEEEEEEEvNT_6ParamsE --------------------------
	.section	.nv.constant0._ZN7cutlass13device_kernelIN5flash19enable_sm80_to_sm89INS1_16FlashAttnFwdSm80INS1_25CollectiveMainloopFwdSm80ILi8ELi1ELb0EN4cute5tupleIJNS5_1CILi128EEENS7_ILi64EEENS7_ILi192EEEEEELi192ENS_10bfloat16_tEfNS_4arch4Sm80ELb0ELb1ELb1ELb1ELb1ELb0ELb1ELb0EEENS1_21CollectiveEpilogueFwdINS6_IJS8_SA_S9_EEENS6_IJNS7_ILi1EEESI_SI_EEESC_SE_Li256ELb1ELb1ELb0ELb0EEENS1_19SingleTileSchedulerILb1ELb0ELb1ELi128EEEEEEEEEvNT_6ParamsE,"a",@progbits
	.sectionflags	@""
	.align	4
.nv.constant0._ZN7cutlass13device_kernelIN5flash19enable_sm80_to_sm89INS1_16FlashAttnFwdSm80INS1_25CollectiveMainloopFwdSm80ILi8ELi1ELb0EN4cute5tupleIJNS5_1CILi128EEENS7_ILi64EEENS7_ILi192EEEEEELi192ENS_10bfloat16_tEfNS_4arch4Sm80ELb0ELb1ELb1ELb1ELb1ELb0ELb1ELb0EEENS1_21CollectiveEpilogueFwdINS6_IJS8_SA_S9_EEENS6_IJNS7_ILi1EEESI_SI_EEESC_SE_Li256ELb1ELb1ELb0ELb0EEENS1_19SingleTileSchedulerILb1ELb0ELb1ELi128EEEEEEEEEvNT_6ParamsE:
	.zero		1576


//--------------------- .nv.constant0._ZN7cutlass13device_kernelIN5flash19enable_sm80_to_sm89INS1_16FlashAttnFwdSm80INS1_25CollectiveMainloopFwdSm80ILi8ELi1ELb0EN4cute5tupleIJNS5_1CILi128EEENS7_ILi64EEENS7_ILi192EEEEEELi192ENS_10bfloat16_tEfNS_4arch4Sm80ELb0ELb1ELb1ELb1ELb1ELb1ELb1ELb0EEENS1_21CollectiveEpilogueFwdINS6_IJS8_SA_S9_EEENS6_IJNS7_ILi1EEESI_SI_EEESC_SE_Li256ELb1ELb1ELb0ELb0EEENS1_19SingleTileSchedulerILb1ELb0ELb1ELi128EEEEEEEEEvNT_6ParamsE --------------------------
	.section	.nv.constant0._ZN7cutlass13device_kernelIN5flash19enable_sm80_to_sm89INS1_16FlashAttnFwdSm80INS1_25CollectiveMainloopFwdSm80ILi8ELi1ELb0EN4cute5tupleIJNS5_1CILi128EEENS7_ILi64EEENS7_ILi192EEEEEELi192ENS_10bfloat16_tEfNS_4arch4Sm80ELb0ELb1ELb1ELb1ELb1ELb1ELb1ELb0EEENS1_21CollectiveEpilogueFwdINS6_IJS8_SA_S9_EEENS6_IJNS7_ILi1EEESI_SI_EEESC_SE_Li256ELb1ELb1ELb0ELb0EEENS1_19SingleTileSchedulerILb1ELb0ELb1ELi128EEEEEEEEEvNT_6ParamsE,"a",@progbits
	.sectionflags	@""
	.align	4
.nv.constant0._ZN7cutlass13device_kernelIN5flash19enable_sm80_to_sm89INS1_16FlashAttnFwdSm80INS1_25CollectiveMainloopFwdSm80ILi8ELi1ELb0EN4cute5tupleIJNS5_1CILi128EEENS7_ILi64EEENS7_ILi192EEEEEELi192ENS_10bfloat16_tEfNS_4arch4Sm80ELb0ELb1ELb1ELb1ELb1ELb1ELb1ELb0EEENS1_21CollectiveEpilogueFwdINS6_IJS8_SA_S9_EEENS6_IJNS7_ILi1EEESI_SI_EEESC_SE_Li256ELb1ELb1ELb0ELb0EEENS1_19SingleTileSchedulerILb1ELb0ELb1ELi128EEEEEEEEEvNT_6ParamsE:
	.zero		1576


//--------------------- .nv.constant0._ZN7cutlass13device_kernelIN5flash19enable_sm80_to_sm89INS1_16FlashAttnFwdSm80INS1_25CollectiveMainloopFwdSm80ILi8ELi1ELb0EN4cute5tupleIJNS5_1CILi128EEENS7_ILi64EEENS7_ILi192EEEEEELi192ENS_10bfloat16_tEfNS_4arch4Sm80ELb1ELb0ELb1ELb0ELb1ELb0ELb1ELb0EEENS1_21CollectiveEpilogueFwdINS6_IJS8_SA_S9_EEENS6_IJNS7_ILi1EEESI_SI_EEESC_SE_Li256ELb0ELb1ELb0ELb0EEENS1_30DynamicPersistentTileSchedulerILi256ELi256ELb0ELb1ELb0EEEEEEEEEvNT_6ParamsE --------------------------
	.section	.nv.constant0._ZN7cutlass13device_kernelIN5flash19enable_sm80_to_sm89INS1_16FlashAttnFwdSm80INS1_25CollectiveMainloopFwdSm80ILi8ELi1ELb0EN4cute5tupleIJNS5_1CILi128EEENS7_ILi64EEENS7_ILi192EEEEEELi192ENS_10bfloat16_tEfNS_4arch4Sm80ELb1ELb0ELb1ELb0ELb1ELb0ELb1ELb0EEENS1_21CollectiveEpilogueFwdINS6_IJS8_SA_S9_EEENS6_IJNS7_ILi1EEESI_SI_EEESC_SE_Li256ELb0ELb1ELb0ELb0EEENS1_30DynamicPersistentTileSchedulerILi256ELi256ELb0ELb1ELb0EEEEEEEEEvNT_6ParamsE,"a",@progbits
	.sectionflags	@""
	.align	4
.nv.constant0._ZN7cutlass13device_kernelIN5flash19enable_sm80_to_sm89INS1_16FlashAttnFwdSm80INS1_25CollectiveMainloopFwdSm80ILi8ELi1ELb0EN4cute5tupleIJNS5_1CILi128EEENS7_ILi64EEENS7_ILi192EEEEEELi192ENS_10bfloat16_tEfNS_4arch4Sm80ELb1ELb0ELb1ELb0ELb1ELb0ELb1ELb0EEENS1_21CollectiveEpilogueFwdINS6_IJS8_SA_S9_EEENS6_IJNS7_ILi1EEESI_SI_EEESC_SE_Li256ELb0ELb1ELb0ELb0EEENS1_30DynamicPersistentTileSchedulerILi256ELi256ELb0ELb1ELb0EEEEEEEEEvNT_6ParamsE:
	.zero		1592


//--------------------- .nv.constant0._ZN7cutlass13device_kernelIN5flash19enable_sm80_to_sm89INS1_16FlashAttnFwdSm80INS1_25CollectiveMainloopFwdSm80ILi8ELi1ELb0EN4cute5tupleIJNS5_1CILi128EEENS7_ILi64EEENS7_ILi192EEEEEELi192ENS_10bfloat16_tEfNS_4arch4Sm80ELb1ELb0ELb1ELb1ELb1ELb0ELb1ELb0EEENS1_21CollectiveEpilogueFwdINS6_IJS8_SA_S9_EEENS6_IJNS7_ILi1EEESI_SI_EEESC_SE_Li256ELb1ELb1ELb0ELb0EEENS1_19SingleTileSchedulerILb1ELb0ELb1ELi128EEEEEEEEEvNT_6ParamsE --------------------------
	.section	.nv.constant0._ZN7cutlass13device_kernelIN5flash19enable_sm80_to_sm89INS1_16FlashAttnFwdSm80INS1_25CollectiveMainloopFwdSm80ILi8ELi1ELb0EN4cute5tupleIJNS5_1CILi128EEENS7_ILi64EEENS7_ILi192EEEEEELi192ENS_10bfloat16_tEfNS_4arch4Sm80ELb1ELb0ELb1ELb1ELb1ELb0ELb1ELb0EEENS1_21CollectiveEpilogueFwdINS6_IJS8_SA_S9_EEENS6_IJNS7_ILi1EEESI_SI_EEESC_SE_Li256ELb1ELb1ELb0ELb0EEENS1_19SingleTileSchedulerILb1ELb0ELb1ELi128EEEEEEEEEvNT_6ParamsE,"a",@progbits
	.sectionflags	@""
	.align	4
.nv.constant0._ZN7cutlass13device_kernelIN5flash19enable_sm80_to_sm89INS1_16FlashAttnFwdSm80INS1_25CollectiveMainloopFwdSm80ILi8ELi1ELb0EN4cute5tupleIJNS5_1CILi128EEENS7_ILi64EEENS7_ILi192EEEEEELi192ENS_10bfloat16_tEfNS_4arch4Sm80ELb1ELb0ELb1ELb1ELb1ELb0ELb1ELb0EEENS1_21CollectiveEpilogueFwdINS6_IJS8_SA_S9_EEENS6_IJNS7_ILi1EEESI_SI_EEESC_SE_Li256ELb1ELb1ELb0ELb0EEENS1_19SingleTileSchedulerILb1ELb0ELb1ELi128EEEEEEEEEvNT_6ParamsE:
	.zero		1576


//--------------------- .nv.constant0._ZN7cutlass13device_kernelIN5flash19enable_sm80_to_sm89INS1_16FlashAttnFwdSm80INS1_25CollectiveMainloopFwdSm80ILi8ELi1ELb0EN4cute5tupleIJNS5_1CILi128EEENS7_ILi64EEENS7_ILi192EEEEEELi192ENS_10bfloat16_tEfNS_4arch4Sm80ELb1ELb0ELb1ELb1ELb1ELb1ELb1ELb0EEENS1_21CollectiveEpilogueFwdINS6_IJS8_SA_S9_EEENS6_IJNS7_ILi1EEESI_SI_EEESC_SE_Li256ELb1ELb1ELb0ELb0EEENS1_19SingleTileSchedulerILb1ELb0ELb1ELi128EEEEEEEEEvNT_6ParamsE --------------------------
	.section	.nv.constant0._ZN7cutlass13device_kernelIN5flash19enable_sm80_to_sm89INS1_16FlashAttnFwdSm80INS1_25CollectiveMainloopFwdSm80ILi8ELi1ELb0EN4cute5tupleIJNS5_1CILi128EEENS7_ILi64EEENS7_ILi192EEEEEELi192ENS_10bfloat16_tEfNS_4arch4Sm80ELb1ELb0ELb1ELb1ELb1ELb1ELb1ELb0EEENS1_21CollectiveEpilogueFwdINS6_IJS8_SA_S9_EEENS6_IJNS7_ILi1EEESI_SI_EEESC_SE_Li256ELb1ELb1ELb0ELb0EEENS1_19SingleTileSchedulerILb1ELb0ELb1ELi128EEEEEEEEEvNT_6ParamsE,"a",@progbits
	.sectionflags	@""
	.align	4
.nv.constant0._ZN7cutlass13device_kernelIN5flash19enable_sm80_to_sm89INS1_16FlashAttnFwdSm80INS1_25CollectiveMainloopFwdSm80ILi8ELi1ELb0EN4cute5tupleIJNS5_1CILi128EEENS7_ILi64EEENS7_ILi192EEEEEELi192ENS_10bfloat16_tEfNS_4arch4Sm80ELb1ELb0ELb1ELb1ELb1ELb1ELb1ELb0EEENS1_21CollectiveEpilogueFwdINS6_IJS8_SA_S9_EEENS6_IJNS7_ILi1EEESI_SI_EEESC_SE_Li256ELb1ELb1ELb0ELb0EEENS1_19SingleTileSchedulerILb1ELb0ELb1ELi128EEEEEEEEEvNT_6ParamsE:
	.zero		1576


//--------------------- .nv.constant0._ZN7cutlass13device_kernelIN5flash19enable_sm80_to_sm89INS1_16FlashAttnFwdSm80INS1_25CollectiveMainloopFwdSm80ILi8ELi2ELb0EN4cute5tupleIJNS5_1CILi128EEENS7_ILi64EEENS7_ILi192EEEEEELi192ENS_10bfloat16_tEfNS_4arch4Sm80ELb0ELb0ELb1ELb0ELb1ELb0ELb1ELb0EEENS1_21CollectiveEpilogueFwdINS6_IJS8_SA_S9_EEENS6_IJNS7_ILi1EEESI_SI_EEESC_SE_Li256ELb0ELb1ELb0ELb0EEENS1_19SingleTileSchedulerILb0ELb0ELb1ELi128EEEEEEEEEvNT_6ParamsE --------------------------
	.section	.nv.constant0._ZN7cutlass13device_kernelIN5flash19enable_sm80_to_sm89INS1_16FlashAttnFwdSm80INS1_25CollectiveMainloopFwdSm80ILi8ELi2ELb0EN4cute5tupleIJNS5_1CILi128EEENS7_ILi64EEENS7_ILi192EEEEEELi192ENS_10bfloat16_tEfNS_4arch4Sm80ELb0ELb0ELb1ELb0ELb1ELb0ELb1ELb0EEENS1_21CollectiveEpilogueFwdINS6_IJS8_SA_S9_EEENS6_IJNS7_ILi1EEESI_SI_EEESC_SE_Li256ELb0ELb1ELb0ELb0EEENS1_19SingleTileSchedulerILb0ELb0ELb1ELi128EEEEEEEEEvNT_6ParamsE,"a",@progbits
	.sectionflags	@""
	.align	4
.nv.constant0._ZN7cutlass13device_kernelIN5flash19enable_sm80_to_sm89INS1_16FlashAttnFwdSm80INS1_25CollectiveMainloopFwdSm80ILi8ELi2ELb0EN4cute5tupleIJNS5_1CILi128EEENS7_ILi64EEENS7_ILi192EEEEEELi192ENS_10bfloat16_tEfNS_4arch4Sm80ELb0ELb0ELb1ELb0ELb1ELb0ELb1ELb0EEENS1_21CollectiveEpilogueFwdINS6_IJS8_SA_S9_EEENS6_IJNS7_ILi1EEESI_SI_EEESC_SE_Li256ELb0ELb1ELb0ELb0EEENS1_19SingleTileSchedulerILb0ELb0ELb1ELi128EEEEEEEEEvNT_6ParamsE:
	.zero		1576


//--------------------- .nv.constant0._ZN7cutlass13device_kernelIN5flash19enable_sm80_to_sm89INS1_16FlashAttnFwdSm80INS1_25CollectiveMainloopFwdSm80ILi8ELi2ELb0EN4cute5tupleIJNS5_1CILi128EEENS7_ILi64EEENS7_ILi192EEEEEELi192ENS_10bfloat16_tEfNS_4arch4Sm80ELb0ELb0ELb1ELb1ELb1ELb0ELb1ELb0EEENS1_21CollectiveEpilogueFwdINS6_IJS8_SA_S9_EEENS6_IJNS7_ILi1EEESI_SI_EEESC_SE_Li256ELb1ELb1ELb0ELb0EEENS1_19SingleTileSchedulerILb1ELb0ELb1ELi128EEEEEEEEEvNT_6ParamsE --------------------------
	.section	.nv.constant0._ZN7cutlass13device_kernelIN5flash19enable_sm80_to_sm89INS1_16FlashAttnFwdSm80INS1_25CollectiveMainloopFwdSm80ILi8ELi2ELb0EN4cute5tupleIJNS5_1CILi128EEENS7_ILi64EEENS7_ILi192EEEEEELi192ENS_10bfloat16_tEfNS_4arch4Sm80ELb0ELb0ELb1ELb1ELb1ELb0ELb1ELb0EEENS1_21CollectiveEpilogueFwdINS6_IJS8_SA_S9_EEENS6_IJNS7_ILi1EEESI_SI_EEESC_SE_Li256ELb1ELb1ELb0ELb0EEENS1_19SingleTileSchedulerILb1ELb0ELb1ELi128EEEEEEEEEvNT_6ParamsE,"a",@progbits
	.sectionflags	@""
	.align	4
.nv.constant0._ZN7cutlass13device_kernelIN5flash19enable_sm80_to_sm89INS1_16FlashAttnFwdSm80INS1_25CollectiveMainloopFwdSm80ILi8ELi2ELb0EN4cute5tupleIJNS5_1CILi128EEENS7_ILi64EEENS7_ILi192EEEEEELi192ENS_10bfloat16_tEfNS_4arch4Sm80ELb0ELb0ELb1ELb1ELb1ELb0ELb1ELb0EEENS1_21CollectiveEpilogueFwdINS6_IJS8_SA_S9_EEENS6_IJNS7_ILi1EEESI_SI_EEESC_SE_Li256ELb1ELb1ELb0ELb0EEENS1_19SingleTileSchedulerILb1ELb0ELb1ELi128EEEEEEEEEvNT_6ParamsE:
	.zero		1576


//--------------------- .nv.constant0._ZN7cutlass13device_kernelIN5flash19enable_sm80_to_sm89INS1_16FlashAttnFwdSm80INS1_25CollectiveMainloopFwdSm80ILi8ELi2ELb0EN4cute5tupleIJNS5_1CILi128EEENS7_ILi64EEENS7_ILi192EEEEEELi192ENS_10bfloat16_tEfNS_4arch4Sm80ELb0ELb0ELb1ELb1ELb1ELb1ELb1ELb0EEENS1_21CollectiveEpilogueFwdINS6_IJS8_SA_S9_EEENS6_IJNS7_ILi1EEESI_SI_EEESC_SE_Li256ELb1ELb1ELb0ELb0EEENS1_19SingleTileSchedulerILb1ELb0ELb1ELi128EEEEEEEEEvNT_6ParamsE --------------------------
	.section	.nv.constant0._ZN7cutlass13device_kernelIN5flash19enable_sm80_to_sm89INS1_16FlashAttnFwdSm80INS1_25CollectiveMainloopFwdSm80ILi8ELi2ELb0EN4cute5tupleIJNS5_1CILi128EEENS7_ILi64EEENS7_ILi192EEEEEELi192ENS_10bfloat16_tEfNS_4arch4Sm80ELb0ELb0ELb1ELb1ELb1ELb1ELb1ELb0EEENS1_21CollectiveEpilogueFwdINS6_IJS8_SA_S9_EEENS6_IJNS7_ILi1EEESI_SI_EEESC_SE_Li256ELb1ELb1ELb0ELb0EEENS1_19SingleTileSchedulerILb1ELb0ELb1ELi128EEEEEEEEEvNT_6ParamsE,"a",@progbits
	.sectionflags	@""
	.align	4
.nv.constant0._ZN7cutlass13device_kernelIN5flash19enable_sm80_to_sm89INS1_16FlashAttnFwdSm80INS1_25CollectiveMainloopFwdSm80ILi8ELi2ELb0EN4cute5tupleIJNS5_1CILi128EEENS7_ILi64EEENS7_ILi192EEEEEELi192ENS_10bfloat16_tEfNS_4arch4Sm80ELb0ELb0ELb1ELb1ELb1ELb1ELb1ELb0EEENS1_21CollectiveEpilogueFwdINS6_IJS8_SA_S9_EEENS6_IJNS7_ILi1EEESI_SI_EEESC_SE_Li256ELb1ELb1ELb0ELb0EEENS1_19SingleTileSchedulerILb1ELb0ELb1ELi128EEEEEEEEEvNT_6ParamsE:
	.zero		1576


//--------------------- .nv.constant0._ZN7cutlass13device_kernelIN5flash19enable_sm80_to_sm89INS1_16FlashAttnFwdSm80INS1_25CollectiveMainloopFwdSm80ILi8ELi2ELb0EN4cute5tupleIJNS5_1CILi128EEENS7_ILi64EEENS7_ILi192EEEEEELi192ENS_10bfloat16_tEfNS_4arch4Sm80ELb0ELb1ELb1ELb0ELb1ELb0ELb1ELb0EEENS1_21CollectiveEpilogueFwdINS6_IJS8_SA_S9_EEENS6_IJNS7_ILi1EEESI_SI_EEESC_SE_Li256ELb0ELb1ELb0ELb0EEENS1_19SingleTileSchedulerILb0ELb0ELb1ELi128EEEEEEEEEvNT_6ParamsE --------------------------
	.section	.nv.constant0._ZN7cutlass13device_kernelIN5flash19enable_sm80_to_sm89INS1_16FlashAttnFwdSm80INS1_25CollectiveMainloopFwdSm80ILi8ELi2ELb0EN4cute5tupleIJNS5_1CILi128EEENS7_ILi64EEENS7_ILi192EEEEEELi192ENS_10bfloat16_tEfNS_4arch4Sm80ELb0ELb1ELb1ELb0ELb1ELb0ELb1ELb0EEENS1_21CollectiveEpilogueFwdINS6_IJS8_SA_S9_EEENS6_IJNS7_ILi1EEESI_SI_EEESC_SE_Li256ELb0ELb1ELb0ELb0EEENS1_19SingleTileSchedulerILb0ELb0ELb1ELi128EEEEEEEEEvNT_6ParamsE,"a",@progbits
	.sectionflags	@""
	.align	4
.nv.constant0._ZN7cutlass13device_kernelIN5flash19enable_sm80_to_sm89INS1_16FlashAttnFwdSm80INS1_25CollectiveMainloopFwdSm80ILi8ELi2ELb0EN4cute5tupleIJNS5_1CILi128EEENS7_ILi64EEENS7_ILi192EEEEEELi192ENS_10bfloat16_tEfNS_4arch4Sm80ELb0ELb1ELb1ELb0ELb1ELb0ELb1ELb0EEENS1_21CollectiveEpilogueFwdINS6_IJS8_SA_S9_EEENS6_IJNS7_ILi1EEESI_SI_EEESC_SE_Li256ELb0ELb1ELb0ELb0EEENS1_19SingleTileSchedulerILb0ELb0ELb1ELi128EEEEEEEEEvNT_6ParamsE:
	.zero		1576


//--------------------- .nv.constant0._ZN7cutlass13device_kernelIN5flash19enable_sm80_to_sm89INS1_16FlashAttnFwdSm80INS1_25CollectiveMainloopFwdSm80ILi8ELi2ELb0EN4cute5tupleIJNS5_1CILi128EEENS7_ILi64EEENS7_ILi192EEEEEELi192ENS_10bfloat16_tEfNS_4arch4Sm80ELb0ELb1ELb1ELb1ELb1ELb0ELb1ELb0EEENS1_21CollectiveEpilogueFwdINS6_IJS8_SA_S9_EEENS6_IJNS7_ILi1EEESI_SI_EEESC_SE_Li256ELb1ELb1ELb0ELb0EEENS1_19SingleTileSchedulerILb1ELb0ELb1ELi128EEEEEEEEEvNT_6ParamsE --------------------------
	.section	.nv.constant0._ZN7cutlass13device_kernelIN5flash19enable_sm80_to_sm89INS1_16FlashAttnFwdSm80INS1_25CollectiveMainloopFwdSm80ILi8ELi2ELb0EN4cute5tupleIJNS5_1CILi128EEENS7_ILi64EEENS7_ILi192EEEEEELi192ENS_10bfloat16_tEfNS_4arch4Sm80ELb0ELb1ELb1ELb1ELb1ELb0ELb1ELb0EEENS1_21CollectiveEpilogueFwdINS6_IJS8_SA_S9_EEENS6_IJNS7_ILi1EEESI_SI_EEESC_SE_Li256ELb1ELb1ELb0ELb0EEENS1_19SingleTileSchedulerILb1ELb0ELb1ELi128EEEEEEEEEvNT_6ParamsE,"a",@progbits
	.sectionflags	@""
	.align	4
.nv.constant0._ZN7cutlass13device_kernelIN5flash19enable_sm80_to_sm89INS1_16FlashAttnFwdSm80INS1_25CollectiveMainloopFwdSm80ILi8ELi2ELb0EN4cute5tupleIJNS5_1CILi128EEENS7_ILi64EEENS7_ILi192EEEEEELi192ENS_10bfloat16_tEfNS_4arch4Sm80ELb0ELb1ELb1ELb1ELb1ELb0ELb1ELb0EEENS1_21CollectiveEpilogueFwdINS6_IJS8_SA_S9_EEENS6_IJNS7_ILi1EEESI_SI_EEESC_SE_Li256ELb1ELb1ELb0ELb0EEENS1_19SingleTileSchedulerILb1ELb0ELb1ELi128EEEEEEEEEvNT_6ParamsE:
	.zero		1576


//--------------------- .nv.constant0._ZN7cutlass13device_kernelIN5flash19enable_sm80_to_sm89INS1_16FlashAttnFwdSm80INS1_25CollectiveMainloopFwdSm80ILi8ELi2ELb0EN4cute5tupleIJNS5_1CILi128EEENS7_ILi64EEENS7_ILi192EEEEEELi192ENS_10bfloat16_tEfNS_4arch4Sm80ELb0ELb1ELb1ELb1ELb1ELb1ELb1ELb0EEENS1_21CollectiveEpilogueFwdINS6_IJS8_SA_S9_EEENS6_IJNS7_ILi1EEESI_SI_EEESC_SE_Li256ELb1ELb1ELb0ELb0EEENS1_19SingleTileSchedulerILb1ELb0ELb1ELi128EEEEEEEEEvNT_6ParamsE --------------------------
	.section	.nv.constant0._ZN7cutlass13device_kernelIN5flash19enable_sm80_to_sm89INS1_16FlashAttnFwdSm80INS1_25CollectiveMainloopFwdSm80ILi8ELi2ELb0EN4cute5tupleIJNS5_1CILi128EEENS7_ILi64EEENS7_ILi192EEEEEELi192ENS_10bfloat16_tEfNS_4arch4Sm80ELb0ELb1ELb1ELb1ELb1ELb1ELb1ELb0EEENS1_21CollectiveEpilogueFwdINS6_IJS8_SA_S9_EEENS6_IJNS7_ILi1EEESI_SI_EEESC_SE_Li256ELb1ELb1ELb0ELb0EEENS1_19SingleTileSchedulerILb1ELb0ELb1ELi128EEEEEEEEEvNT_6ParamsE,"a",@progbits
	.sectionflags	@""
	.align	4
.nv.constant0._ZN7cutlass13device_kernelIN5flash19enable_sm80_to_sm89INS1_16FlashAttnFwdSm80INS1_25CollectiveMainloopFwdSm80ILi8ELi2ELb0EN4cute5tupleIJNS5_1CILi128EEENS7_ILi64EEENS7_ILi192EEEEEELi192ENS_10bfloat16_tEfNS_4arch4Sm80ELb0ELb1ELb1ELb1ELb1ELb1ELb1ELb0EEENS1_21CollectiveEpilogueFwdINS6_IJS8_SA_S9_EEENS6_IJNS7_ILi1EEESI_SI_EEESC_SE_Li256ELb1ELb1ELb0ELb0EEENS1_19SingleTileSchedulerILb1ELb0ELb1ELi128EEEEEEEEEvNT_6ParamsE:
	.zero		1576


//--------------------- .nv.constant0._ZN7cutlass13device_kernelIN5flash19enable_sm80_to_sm89INS1_16FlashAttnFwdSm80INS1_25CollectiveMainloopFwdSm80ILi8ELi2ELb0EN4cute5tupleIJNS5_1CILi128EEENS7_ILi64EEENS7_ILi192EEEEEELi192ENS_10bfloat16_tEfNS_4arch4Sm80ELb1ELb0ELb1ELb0ELb1ELb0ELb1ELb0EEENS1_21CollectiveEpilogueFwdINS6_IJS8_SA_S9_EEENS6_IJNS7_ILi1EEESI_SI_EEESC_SE_Li256ELb0ELb1ELb0ELb0EEENS1_30DynamicPersistentTileSchedulerILi256ELi256ELb0ELb1ELb0EEEEEEEEEvNT_6ParamsE --------------------------
	.section	.nv.constant0._ZN7cutlass13device_kernelIN5flash19enable_sm80_to_sm89INS1_16FlashAttnFwdSm80INS1_25CollectiveMainloopFwdSm80ILi8ELi2ELb0EN4cute5tupleIJNS5_1CILi128EEENS7_ILi64EEENS7_ILi192EEEEEELi192ENS_10bfloat16_tEfNS_4arch4Sm80ELb1ELb0ELb1ELb0ELb1ELb0ELb1ELb0EEENS1_21CollectiveEpilogueFwdINS6_IJS8_SA_S9_EEENS6_IJNS7_ILi1EEESI_SI_EEESC_SE_Li256ELb0ELb1ELb0ELb0EEENS1_30DynamicPersistentTileSchedulerILi256ELi256ELb0ELb1ELb0EEEEEEEEEvNT_6ParamsE,"a",@progbits
	.sectionflags	@""
	.align	4
.nv.constant0._ZN7cutlass13device_kernelIN5flash19enable_sm80_to_sm89INS1_16FlashAttnFwdSm80INS1_25CollectiveMainloopFwdSm80ILi8ELi2ELb0EN4cute5tupleIJNS5_1CILi128EEENS7_ILi64EEENS7_ILi192EEEEEELi192ENS_10bfloat16_tEfNS_4arch4Sm80ELb1ELb0ELb1ELb0ELb1ELb0ELb1ELb0EEENS1_21CollectiveEpilogueFwdINS6_IJS8_SA_S9_EEENS6_IJNS7_ILi1EEESI_SI_EEESC_SE_Li256ELb0ELb1ELb0ELb0EEENS1_30DynamicPersistentTileSchedulerILi256ELi256ELb0ELb1ELb0EEEEEEEEEvNT_6ParamsE:
	.zero		1592


//--------------------- .nv.constant0._ZN7cutlass13device_kernelIN5flash19enable_sm80_to_sm89INS1_16FlashAttnFwdSm80INS1_25CollectiveMainloopFwdSm80ILi8ELi2ELb0EN4cute5tupleIJNS5_1CILi128EEENS7_ILi64EEENS7_ILi192EEEEEELi192ENS_10bfloat16_tEfNS_4arch4Sm80ELb1ELb0ELb1ELb1ELb1ELb0ELb1ELb0EEENS1_21CollectiveEpilogueFwdINS6_IJS8_SA_S9_EEENS6_IJNS7_ILi1EEESI_SI_EEESC_SE_Li256ELb1ELb1ELb0ELb0EEENS1_19SingleTileSchedulerILb1ELb0ELb1ELi128EEEEEEEEEvNT_6ParamsE --------------------------
	.section	.nv.constant0._ZN7cutlass13device_kernelIN5flash19enable_sm80_to_sm89INS1_16FlashAttnFwdSm80INS1_25CollectiveMainloopFwdSm80ILi8ELi2ELb0EN4cute5tupleIJNS5_1CILi128EEENS7_ILi64EEENS7_ILi192EEEEEELi192ENS_10bfloat16_tEfNS_4arch4Sm80ELb1ELb0ELb1ELb1ELb1ELb0ELb1ELb0EEENS1_21CollectiveEpilogueFwdINS6_IJS8_SA_S9_EEENS6_IJNS7_ILi1EEESI_SI_EEESC_SE_Li256ELb1ELb1ELb0ELb0EEENS1_19SingleTileSchedulerILb1ELb0ELb1ELi128EEEEEEEEEvNT_6ParamsE,"a",@progbits
	.sectionflags	@""
	.align	4
.nv.constant0._ZN7cutlass13device_kernelIN5flash19enable_sm80_to_sm89INS1_16FlashAttnFwdSm80INS1_25CollectiveMainloopFwdSm80ILi8ELi2ELb0EN4cute5tupleIJNS5_1CILi128EEENS7_ILi64EEENS7_ILi192EEEEEELi192ENS_10bfloat16_tEfNS_4arch4Sm80ELb1ELb0ELb1ELb1ELb1ELb0ELb1ELb0EEENS1_21CollectiveEpilogueFwdINS6_IJS8_SA_S9_EEENS6_IJNS7_ILi1EEESI_SI_EEESC_SE_Li256ELb1ELb1ELb0ELb0EEENS1_19SingleTileSchedulerILb1ELb0ELb1ELi128EEEEEEEEEvNT_6ParamsE:
	.zero		1576


//--------------------- .nv.constant0._ZN7cutlass13device_kernelIN5flash19enable_sm80_to_sm89INS1_16FlashAttnFwdSm80INS1_25CollectiveMainloopFwdSm80ILi8ELi2ELb0EN4cute5tupleIJNS5_1CILi128EEENS7_ILi64EEENS7_ILi192EEEEEELi192ENS_10bfloat16_tEfNS_4arch4Sm80ELb1ELb0ELb1ELb1ELb1ELb1ELb1ELb0EEENS1_21CollectiveEpilogueFwdINS6_IJS8_SA_S9_EEENS6_IJNS7_ILi1EEESI_SI_EEESC_SE_Li256ELb1ELb1ELb0ELb0EEENS1_19SingleTileSchedulerILb1ELb0ELb1ELi128EEEEEEEEEvNT_6ParamsE --------------------------
	.section	.nv.constant0._ZN7cutlass13device_kernelIN5flash19enable_sm80_to_sm89INS1_16FlashAttnFwdSm80INS1_25CollectiveMainloopFwdSm80ILi8ELi2ELb0EN4cute5tupleIJNS5_1CILi128EEENS7_ILi64EEENS7_ILi192EEEEEELi192ENS_10bfloat16_tEfNS_4arch4Sm80ELb1ELb0ELb1ELb1ELb1ELb1ELb1ELb0EEENS1_21CollectiveEpilogueFwdINS6_IJS8_SA_S9_EEENS6_IJNS7_ILi1EEESI_SI_EEESC_SE_Li256ELb1ELb1ELb0ELb0EEENS1_19SingleTileSchedulerILb1ELb0ELb1ELi128EEEEEEEEEvNT_6ParamsE,"a",@progbits
	.sectionflags	@""
	.align	4
.nv.constant0._ZN7cutlass13device_kernelIN5flash19enable_sm80_to_sm89INS1_16FlashAttnFwdSm80INS1_25CollectiveMainloopFwdSm80ILi8ELi2ELb0EN4cute5tupleIJNS5_1CILi128EEENS7_ILi64EEENS7_ILi192EEEEEELi192ENS_10bfloat16_tEfNS_4arch4Sm80ELb1ELb0ELb1ELb1ELb1ELb1ELb1ELb0EEENS1_21CollectiveEpilogueFwdINS6_IJS8_SA_S9_EEENS6_IJNS7_ILi1EEESI_SI_EEESC_SE_Li256ELb1ELb1ELb0ELb0EEENS1_19SingleTileSchedulerILb1ELb0ELb1ELi128EEEEEEEEEvNT_6ParamsE:
	.zero		1576


//--------------------- .nv.constant0._ZN7cutlass13device_kernelIN5flash19enable_sm80_to_sm89INS1_16FlashAttnFwdSm80INS1_25CollectiveMainloopFwdSm80ILi8ELi1ELb0EN4cute5tupleIJNS5_1CILi128EEENS7_ILi64EEENS7_ILi192EEEEEELi192ENS_10bfloat16_tEfNS_4arch4Sm80ELb0ELb0ELb0ELb0ELb1ELb0ELb1ELb0EEENS1_21CollectiveEpilogueFwdINS6_IJS8_SA_S9_EEENS6_IJNS7_ILi1EEESI_SI_EEESC_SE_Li256ELb0ELb1ELb0ELb0EEENS1_19SingleTileSchedulerILb0ELb0ELb1ELi128EEEEEEEEEvNT_6ParamsE --------------------------
	.section	.nv.constant0._ZN7cutlass13device_kernelIN5flash19enable_sm80_to_sm89INS1_16FlashAttnFwdSm80INS1_25CollectiveMainloopFwdSm80ILi8ELi1ELb0EN4cute5tupleIJNS5_1CILi128EEENS7_ILi64EEENS7_ILi192EEEEEELi192ENS_10bfloat16_tEfNS_4arch4Sm80ELb0ELb0ELb0ELb0ELb1ELb0ELb1ELb0EEENS1_21CollectiveEpilogueFwdINS6_IJS8_SA_S9_EEENS6_IJNS7_ILi1EEESI_SI_EEESC_SE_Li256ELb0ELb1ELb0ELb0EEENS1_19SingleTileSchedulerILb0ELb0ELb1ELi128EEEEEEEEEvNT_6ParamsE,"a",@progbits
	.sectionflags	@""
	.align	4
.nv.constant0._ZN7cutlass13device_kernelIN5flash19enable_sm80_to_sm89INS1_16FlashAttnFwdSm80INS1_25CollectiveMainloopFwdSm80ILi8ELi1ELb0EN4cute5tupleIJNS5_1CILi128EEENS7_ILi64EEENS7_ILi192EEEEEELi192ENS_10bfloat16_tEfNS_4arch4Sm80ELb0ELb0ELb0ELb0ELb1ELb0ELb1ELb0EEENS1_21CollectiveEpilogueFwdINS6_IJS8_SA_S9_EEENS6_IJNS7_ILi1EEESI_SI_EEESC_SE_Li256ELb0ELb1ELb0ELb0EEENS1_19SingleTileSchedulerILb0ELb0ELb1ELi128EEEEEEEEEvNT_6ParamsE:
	.zero		1576


//--------------------- .nv.constant0._ZN7cutlass13device_kernelIN5flash19enable_sm80_to_sm89INS1_16FlashAttnFwdSm80INS1_25CollectiveMainloopFwdSm80ILi8ELi1ELb0EN4cute5tupleIJNS5_1CILi128EEENS7_ILi64EEENS7_ILi192EEEEEELi192ENS_10bfloat16_tEfNS_4arch4Sm80ELb0ELb0ELb0ELb1ELb1ELb0ELb1ELb0EEENS1_21CollectiveEpilogueFwdINS6_IJS8_SA_S9_EEENS6_IJNS7_ILi1EEESI_SI_EEESC_SE_Li256ELb1ELb1ELb0ELb0EEENS1_19SingleTileSchedulerILb1ELb0ELb1ELi128EEEEEEEEEvNT_6ParamsE --------------------------
	.section	.nv.constant0._ZN7cutlass13device_kernelIN5flash19enable_sm80_to_sm89INS1_16FlashAttnFwdSm80INS1_25CollectiveMainloopFwdSm80ILi8ELi1ELb0EN4cute5tupleIJNS5_1CILi128EEENS7_ILi64EEENS7_ILi192EEEEEELi192ENS_10bfloat16_tEfNS_4arch4Sm80ELb0ELb0ELb0ELb1ELb1ELb0ELb1ELb0EEENS1_21CollectiveEpilogueFwdINS6_IJS8_SA_S9_EEENS6_IJNS7_ILi1EEESI_SI_EEESC_SE_Li256ELb1ELb1ELb0ELb0EEENS1_19SingleTileSchedulerILb1ELb0ELb1ELi128EEEEEEEEEvNT_6ParamsE,"a",@progbits
	.sectionflags	@""
	.align	4
.nv.constant0._ZN7cutlass13device_kernelIN5flash19enable_sm80_to_sm89INS1_16FlashAttnFwdSm80INS1_25CollectiveMainloopFwdSm80ILi8ELi1ELb0EN4cute5tupleIJNS5_1CILi128EEENS7_ILi64EEENS7_ILi192EEEEEELi192ENS_10bfloat16_tEfNS_4arch4Sm80ELb0ELb0ELb0ELb1ELb1ELb0ELb1ELb0EEENS1_21CollectiveEpilogueFwdINS6_IJS8_SA_S9_EEENS6_IJNS7_ILi1EEESI_SI_EEESC_SE_Li256ELb1ELb1ELb0ELb0EEENS1_19SingleTileSchedulerILb1ELb0ELb1ELi128EEEEEEEEEvNT_6ParamsE:
	.zero		1576


//--------------------- .nv.constant0._ZN7cutlass13device_kernelIN5flash19enable_sm80_to_sm89INS1_16FlashAttnFwdSm80INS1_25CollectiveMainloopFwdSm80ILi8ELi1ELb0EN4cute5tupleIJNS5_1CILi128EEENS7_ILi64EEENS7_ILi192EEEEEELi192ENS_10bfloat16_tEfNS_4arch4Sm80ELb0ELb0ELb0ELb1ELb1ELb1ELb1ELb0EEENS1_21CollectiveEpilogueFwdINS6_IJS8_SA_S9_EEENS6_IJNS7_ILi1EEESI_SI_EEESC_SE_Li256ELb1ELb1ELb0ELb0EEENS1_19SingleTileSchedulerILb1ELb0ELb1ELi128EEEEEEEEEvNT_6ParamsE --------------------------
	.section	.nv.constant0._ZN7cutlass13device_kernelIN5flash19enable_sm80_to_sm89INS1_16FlashAttnFwdSm80INS1_25CollectiveMainloopFwdSm80ILi8ELi1ELb0EN4cute5tupleIJNS5_1CILi128EEENS7_ILi64EEENS7_ILi192EEEEEELi192ENS_10bfloat16_tEfNS_4arch4Sm80ELb0ELb0ELb0ELb1ELb1ELb1ELb1ELb0EEENS1_21CollectiveEpilogueFwdINS6_IJS8_SA_S9_EEENS6_IJNS7_ILi1EEESI_SI_EEESC_SE_Li256ELb1ELb1ELb0ELb0EEENS1_19SingleTileSchedulerILb1ELb0ELb1ELi128EEEEEEEEEvNT_6ParamsE,"a",@progbits
	.sectionflags	@""
	.align	4
.nv.constant0._ZN7cutlass13device_kernelIN5flash19enable_sm80_to_sm89INS1_16FlashAttnFwdSm80INS1_25CollectiveMainloopFwdSm80ILi8ELi1ELb0EN4cute5tupleIJNS5_1CILi128EEENS7_ILi64EEENS7_ILi192EEEEEELi192ENS_10bfloat16_tEfNS_4arch4Sm80ELb0ELb0ELb0ELb1ELb1ELb1ELb1ELb0EEENS1_21CollectiveEpilogueFwdINS6_IJS8_SA_S9_EEENS6_IJNS7_ILi1EEESI_SI_EEESC_SE_Li256ELb1ELb1ELb0ELb0EEENS1_19SingleTileSchedulerILb1ELb0ELb1ELi128EEEEEEEEEvNT_6ParamsE:
	.zero		1576


//--------------------- .nv.constant0._ZN7cutlass13device_kernelIN5flash19enable_sm80_to_sm89INS1_16FlashAttnFwdSm80INS1_25CollectiveMainloopFwdSm80ILi8ELi1ELb0EN4cute5tupleIJNS5_1CILi128EEENS7_ILi64EEENS7_ILi192EEEEEELi192ENS_10bfloat16_tEfNS_4arch4Sm80ELb0ELb1ELb0ELb0ELb1ELb0ELb1ELb0EEENS1_21CollectiveEpilogueFwdINS6_IJS8_SA_S9_EEENS6_IJNS7_ILi1EEESI_SI_EEESC_SE_Li256ELb0ELb1ELb0ELb0EEENS1_19SingleTileSchedulerILb0ELb0ELb1ELi128EEEEEEEEEvNT_6ParamsE --------------------------
	.section	.nv.constant0._ZN7cutlass13device_kernelIN5flash19enable_sm80_to_sm89INS1_16FlashAttnFwdSm80INS1_25CollectiveMainloopFwdSm80ILi8ELi1ELb0EN4cute5tupleIJNS5_1CILi128EEENS7_ILi64EEENS7_ILi192EEEEEELi192ENS_10bfloat16_tEfNS_4arch4Sm80ELb0ELb1ELb0ELb0ELb1ELb0ELb1ELb0EEENS1_21CollectiveEpilogueFwdINS6_IJS8_SA_S9_EEENS6_IJNS7_ILi1EEESI_SI_EEESC_SE_Li256ELb0ELb1ELb0ELb0EEENS1_19SingleTileSchedulerILb0ELb0ELb1ELi128EEEEEEEEEvNT_6ParamsE,"a",@progbits
	.sectionflags	@""
	.align	4
.nv.constant0._ZN7cutlass13device_kernelIN5flash19enable_sm80_to_sm89INS1_16FlashAttnFwdSm80INS1_25CollectiveMainloopFwdSm80ILi8ELi1ELb0EN4cute5tupleIJNS5_1CILi128EEENS7_ILi64EEENS7_ILi192EEEEEELi192ENS_10bfloat16_tEfNS_4arch4Sm80ELb0ELb1ELb0ELb0ELb1ELb0ELb1ELb0EEENS1_21CollectiveEpilogueFwdINS6_IJS8_SA_S9_EEENS6_IJNS7_ILi1EEESI_SI_EEESC_SE_Li256ELb0ELb1ELb0ELb0EEENS1_19SingleTileSchedulerILb0ELb0ELb1ELi128EEEEEEEEEvNT_6ParamsE:
	.zero		1576


//--------------------- .nv.constant0._ZN7cutlass13device_kernelIN5flash19enable_sm80_to_sm89INS1_16FlashAttnFwdSm80INS1_25CollectiveMainloopFwdSm80ILi8ELi1ELb0EN4cute5tupleIJNS5_1CILi128EEENS7_ILi64EEENS7_ILi192EEEEEELi192ENS_10bfloat16_tEfNS_4arch4Sm80ELb0ELb1ELb0ELb1ELb1ELb0ELb1ELb0EEENS1_21CollectiveEpilogueFwdINS6_IJS8_SA_S9_EEENS6_IJNS7_ILi1EEESI_SI_EEESC_SE_Li256ELb1ELb1ELb0ELb0EEENS1_19SingleTileSchedulerILb1ELb0ELb1ELi128EEEEEEEEEvNT_6ParamsE --------------------------
	.section	.nv.constant0._ZN7cutlass13device_kernelIN5flash19enable_sm80_to_sm89INS1_16FlashAttnFwdSm80INS1_25CollectiveMainloopFwdSm80ILi8ELi1ELb0EN4cute5tupleIJNS5_1CILi128EEENS7_ILi64EEENS7_ILi192EEEEEELi192ENS_10bfloat16_tEfNS_4arch4Sm80ELb0ELb1ELb0ELb1ELb1ELb0ELb1ELb0EEENS1_21CollectiveEpilogueFwdINS6_IJS8_SA_S9_EEENS6_IJNS7_ILi1EEESI_SI_EEESC_SE_Li256ELb1ELb1ELb0ELb0EEENS1_19SingleTileSchedulerILb1ELb0ELb1ELi128EEEEEEEEEvNT_6ParamsE,"a",@progbits
	.sectionflags	@""
	.align	4
.nv.constant0._ZN7cutlass13device_kernelIN5flash19enable_sm80_to_sm89INS1_16FlashAttnFwdSm80INS1_25CollectiveMainloopFwdSm80ILi8ELi1ELb0EN4cute5tupleIJNS5_1CILi128EEENS7_ILi64EEENS7_ILi192EEEEEELi192ENS_10bfloat16_tEfNS_4arch4Sm80ELb0ELb1ELb0ELb1ELb1ELb0ELb1ELb0EEENS1_21CollectiveEpilogueFwdINS6_IJS8_SA_S9_EEENS6_IJNS7_ILi1EEESI_SI_EEESC_SE_Li256ELb1ELb1ELb0ELb0EEENS1_19SingleTileSchedulerILb1ELb0ELb1ELi128EEEEEEEEEvNT_6ParamsE:
	.zero		1576


//--------------------- .nv.constant0._ZN7cutlass13device_kernelIN5flash19enable_sm80_to_sm89INS1_16FlashAttnFwdSm80INS1_25CollectiveMainloopFwdSm80ILi8ELi1ELb0EN4cute5tupleIJNS5_1CILi128EEENS7_ILi64EEENS7_ILi192EEEEEELi192ENS_10bfloat16_tEfNS_4arch4Sm80ELb0ELb1ELb0ELb1ELb1ELb1ELb1ELb0EEENS1_21CollectiveEpilogueFwdINS6_IJS8_SA_S9_EEENS6_IJNS7_ILi1EEESI_SI_EEESC_SE_Li256ELb1ELb1ELb0ELb0EEENS1_19SingleTileSchedulerILb1ELb0ELb1ELi128EEEEEEEEEvNT_6ParamsE --------------------------
	.section	.nv.constant0._ZN7cutlass13device_kernelIN5flash19enable_sm80_to_sm89INS1_16FlashAttnFwdSm80INS1_25CollectiveMainloopFwdSm80ILi8ELi1ELb0EN4cute5tupleIJNS5_1CILi128EEENS7_ILi64EEENS7_ILi192EEEEEELi192ENS_10bfloat16_tEfNS_4arch4Sm80ELb0ELb1ELb0ELb1ELb1ELb1ELb1ELb0EEENS1_21CollectiveEpilogueFwdINS6_IJS8_SA_S9_EEENS6_IJNS7_ILi1EEESI_SI_EEESC_SE_Li256ELb1ELb1ELb0ELb0EEENS1_19SingleTileSchedulerILb1ELb0ELb1ELi128EEEEEEEEEvNT_6ParamsE,"a",@progbits
	.sectionflags	@""
	.align	4
.nv.constant0._ZN7cutlass13device_kernelIN5flash19enable_sm80_to_sm89INS1_16FlashAttnFwdSm80INS1_25CollectiveMainloopFwdSm80ILi8ELi1ELb0EN4cute5tupleIJNS5_1CILi128EEENS7_ILi64EEENS7_ILi192EEEEEELi192ENS_10bfloat16_tEfNS_4arch4Sm80ELb0ELb1ELb0ELb1ELb1ELb1ELb1ELb0EEENS1_21CollectiveEpilogueFwdINS6_IJS8_SA_S9_EEENS6_IJNS7_ILi1EEESI_SI_EEESC_SE_Li256ELb1ELb1ELb0ELb0EEENS1_19SingleTileSchedulerILb1ELb0ELb1ELi128EEEEEEEEEvNT_6ParamsE:
	.zero		1576


//--------------------- .nv.constant0._ZN7cutlass13device_kernelIN5flash19enable_sm80_to_sm89INS1_16FlashAttnFwdSm80INS1_25CollectiveMainloopFwdSm80ILi8ELi1ELb0EN4cute5tupleIJNS5_1CILi128EEENS7_ILi64EEENS7_ILi192EEEEEELi192ENS_10bfloat16_tEfNS_4arch4Sm80ELb1ELb0ELb0ELb0ELb1ELb0ELb1ELb0EEENS1_21CollectiveEpilogueFwdINS6_IJS8_SA_S9_EEENS6_IJNS7_ILi1EEESI_SI_EEESC_SE_Li256ELb0ELb1ELb0ELb0EEENS1_30DynamicPersistentTileSchedulerILi256ELi256ELb0ELb1ELb0EEEEEEEEEvNT_6ParamsE --------------------------
	.section	.nv.constant0._ZN7cutlass13device_kernelIN5flash19enable_sm80_to_sm89INS1_16FlashAttnFwdSm80INS1_25CollectiveMainloopFwdSm80ILi8ELi1ELb0EN4cute5tupleIJNS5_1CILi128EEENS7_ILi64EEENS7_ILi192EEEEEELi192ENS_10bfloat16_tEfNS_4arch4Sm80ELb1ELb0ELb0ELb0ELb1ELb0ELb1ELb0EEENS1_21CollectiveEpilogueFwdINS6_IJS8_SA_S9_EEENS6_IJNS7_ILi1EEESI_SI_EEESC_SE_Li256ELb0ELb1ELb0ELb0EEENS1_30DynamicPersistentTileSchedulerILi256ELi256ELb0ELb1ELb0EEEEEEEEEvNT_6ParamsE,"a",@progbits
	.sectionflags	@""
	.align	4
.nv.constant0._ZN7cutlass13device_kernelIN5flash19enable_sm80_to_sm89INS1_16FlashAttnFwdSm80INS1_25CollectiveMainloopFwdSm80ILi8ELi1ELb0EN4cute5tupleIJNS5_1CILi128EEENS7_ILi64EEENS7_ILi192EEEEEELi192ENS_10bfloat16_tEfNS_4arch4Sm80ELb1ELb0ELb0ELb0ELb1ELb0ELb1ELb0EEENS1_21CollectiveEpilogueFwdINS6_IJS8_SA_S9_EEENS6_IJNS7_ILi1EEESI_SI_EEESC_SE_Li256ELb0ELb1ELb0ELb0EEENS1_30DynamicPersistentTileSchedulerILi256ELi256ELb0ELb1ELb0EEEEEEEEEvNT_6ParamsE:
	.zero		1592


//--------------------- .nv.constant0._ZN7cutlass13device_kernelIN5flash19enable_sm80_to_sm89INS1_16FlashAttnFwdSm80INS1_25CollectiveMainloopFwdSm80ILi8ELi1ELb0EN4cute5tupleIJNS5_1CILi128EEENS7_ILi64EEENS7_ILi192EEEEEELi192ENS_10bfloat16_tEfNS_4arch4Sm80ELb1ELb0ELb0ELb1ELb1ELb0ELb1ELb0EEENS1_21CollectiveEpilogueFwdINS6_IJS8_SA_S9_EEENS6_IJNS7_ILi1EEESI_SI_EEESC_SE_Li256ELb1ELb1ELb0ELb0EEENS1_19SingleTileSchedulerILb1ELb0ELb1ELi128EEEEEEEEEvNT_6ParamsE --------------------------
	.section	.nv.constant0._ZN7cutlass13device_kernelIN5flash19enable_sm80_to_sm89INS1_16FlashAttnFwdSm80INS1_25CollectiveMainloopFwdSm80ILi8ELi1ELb0EN4cute5tupleIJNS5_1CILi128EEENS7_ILi64EEENS7_ILi192EEEEEELi192ENS_10bfloat16_tEfNS_4arch4Sm80ELb1ELb0ELb0ELb1ELb1ELb0ELb1ELb0EEENS1_21CollectiveEpilogueFwdINS6_IJS8_SA_S9_EEENS6_IJNS7_ILi1EEESI_SI_EEESC_SE_Li256ELb1ELb1ELb0ELb0EEENS1_19SingleTileSchedulerILb1ELb0ELb1ELi128EEEEEEEEEvNT_6ParamsE,"a",@progbits
	.sectionflags	@""
	.align	4
.nv.constant0._ZN7cutlass13device_kernelIN5flash19enable_sm80_to_sm89INS1_16FlashAttnFwdSm80INS1_25CollectiveMainloopFwdSm80ILi8ELi1ELb0EN4cute5tupleIJNS5_1CILi128EEENS7_ILi64EEENS7_ILi192EEEEEELi192ENS_10bfloat16_tEfNS_4arch4Sm80ELb1ELb0ELb0ELb1ELb1ELb0ELb1ELb0EEENS1_21CollectiveEpilogueFwdINS6_IJS8_SA_S9_EEENS6_IJNS7_ILi1EEESI_SI_EEESC_SE_Li256ELb1ELb1ELb0ELb0EEENS1_19SingleTileSchedulerILb1ELb0ELb1ELi128EEEEEEEEEvNT_6ParamsE:
	.zero		1576


//--------------------- .nv.constant0._ZN7cutlass13device_kernelIN5flash19enable_sm80_to_sm89INS1_16FlashAttnFwdSm80INS1_25CollectiveMainloopFwdSm80ILi8ELi1ELb0EN4cute5tupleIJNS5_1CILi128EEENS7_ILi64EEENS7_ILi192EEEEEELi192ENS_10bfloat16_tEfNS_4arch4Sm80ELb1ELb0ELb0ELb1ELb1ELb1ELb1ELb0EEENS1_21CollectiveEpilogueFwdINS6_IJS8_SA_S9_EEENS6_IJNS7_ILi1EEESI_SI_EEESC_SE_Li256ELb1ELb1ELb0ELb0EEENS1_19SingleTileSchedulerILb1ELb0ELb1ELi128EEEEEEEEEvNT_6ParamsE --------------------------
	.section	.nv.constant0._ZN7cutlass13device_kernelIN5flash19enable_sm80_to_sm89INS1_16FlashAttnFwdSm80INS1_25CollectiveMainloopFwdSm80ILi8ELi1ELb0EN4cute5tupleIJNS5_1CILi128EEENS7_ILi64EEENS7_ILi192EEEEEELi192ENS_10bfloat16_tEfNS_4arch4Sm80ELb1ELb0ELb0ELb1ELb1ELb1ELb1ELb0EEENS1_21CollectiveEpilogueFwdINS6_IJS8_SA_S9_EEENS6_IJNS7_ILi1EEESI_SI_EEESC_SE_Li256ELb1ELb1ELb0ELb0EEENS1_19SingleTileSchedulerILb1ELb0ELb1ELi128EEEEEEEEEvNT_6ParamsE,"a",@progbits
	.sectionflags	@""
	.align	4
.nv.constant0._ZN7cutlass13device_kernelIN5flash19enable_sm80_to_sm89INS1_16FlashAttnFwdSm80INS1_25CollectiveMainloopFwdSm80ILi8ELi1ELb0EN4cute5tupleIJNS5_1CILi128EEENS7_ILi64EEENS7_ILi192EEEEEELi192ENS_10bfloat16_tEfNS_4arch4Sm80ELb1ELb0ELb0ELb1ELb1ELb1ELb1ELb0EEENS1_21CollectiveEpilogueFwdINS6_IJS8_SA_S9_EEENS6_IJNS7_ILi1EEESI_SI_EEESC_SE_Li256ELb1ELb1ELb0ELb0EEENS1_19SingleTileSchedulerILb1ELb0ELb1ELi128EEEEEEEEEvNT_6ParamsE:
	.zero		1576


//--------------------- .nv.constant0._ZN7cutlass13device_kernelIN5flash19enable_sm80_to_sm89INS1_16FlashAttnFwdSm80INS1_25CollectiveMainloopFwdSm80ILi8ELi2ELb0EN4cute5tupleIJNS5_1CILi128EEENS7_ILi64EEENS7_ILi192EEEEEELi192ENS_10bfloat16_tEfNS_4arch4Sm80ELb0ELb0ELb0ELb0ELb1ELb0ELb1ELb0EEENS1_21CollectiveEpilogueFwdINS6_IJS8_SA_S9_EEENS6_IJNS7_ILi1EEESI_SI_EEESC_SE_Li256ELb0ELb1ELb0ELb0EEENS1_19SingleTileSchedulerILb0ELb0ELb1ELi128EEEEEEEEEvNT_6ParamsE --------------------------
	.section	.nv.constant0._ZN7cutlass13device_kernelIN5flash19enable_sm80_to_sm89INS1_16FlashAttnFwdSm80INS1_25CollectiveMainloopFwdSm80ILi8ELi2ELb0EN4cute5tupleIJNS5_1CILi128EEENS7_ILi64EEENS7_ILi192EEEEEELi192ENS_10bfloat16_tEfNS_4arch4Sm80ELb0ELb0ELb0ELb0ELb1ELb0ELb1ELb0EEENS1_21CollectiveEpilogueFwdINS6_IJS8_SA_S9_EEENS6_IJNS7_ILi1EEESI_SI_EEESC_SE_Li256ELb0ELb1ELb0ELb0EEENS1_19SingleTileSchedulerILb0ELb0ELb1ELi128EEEEEEEEEvNT_6ParamsE,"a",@progbits
	.sectionflags	@""
	.align	4
.nv.constant0._ZN7cutlass13device_kernelIN5flash19enable_sm80_to_sm89INS1_16FlashAttnFwdSm80INS1_25CollectiveMainloopFwdSm80ILi8ELi2ELb0EN4cute5tupleIJNS5_1CILi128EEENS7_ILi64EEENS7_ILi192EEEEEELi192ENS_10bfloat16_tEfNS_4arch4Sm80ELb0ELb0ELb0ELb0ELb1ELb0ELb1ELb0EEENS1_21CollectiveEpilogueFwdINS6_IJS8_SA_S9_EEENS6_IJNS7_ILi1EEESI_SI_EEESC_SE_Li256ELb0ELb1ELb0ELb0EEENS1_19SingleTileSchedulerILb0ELb0ELb1ELi128EEEEEEEEEvNT_6ParamsE:
	.zero		1576


//--------------------- .nv.constant0._ZN7cutlass13device_kernelIN5flash19enable_sm80_to_sm89INS1_16FlashAttnFwdSm80INS1_25CollectiveMainloopFwdSm80ILi8ELi2ELb0EN4cute5tupleIJNS5_1CILi128EEENS7_ILi64EEENS7_ILi192EEEEEELi192ENS_10bfloat16_tEfNS_4arch4Sm80ELb0ELb0ELb0ELb1ELb1ELb0ELb1ELb0EEENS1_21CollectiveEpilogueFwdINS6_IJS8_SA_S9_EEENS6_IJNS7_ILi1EEESI_SI_EEESC_SE_Li256ELb1ELb1ELb0ELb0EEENS1_19SingleTileSchedulerILb1ELb0ELb1ELi128EEEEEEEEEvNT_6ParamsE --------------------------
	.section	.nv.constant0._ZN7cutlass13device_kernelIN5flash19enable_sm80_to_sm89INS1_16FlashAttnFwdSm80INS1_25CollectiveMainloopFwdSm80ILi8ELi2ELb0EN4cute5tupleIJNS5_1CILi128EEENS7_ILi64EEENS7_ILi192EEEEEELi192ENS_10bfloat16_tEfNS_4arch4Sm80ELb0ELb0ELb0ELb1ELb1ELb0ELb1ELb0EEENS1_21CollectiveEpilogueFwdINS6_IJS8_SA_S9_EEENS6_IJNS7_ILi1EEESI_SI_EEESC_SE_Li256ELb1ELb1ELb0ELb0EEENS1_19SingleTileSchedulerILb1ELb0ELb1ELi128EEEEEEEEEvNT_6ParamsE,"a",@progbits
	.sectionflags	@""
	.align	4
.nv.constant0._ZN7cutlass13device_kernelIN5flash19enable_sm80_to_sm89INS1_16FlashAttnFwdSm80INS1_25CollectiveMainloopFwdSm80ILi8ELi2ELb0EN4cute5tupleIJNS5_1CILi128EEENS7_ILi64EEENS7_ILi192EEEEEELi192ENS_10bfloat16_tEfNS_4arch4Sm80ELb0ELb0ELb0ELb1ELb1ELb0ELb1ELb0EEENS1_21CollectiveEpilogueFwdINS6_IJS8_SA_S9_EEENS6_IJNS7_ILi1EEESI_SI_EEESC_SE_Li256ELb1ELb1ELb0ELb0EEENS1_19SingleTileSchedulerILb1ELb0ELb1ELi128EEEEEEEEEvNT_6ParamsE:
	.zero		1576


//--------------------- .nv.constant0._ZN7cutlass13device_kernelIN5flash19enable_sm80_to_sm89INS1_16FlashAttnFwdSm80INS1_25CollectiveMainloopFwdSm80ILi8ELi2ELb0EN4cute5tupleIJNS5_1CILi128EEENS7_ILi64EEENS7_ILi192EEEEEELi192ENS_10bfloat16_tEfNS_4arch4Sm80ELb0ELb0ELb0ELb1ELb1ELb1ELb1ELb0EEENS1_21CollectiveEpilogueFwdINS6_IJS8_SA_S9_EEENS6_IJNS7_ILi1EEESI_SI_EEESC_SE_Li256ELb1ELb1ELb0ELb0EEENS1_19SingleTileSchedulerILb1ELb0ELb1ELi128EEEEEEEEEvNT_6ParamsE --------------------------
	.section	.nv.constant0._ZN7cutlass13device_kernelIN5flash19enable_sm80_to_sm89INS1_16FlashAttnFwdSm80INS1_25CollectiveMainloopFwdSm80ILi8ELi2ELb0EN4cute5tupleIJNS5_1CILi128EEENS7_ILi64EEENS7_ILi192EEEEEELi192ENS_10bfloat16_tEfNS_4arch4Sm80ELb0ELb0ELb0ELb1ELb1ELb1ELb1ELb0EEENS1_21CollectiveEpilogueFwdINS6_IJS8_SA_S9_EEENS6_IJNS7_ILi1EEESI_SI_EEESC_SE_Li256ELb1ELb1ELb0ELb0EEENS1_19SingleTileSchedulerILb1ELb0ELb1ELi128EEEEEEEEEvNT_6ParamsE,"a",@progbits
	.sectionflags	@""
	.align	4
.nv.constant0._ZN7cutlass13device_kernelIN5flash19enable_sm80_to_sm89INS1_16FlashAttnFwdSm80INS1_25CollectiveMainloopFwdSm80ILi8ELi2ELb0EN4cute5tupleIJNS5_1CILi128EEENS7_ILi64EEENS7_ILi192EEEEEELi192ENS_10bfloat16_tEfNS_4arch4Sm80ELb0ELb0ELb0ELb1ELb1ELb1ELb1ELb0EEENS1_21CollectiveEpilogueFwdINS6_IJS8_SA_S9_EEENS6_IJNS7_ILi1EEESI_SI_EEESC_SE_Li256ELb1ELb1ELb0ELb0EEENS1_19SingleTileSchedulerILb1ELb0ELb1ELi128EEEEEEEEEvNT_6ParamsE:
	.zero		1576


//--------------------- .nv.constant0._ZN7cutlass13device_kernelIN5flash19enable_sm80_to_sm89INS1_16FlashAttnFwdSm80INS1_25CollectiveMainloopFwdSm80ILi8ELi2ELb0EN4cute5tupleIJNS5_1CILi128EEENS7_ILi64EEENS7_ILi192EEEEEELi192ENS_10bfloat16_tEfNS_4arch4Sm80ELb0ELb1ELb0ELb0ELb1ELb0ELb1ELb0EEENS1_21CollectiveEpilogueFwdINS6_IJS8_SA_S9_EEENS6_IJNS7_ILi1EEESI_SI_EEESC_SE_Li256ELb0ELb1ELb0ELb0EEENS1_19SingleTileSchedulerILb0ELb0ELb1ELi128EEEEEEEEEvNT_6ParamsE --------------------------
	.section	.nv.constant0._ZN7cutlass13device_kernelIN5flash19enable_sm80_to_sm89INS1_16FlashAttnFwdSm80INS1_25CollectiveMainloopFwdSm80ILi8ELi2ELb0EN4cute5tupleIJNS5_1CILi128EEENS7_ILi64EEENS7_ILi192EEEEEELi192ENS_10bfloat16_tEfNS_4arch4Sm80ELb0ELb1ELb0ELb0ELb1ELb0ELb1ELb0EEENS1_21CollectiveEpilogueFwdINS6_IJS8_SA_S9_EEENS6_IJNS7_ILi1EEESI_SI_EEESC_SE_Li256ELb0ELb1ELb0ELb0EEENS1_19SingleTileSchedulerILb0ELb0ELb1ELi128EEEEEEEEEvNT_6ParamsE,"a",@progbits
	.sectionflags	@""
	.align	4
.nv.constant0._ZN7cutlass13device_kernelIN5flash19enable_sm80_to_sm89INS1_16FlashAttnFwdSm80INS1_25CollectiveMainloopFwdSm80ILi8ELi2ELb0EN4cute5tupleIJNS5_1CILi128EEENS7_ILi64EEENS7_ILi192EEEEEELi192ENS_10bfloat16_tEfNS_4arch4Sm80ELb0ELb1ELb0ELb0ELb1ELb0ELb1ELb0EEENS1_21CollectiveEpilogueFwdINS6_IJS8_SA_S9_EEENS6_IJNS7_ILi1EEESI_SI_EEESC_SE_Li256ELb0ELb1ELb0ELb0EEENS1_19SingleTileSchedulerILb0ELb0ELb1ELi128EEEEEEEEEvNT_6ParamsE:
	.zero		1576


//--------------------- .nv.constant0._ZN7cutlass13device_kernelIN5flash19enable_sm80_to_sm89INS1_16FlashAttnFwdSm80INS1_25CollectiveMainloopFwdSm80ILi8ELi2ELb0EN4cute5tupleIJNS5_1CILi128EEENS7_ILi64EEENS7_ILi192EEEEEELi192ENS_10bfloat16_tEfNS_4arch4Sm80ELb0ELb1ELb0ELb1ELb1ELb0ELb1ELb0EEENS1_21CollectiveEpilogueFwdINS6_IJS8_SA_S9_EEENS6_IJNS7_ILi1EEESI_SI_EEESC_SE_Li256ELb1ELb1ELb0ELb0EEENS1_19SingleTileSchedulerILb1ELb0ELb1ELi128EEEEEEEEEvNT_6ParamsE --------------------------
	.section	.nv.constant0._ZN7cutlass13device_kernelIN5flash19enable_sm80_to_sm89INS1_16FlashAttnFwdSm80INS1_25CollectiveMainloopFwdSm80ILi8ELi2ELb0EN4cute5tupleIJNS5_1CILi128EEENS7_ILi64EEENS7_ILi192EEEEEELi192ENS_10bfloat16_tEfNS_4arch4Sm80ELb0ELb1ELb0ELb1ELb1ELb0ELb1ELb0EEENS1_21CollectiveEpilogueFwdINS6_IJS8_SA_S9_EEENS6_IJNS7_ILi1EEESI_SI_EEESC_SE_Li256ELb1ELb1ELb0ELb0EEENS1_19SingleTileSchedulerILb1ELb0ELb1ELi128EEEEEEEEEvNT_6ParamsE,"a",@progbits
	.sectionflags	@""
	.align	4
.nv.constant0._ZN7cutlass13device_kernelIN5flash19enable_sm80_to_sm89INS1_16FlashAttnFwdSm80INS1_25CollectiveMainloopFwdSm80ILi8ELi2ELb0EN4cute5tupleIJNS5_1CILi128EEENS7_ILi64EEENS7_ILi192EEEEEELi192ENS_10bfloat16_tEfNS_4arch4Sm80ELb0ELb1ELb0ELb1ELb1ELb0ELb1ELb0EEENS1_21CollectiveEpilogueFwdINS6_IJS8_SA_S9_EEENS6_IJNS7_ILi1EEESI_SI_EEESC_SE_Li256ELb1ELb1ELb0ELb0EEENS1_19SingleTileSchedulerILb1ELb0ELb1ELi128EEEEEEEEEvNT_6ParamsE:
	.zero		1576


//--------------------- .nv.constant0._ZN7cutlass13device_kernelIN5flash19enable_sm80_to_sm89INS1_16FlashAttnFwdSm80INS1_25CollectiveMainloopFwdSm80ILi8ELi2ELb0EN4cute5tupleIJNS5_1CILi128EEENS7_ILi64EEENS7_ILi192EEEEEELi192ENS_10bfloat16_tEfNS_4arch4Sm80ELb0ELb1ELb0ELb1ELb1ELb1ELb1ELb0EEENS1_21CollectiveEpilogueFwdINS6_IJS8_SA_S9_EEENS6_IJNS7_ILi1EEESI_SI_EEESC_SE_Li256ELb1ELb1ELb0ELb0EEENS1_19SingleTileSchedulerILb1ELb0ELb1ELi128EEEEEEEEEvNT_6ParamsE --------------------------
	.section	.nv.constant0._ZN7cutlass13device_kernelIN5flash19enable_sm80_to_sm89INS1_16FlashAttnFwdSm80INS1_25CollectiveMainloopFwdSm80ILi8ELi2ELb0EN4cute5tupleIJNS5_1CILi128EEENS7_ILi64EEENS7_ILi192EEEEEELi192ENS_10bfloat16_tEfNS_4arch4Sm80ELb0ELb1ELb0ELb1ELb1ELb1ELb1ELb0EEENS1_21CollectiveEpilogueFwdINS6_IJS8_SA_S9_EEENS6_IJNS7_ILi1EEESI_SI_EEESC_SE_Li256ELb1ELb1ELb0ELb0EEENS1_19SingleTileSchedulerILb1ELb0ELb1ELi128EEEEEEEEEvNT_6ParamsE,"a",@progbits
	.sectionflags	@""
	.align	4
.nv.constant0._ZN7cutlass13device_kernelIN5flash19enable_sm80_to_sm89INS1_16FlashAttnFwdSm80INS1_25CollectiveMainloopFwdSm80ILi8ELi2ELb0EN4cute5tupleIJNS5_1CILi128EEENS7_ILi64EEENS7_ILi192EEEEEELi192ENS_10bfloat16_tEfNS_4arch4Sm80ELb0ELb1ELb0ELb1ELb1ELb1ELb1ELb0EEENS1_21CollectiveEpilogueFwdINS6_IJS8_SA_S9_EEENS6_IJNS7_ILi1EEESI_SI_EEESC_SE_Li256ELb1ELb1ELb0ELb0EEENS1_19SingleTileSchedulerILb1ELb0ELb1ELi128EEEEEEEEEvNT_6ParamsE:
	.zero		1576


//--------------------- .nv.constant0._ZN7cutlass13device_kernelIN5flash19enable_sm80_to_sm89INS1_16FlashAttnFwdSm80INS1_25CollectiveMainloopFwdSm80ILi8ELi2ELb0EN4cute5tupleIJNS5_1CILi128EEENS7_ILi64EEENS7_ILi192EEEEEELi192ENS_10bfloat16_tEfNS_4arch4Sm80ELb1ELb0ELb0ELb0ELb1ELb0ELb1ELb0EEENS1_21CollectiveEpilogueFwdINS6_IJS8_SA_S9_EEENS6_IJNS7_ILi1EEESI_SI_EEESC_SE_Li256ELb0ELb1ELb0ELb0EEENS1_30DynamicPersistentTileSchedulerILi256ELi256ELb0ELb1ELb0EEEEEEEEEvNT_6ParamsE --------------------------
	.section	.nv.constant0._ZN7cutlass13device_kernelIN5flash19enable_sm80_to_sm89INS1_16FlashAttnFwdSm80INS1_25CollectiveMainloopFwdSm80ILi8ELi2ELb0EN4cute5tupleIJNS5_1CILi128EEENS7_ILi64EEENS7_ILi192EEEEEELi192ENS_10bfloat16_tEfNS_4arch4Sm80ELb1ELb0ELb0ELb0ELb1ELb0ELb1ELb0EEENS1_21CollectiveEpilogueFwdINS6_IJS8_SA_S9_EEENS6_IJNS7_ILi1EEESI_SI_EEESC_SE_Li256ELb0ELb1ELb0ELb0EEENS1_30DynamicPersistentTileSchedulerILi256ELi256ELb0ELb1ELb0EEEEEEEEEvNT_6ParamsE,"a",@progbits
	.sectionflags	@""
	.align	4
.nv.constant0._ZN7cutlass13device_kernelIN5flash19enable_sm80_to_sm89INS1_16FlashAttnFwdSm80INS1_25CollectiveMainloopFwdSm80ILi8ELi2ELb0EN4cute5tupleIJNS5_1CILi128EEENS7_ILi64EEENS7_ILi192EEEEEELi192ENS_10bfloat16_tEfNS_4arch4Sm80ELb1ELb0ELb0ELb0ELb1ELb0ELb1ELb0EEENS1_21CollectiveEpilogueFwdINS6_IJS8_SA_S9_EEENS6_IJNS7_ILi1EEESI_SI_EEESC_SE_Li256ELb0ELb1ELb0ELb0EEENS1_30DynamicPersistentTileSchedulerILi256ELi256ELb0ELb1ELb0EEEEEEEEEvNT_6ParamsE:
	.zero		1592


//--------------------- .nv.constant0._ZN7cutlass13device_kernelIN5flash19enable_sm80_to_sm89INS1_16FlashAttnFwdSm80INS1_25CollectiveMainloopFwdSm80ILi8ELi2ELb0EN4cute5tupleIJNS5_1CILi128EEENS7_ILi64EEENS7_ILi192EEEEEELi192ENS_10bfloat16_tEfNS_4arch4Sm80ELb1ELb0ELb0ELb1ELb1ELb0ELb1ELb0EEENS1_21CollectiveEpilogueFwdINS6_IJS8_SA_S9_EEENS6_IJNS7_ILi1EEESI_SI_EEESC_SE_Li256ELb1ELb1ELb0ELb0EEENS1_19SingleTileSchedulerILb1ELb0ELb1ELi128EEEEEEEEEvNT_6ParamsE --------------------------
	.section	.nv.constant0._ZN7cutlass13device_kernelIN5flash19enable_sm80_to_sm89INS1_16FlashAttnFwdSm80INS1_25CollectiveMainloopFwdSm80ILi8ELi2ELb0EN4cute5tupleIJNS5_1CILi128EEENS7_ILi64EEENS7_ILi192EEEEEELi192ENS_10bfloat16_tEfNS_4arch4Sm80ELb1ELb0ELb0ELb1ELb1ELb0ELb1ELb0EEENS1_21CollectiveEpilogueFwdINS6_IJS8_SA_S9_EEENS6_IJNS7_ILi1EEESI_SI_EEESC_SE_Li256ELb1ELb1ELb0ELb0EEENS1_19SingleTileSchedulerILb1ELb0ELb1ELi128EEEEEEEEEvNT_6ParamsE,"a",@progbits
	.sectionflags	@""
	.align	4
.nv.constant0._ZN7cutlass13device_kernelIN5flash19enable_sm80_to_sm89INS1_16FlashAttnFwdSm80INS1_25CollectiveMainloopFwdSm80ILi8ELi2ELb0EN4cute5tupleIJNS5_1CILi128EEENS7_ILi64EEENS7_ILi192EEEEEELi192ENS_10bfloat16_tEfNS_4arch4Sm80ELb1ELb0ELb0ELb1ELb1ELb0ELb1ELb0EEENS1_21CollectiveEpilogueFwdINS6_IJS8_SA_S9_EEENS6_IJNS7_ILi1EEESI_SI_EEESC_SE_Li256ELb1ELb1ELb0ELb0EEENS1_19SingleTileSchedulerILb1ELb0ELb1ELi128EEEEEEEEEvNT_6ParamsE:
	.zero		1576


//--------------------- .nv.constant0._ZN7cutlass13device_kernelIN5flash19enable_sm80_to_sm89INS1_16FlashAttnFwdSm80INS1_25CollectiveMainloopFwdSm80ILi8ELi2ELb0EN4cute5tupleIJNS5_1CILi128EEENS7_ILi64EEENS7_ILi192EEEEEELi192ENS_10bfloat16_tEfNS_4arch4Sm80ELb1ELb0ELb0ELb1ELb1ELb1ELb1ELb0EEENS1_21CollectiveEpilogueFwdINS6_IJS8_SA_S9_EEENS6_IJNS7_ILi1EEESI_SI_EEESC_SE_Li256ELb1ELb1ELb0ELb0EEENS1_19SingleTileSchedulerILb1ELb0ELb1ELi128EEEEEEEEEvNT_6ParamsE --------------------------
	.section	.nv.constant0._ZN7cutlass13device_kernelIN5flash19enable_sm80_to_sm89INS1_16FlashAttnFwdSm80INS1_25CollectiveMainloopFwdSm80ILi8ELi2ELb0EN4cute5tupleIJNS5_1CILi128EEENS7_ILi64EEENS7_ILi192EEEEEELi192ENS_10bfloat16_tEfNS_4arch4Sm80ELb1ELb0ELb0ELb1ELb1ELb1ELb1ELb0EEENS1_21CollectiveEpilogueFwdINS6_IJS8_SA_S9_EEENS6_IJNS7_ILi1EEESI_SI_EEESC_SE_Li256ELb1ELb1ELb0ELb0EEENS1_19SingleTileSchedulerILb1ELb0ELb1ELi128EEEEEEEEEvNT_6ParamsE,"a",@progbits
	.sectionflags	@""
	.align	4
.nv.constant0._ZN7cutlass13device_kernelIN5flash19enable_sm80_to_sm89INS1_16FlashAttnFwdSm80INS1_25CollectiveMainloopFwdSm80ILi8ELi2ELb0EN4cute5tupleIJNS5_1CILi128EEENS7_ILi64EEENS7_ILi192EEEEEELi192ENS_10bfloat16_tEfNS_4arch4Sm80ELb1ELb0ELb0ELb1ELb1ELb1ELb1ELb0EEENS1_21CollectiveEpilogueFwdINS6_IJS8_SA_S9_EEENS6_IJNS7_ILi1EEESI_SI_EEESC_SE_Li256ELb1ELb1ELb0ELb0EEENS1_19SingleTileSchedulerILb1ELb0ELb1ELi128EEEEEEEEEvNT_6ParamsE:
	.zero		1576


//--------------------- SYMBOLS --------------------------

	.type		.nv.reservedSmem.offset0,@object
	.size		.nv.reservedSmem.offset0,0x4
